def attn_fwd(
    Q,
    K,
    V,
    Out,
    Lse,
    sm_scale,
    stride_qz,
    stride_qh,
    stride_qm,
    stride_qk,
    stride_kz,
    stride_kh,
    stride_kn,
    stride_kk,
    stride_vz,
    stride_vh,
    stride_vn,
    stride_vk,
    stride_oz,
    stride_oh,
    stride_om,
    stride_ok,
    seqlen_q,
    seqlen_k,
    BLOCK_M: tl.constexpr,
    BLOCK_N: tl.constexpr,
    HEAD_DIM: tl.constexpr,
    CAUSAL: tl.constexpr,
):
    start_m = tl.program_id(0)
    off_hz = tl.program_id(1)
    q_off = off_hz * stride_qh
    k_off = off_hz * stride_kh
    v_off = off_hz * stride_vh
    offs_m = start_m * BLOCK_M + tl.arange(0, BLOCK_M)
    offs_d = tl.arange(0, HEAD_DIM)
    offs_n = tl.arange(0, BLOCK_N)
    q_ptrs = Q + q_off + offs_m[:, None] * stride_qm + offs_d[None, :] * stride_qk
    k_ptrs = K + k_off + offs_d[:, None] * stride_kk + offs_n[None, :] * stride_kn
    v_ptrs = V + v_off + offs_n[:, None] * stride_vn + offs_d[None, :] * stride_vk
    m_i = tl.full([BLOCK_M], float("-inf"), dtype=tl.float32)
    l_i = tl.zeros([BLOCK_M], dtype=tl.float32) + 1.0
    acc = tl.zeros([BLOCK_M, HEAD_DIM], dtype=tl.float32)
    q = tl.load(q_ptrs)
    acc, l_i, m_i = _attn_fwd_inner(
        acc,
        l_i,
        m_i,
        q,
        k_ptrs,
        v_ptrs,
        sm_scale,
        stride_kn,
        stride_vn,
        start_m,
        seqlen_k,
        BLOCK_M,
        BLOCK_N,
        HEAD_DIM,
        CAUSAL,
    )
    acc = acc / l_i[:, None]
    lse = m_i + tl.math.log2(l_i) / 1.4426950408889634
    o_ptrs = (
        Out
        + off_hz * stride_oh
        + offs_m[:, None] * stride_om
        + offs_d[None, :] * stride_ok
    )
    tl.store(o_ptrs, acc.to(Out.dtype.element_ty))
    tl.store(Lse + off_hz * seqlen_q + offs_m, lse)

# config = {"BLOCK_M": 64, "BLOCK_N": 128, "HEAD_DIM": 256, "arch": "sm_100", "causal": true, "dtype": "fp16", "num_stages": 4, "num_warps": 4}
# arch = sm_100


// ===== COMPILED SASS (sm_100a) =====

	.target	sm_100a

	.elftype	@"ET_EXEC"


//--------------------- .note.nv.tkinfo           --------------------------
	.section	.note.nv.tkinfo,"",@"SHT_NOTE"
	.sectionflags	@"SHF_NOTE_NV_TKINFO"
	.tkinfo
        /*0018*/ 	.word	0x00000081
        /*0030*/ 	.string	""
        /*0030*/ 	.string	"ptxas-blackwell"
        /*0030*/ 	.string	"Cuda compilation tools, release 12.9, V12.9.86"
        /*0030*/ 	.string	"Build cuda_12.9.r12.9/compiler.36037853_0"
        /*0030*/ 	.string	"-v  -suppress-debug-info  -lineinfo  -arch sm_100a "



//--------------------- .note.nv.cuver            --------------------------
	.section	.note.nv.cuver,"",@"SHT_NOTE"
	.sectionflags	@"SHF_NOTE_NV_CUVER"
        /*0018*/ 	.short	0x0001
        /*001a*/ 	.short	0x0064
        /*001c*/ 	.short	0x0001
        /*001e*/ 	.short	0x0000
        /*0020*/ 	.short	0x0001
        /*0022*/ 	.short	0x0000


//--------------------- .nv.info                  --------------------------
	.section	.nv.info,"",@"SHT_CUDA_INFO"
	.align	4


	//----- nvinfo : EIATTR_REGCOUNT
	.align		4
        /*0000*/ 	.byte	0x04, 0x2f
        /*0002*/ 	.short	(.L_5 - .L_4)
	.align		4
.L_4:
        /*0004*/ 	.word	index@(attn_fwd)
        /*0008*/ 	.word	0x000000a8


	//----- nvinfo : EIATTR_FRAME_SIZE
	.align		4
.L_5:
        /*000c*/ 	.byte	0x04, 0x11
        /*000e*/ 	.short	(.L_7 - .L_6)
	.align		4
.L_6:
        /*0010*/ 	.word	index@($__internal_2_$__cuda_sm10x_tcgen05_guardrail_trap_unallocated_columns_being_dealloced)
        /*0014*/ 	.word	0x00001468


	//----- nvinfo : EIATTR_FRAME_SIZE
	.align		4
.L_7:
        /*0018*/ 	.byte	0x04, 0x11
        /*001a*/ 	.short	(.L_9 - .L_8)
	.align		4
.L_8:
        /*001c*/ 	.word	index@($__internal_1_$__cuda_sm10x_tcgen05_guardrail_trap_phase_invalid_during_alloc)
        /*0020*/ 	.word	0x00001468


	//----- nvinfo : EIATTR_FRAME_SIZE
	.align		4
.L_9:
        /*0024*/ 	.byte	0x04, 0x11
        /*0026*/ 	.short	(.L_11 - .L_10)
	.align		4
.L_10:
        /*0028*/ 	.word	index@($__internal_0_$__cuda_sm10x_tcgen05_guardrail_trap_col_being_dealloced_not_returned_by_alloc)
        /*002c*/ 	.word	0x00001468


	//----- nvinfo : EIATTR_FRAME_SIZE
	.align		4
.L_11:
        /*0030*/ 	.byte	0x04, 0x11
        /*0032*/ 	.short	(.L_13 - .L_12)
	.align		4
.L_12:
        /*0034*/ 	.word	index@(attn_fwd)
        /*0038*/ 	.word	0x00001468


	//----- nvinfo : EIATTR_MIN_STACK_SIZE
	.align		4
.L_13:
        /*003c*/ 	.byte	0x04, 0x12
        /*003e*/ 	.short	(.L_15 - .L_14)
	.align		4
.L_14:
        /*0040*/ 	.word	index@(attn_fwd)
        /*0044*/ 	.word	0x00001468
.L_15:


//--------------------- .nv.info.attn_fwd         --------------------------
	.section	.nv.info.attn_fwd,"",@"SHT_CUDA_INFO"
	.sectionflags	@""
	.align	4


	//----- nvinfo : EIATTR_CUDA_API_VERSION
	.align		4
        /*0000*/ 	.byte	0x04, 0x37
        /*0002*/ 	.short	(.L_17 - .L_16)
.L_16:
        /*0004*/ 	.word	0x00000081


	//----- nvinfo : EIATTR_KPARAM_INFO
	.align		4
.L_17:
        /*0008*/ 	.byte	0x04, 0x17
        /*000a*/ 	.short	(.L_19 - .L_18)
.L_18:
        /*000c*/ 	.word	0x00000000
        /*0010*/ 	.short	0x0019
        /*0012*/ 	.short	0x0080
        /*0014*/ 	.byte	0x00, 0xf4, 0x21, 0x00


	//----- nvinfo : EIATTR_KPARAM_INFO
	.align		4
.L_19:
        /*0018*/ 	.byte	0x04, 0x17
        /*001a*/ 	.short	(.L_21 - .L_20)
.L_20:
        /*001c*/ 	.word	0x00000000
        /*0020*/ 	.short	0x0018
        /*0022*/ 	.short	0x0078
        /*0024*/ 	.byte	0x00, 0xf4, 0x21, 0x00


	//----- nvinfo : EIATTR_KPARAM_INFO
	.align		4
.L_21:
        /*0028*/ 	.byte	0x04, 0x17
        /*002a*/ 	.short	(.L_23 - .L_22)
.L_22:
        /*002c*/ 	.word	0x00000000
        /*0030*/ 	.short	0x0017
        /*0032*/ 	.short	0x0070
        /*0034*/ 	.byte	0x00, 0xf0, 0x11, 0x00


	//----- nvinfo : EIATTR_KPARAM_INFO
	.align		4
.L_23:
        /*0038*/ 	.byte	0x04, 0x17
        /*003a*/ 	.short	(.L_25 - .L_24)
.L_24:
        /*003c*/ 	.word	0x00000000
        /*0040*/ 	.short	0x0016
        /*0042*/ 	.short	0x006c
        /*0044*/ 	.byte	0x00, 0xf0, 0x11, 0x00


	//----- nvinfo : EIATTR_KPARAM_INFO
	.align		4
.L_25:
        /*0048*/ 	.byte	0x04, 0x17
        /*004a*/ 	.short	(.L_27 - .L_26)
.L_26:
        /*004c*/ 	.word	0x00000000
        /*0050*/ 	.short	0x0015
        /*0052*/ 	.short	0x0068
        /*0054*/ 	.byte	0x00, 0xf0, 0x11, 0x00


	//----- nvinfo : EIATTR_KPARAM_INFO
	.align		4
.L_27:
        /*0058*/ 	.byte	0x04, 0x17
        /*005a*/ 	.short	(.L_29 - .L_28)
.L_28:
        /*005c*/ 	.word	0x00000000
        /*0060*/ 	.short	0x0014
        /*0062*/ 	.short	0x0064
        /*0064*/ 	.byte	0x00, 0xf0, 0x11, 0x00


	//----- nvinfo : EIATTR_KPARAM_INFO
	.align		4
.L_29:
        /*0068*/ 	.byte	0x04, 0x17
        /*006a*/ 	.short	(.L_31 - .L_30)
.L_30:
        /*006c*/ 	.word	0x00000000
        /*0070*/ 	.short	0x0013
        /*0072*/ 	.short	0x0060
        /*0074*/ 	.byte	0x00, 0xf0, 0x11, 0x00


	//----- nvinfo : EIATTR_KPARAM_INFO
	.align		4
.L_31:
        /*0078*/ 	.byte	0x04, 0x17
        /*007a*/ 	.short	(.L_33 - .L_32)
.L_32:
        /*007c*/ 	.word	0x00000000
        /*0080*/ 	.short	0x0012
        /*0082*/ 	.short	0x005c
        /*0084*/ 	.byte	0x00, 0xf0, 0x11, 0x00


	//----- nvinfo : EIATTR_KPARAM_INFO
	.align		4
.L_33:
        /*0088*/ 	.byte	0x04, 0x17
        /*008a*/ 	.short	(.L_35 - .L_34)
.L_34:
        /*008c*/ 	.word	0x00000000
        /*0090*/ 	.short	0x0011
        /*0092*/ 	.short	0x0058
        /*0094*/ 	.byte	0x00, 0xf0, 0x11, 0x00


	//----- nvinfo : EIATTR_KPARAM_INFO
	.align		4
.L_35:
        /*0098*/ 	.byte	0x04, 0x17
        /*009a*/ 	.short	(.L_37 - .L_36)
.L_36:
        /*009c*/ 	.word	0x00000000
        /*00a0*/ 	.short	0x0010
        /*00a2*/ 	.short	0x0054
        /*00a4*/ 	.byte	0x00, 0xf0, 0x11, 0x00


	//----- nvinfo : EIATTR_KPARAM_INFO
	.align		4
.L_37:
        /*00a8*/ 	.byte	0x04, 0x17
        /*00aa*/ 	.short	(.L_39 - .L_38)
.L_38:
        /*00ac*/ 	.word	0x00000000
        /*00b0*/ 	.short	0x000f
        /*00b2*/ 	.short	0x0050
        /*00b4*/ 	.byte	0x00, 0xf0, 0x11, 0x00


	//----- nvinfo : EIATTR_KPARAM_INFO
	.align		4
.L_39:
        /*00b8*/ 	.byte	0x04, 0x17
        /*00ba*/ 	.short	(.L_41 - .L_40)
.L_40:
        /*00bc*/ 	.word	0x00000000
        /*00c0*/ 	.short	0x000e
        /*00c2*/ 	.short	0x004c
        /*00c4*/ 	.byte	0x00, 0xf0, 0x11, 0x00


	//----- nvinfo : EIATTR_KPARAM_INFO
	.align		4
.L_41:
        /*00c8*/ 	.byte	0x04, 0x17
        /*00ca*/ 	.short	(.L_43 - .L_42)
.L_42:
        /*00cc*/ 	.word	0x00000000
        /*00d0*/ 	.short	0x000d
        /*00d2*/ 	.short	0x0048
        /*00d4*/ 	.byte	0x00, 0xf0, 0x11, 0x00


	//----- nvinfo : EIATTR_KPARAM_INFO
	.align		4
.L_43:
        /*00d8*/ 	.byte	0x04, 0x17
        /*00da*/ 	.short	(.L_45 - .L_44)
.L_44:
        /*00dc*/ 	.word	0x00000000
        /*00e0*/ 	.short	0x000c
        /*00e2*/ 	.short	0x0044
        /*00e4*/ 	.byte	0x00, 0xf0, 0x11, 0x00


	//----- nvinfo : EIATTR_KPARAM_INFO
	.align		4
.L_45:
        /*00e8*/ 	.byte	0x04, 0x17
        /*00ea*/ 	.short	(.L_47 - .L_46)
.L_46:
        /*00ec*/ 	.word	0x00000000
        /*00f0*/ 	.short	0x000b
        /*00f2*/ 	.short	0x0040
        /*00f4*/ 	.byte	0x00, 0xf0, 0x11, 0x00


	//----- nvinfo : EIATTR_KPARAM_INFO
	.align		4
.L_47:
        /*00f8*/ 	.byte	0x04, 0x17
        /*00fa*/ 	.short	(.L_49 - .L_48)
.L_48:
        /*00fc*/ 	.word	0x00000000
        /*0100*/ 	.short	0x000a
        /*0102*/ 	.short	0x003c
        /*0104*/ 	.byte	0x00, 0xf0, 0x11, 0x00


	//----- nvinfo : EIATTR_KPARAM_INFO
	.align		4
.L_49:
        /*0108*/ 	.byte	0x04, 0x17
        /*010a*/ 	.short	(.L_51 - .L_50)
.L_50:
        /*010c*/ 	.word	0x00000000
        /*0110*/ 	.short	0x0009
        /*0112*/ 	.short	0x0038
        /*0114*/ 	.byte	0x00, 0xf0, 0x11, 0x00


	//----- nvinfo : EIATTR_KPARAM_INFO
	.align		4
.L_51:
        /*0118*/ 	.byte	0x04, 0x17
        /*011a*/ 	.short	(.L_53 - .L_52)
.L_52:
        /*011c*/ 	.word	0x00000000
        /*0120*/ 	.short	0x0008
        /*0122*/ 	.short	0x0034
        /*0124*/ 	.byte	0x00, 0xf0, 0x11, 0x00


	//----- nvinfo : EIATTR_KPARAM_INFO
	.align		4
.L_53:
        /*0128*/ 	.byte	0x04, 0x17
        /*012a*/ 	.short	(.L_55 - .L_54)
.L_54:
        /*012c*/ 	.word	0x00000000
        /*0130*/ 	.short	0x0007
        /*0132*/ 	.short	0x0030
        /*0134*/ 	.byte	0x00, 0xf0, 0x11, 0x00


	//----- nvinfo : EIATTR_KPARAM_INFO
	.align		4
.L_55:
        /*0138*/ 	.byte	0x04, 0x17
        /*013a*/ 	.short	(.L_57 - .L_56)
.L_56:
        /*013c*/ 	.word	0x00000000
        /*0140*/ 	.short	0x0006
        /*0142*/ 	.short	0x002c
        /*0144*/ 	.byte	0x00, 0xf0, 0x11, 0x00


	//----- nvinfo : EIATTR_KPARAM_INFO
	.align		4
.L_57:
        /*0148*/ 	.byte	0x04, 0x17
        /*014a*/ 	.short	(.L_59 - .L_58)
.L_58:
        /*014c*/ 	.word	0x00000000
        /*0150*/ 	.short	0x0005
        /*0152*/ 	.short	0x0028
        /*0154*/ 	.byte	0x00, 0xf0, 0x11, 0x00


	//----- nvinfo : EIATTR_KPARAM_INFO
	.align		4
.L_59:
        /*0158*/ 	.byte	0x04, 0x17
        /*015a*/ 	.short	(.L_61 - .L_60)
.L_60:
        /*015c*/ 	.word	0x00000000
        /*0160*/ 	.short	0x0004
        /*0162*/ 	.short	0x0020
        /*0164*/ 	.byte	0x00, 0xf4, 0x21, 0x00


	//----- nvinfo : EIATTR_KPARAM_INFO
	.align		4
.L_61:
        /*0168*/ 	.byte	0x04, 0x17
        /*016a*/ 	.short	(.L_63 - .L_62)
.L_62:
        /*016c*/ 	.word	0x00000000
        /*0170*/ 	.short	0x0003
        /*0172*/ 	.short	0x0018
        /*0174*/ 	.byte	0x00, 0xf4, 0x21, 0x00


	//----- nvinfo : EIATTR_KPARAM_INFO
	.align		4
.L_63:
        /*0178*/ 	.byte	0x04, 0x17
        /*017a*/ 	.short	(.L_65 - .L_64)
.L_64:
        /*017c*/ 	.word	0x00000000
        /*0180*/ 	.short	0x0002
        /*0182*/ 	.short	0x0010
        /*0184*/ 	.byte	0x00, 0xf4, 0x21, 0x00


	//----- nvinfo : EIATTR_KPARAM_INFO
	.align		4
.L_65:
        /*0188*/ 	.byte	0x04, 0x17
        /*018a*/ 	.short	(.L_67 - .L_66)
.L_66:
        /*018c*/ 	.word	0x00000000
        /*0190*/ 	.short	0x0001
        /*0192*/ 	.short	0x0008
        /*0194*/ 	.byte	0x00, 0xf4, 0x21, 0x00


	//----- nvinfo : EIATTR_KPARAM_INFO
	.align		4
.L_67:
        /*0198*/ 	.byte	0x04, 0x17
        /*019a*/ 	.short	(.L_69 - .L_68)
.L_68:
        /*019c*/ 	.word	0x00000000
        /*01a0*/ 	.short	0x0000
        /*01a2*/ 	.short	0x0000
        /*01a4*/ 	.byte	0x00, 0xf4, 0x21, 0x00


	//----- nvinfo : EIATTR_AT_ENTRY_FRAGMENTS
	.align		4
.L_69:
        /*01a8*/ 	.byte	0x04, 0x4f
        /*01aa*/ 	.short	(.L_71 - .L_70)


	//   ....[0]....
.L_70:
        /*01ac*/ 	.word	0x00000004


	//----- nvinfo : EIATTR_RESERVED_SMEM_USED
	.align		4
.L_71:
        /*01b0*/ 	.byte	0x01, 0x41
	.zero		2


	//----- nvinfo : EIATTR_SPARSE_MMA_MASK
	.align		4
        /*01b4*/ 	.byte	0x03, 0x50
        /*01b6*/ 	.short	0x0000


	//----- nvinfo : EIATTR_TCGEN05_1CTA_USED
	.align		4
        /*01b8*/ 	.byte	0x01, 0x51
	.zero		2


	//----- nvinfo : EIATTR_MAXREG_COUNT
	.align		4
        /*01bc*/ 	.byte	0x03, 0x1b
        /*01be*/ 	.short	0x00ff


	//----- nvinfo : EIATTR_NUM_BARRIERS
	.align		4
        /*01c0*/ 	.byte	0x02, 0x4c
        /*01c2*/ 	.byte	0x01
	.zero		1


	//----- nvinfo : EIATTR_ANNOTATIONS
	.align		4
        /*01c4*/ 	.byte	0x04, 0x55
        /*01c6*/ 	.short	(.L_73 - .L_72)


	//   ....[0]....
.L_72:
        /*01c8*/ 	.word	0x00000001
        /*01cc*/ 	.byte	0x10, 0x06, 0x00, 0x00, 0x01, 0x00, 0x00, 0x00, 0x30, 0x07, 0x00, 0x00, 0x01, 0x00, 0x00, 0x00
        /* <DEDUP_REMOVED lines=1036> */
        /*429c*/ 	.byte	0x20, 0xb1, 0x02, 0x00, 0x01, 0x00, 0x00, 0x00, 0x70, 0xb1, 0x02, 0x00


	//----- nvinfo : EIATTR_INT_WARP_WIDE_INSTR_OFFSETS
	.align		4
.L_73:
        /*42a8*/ 	.byte	0x04, 0x31
        /*42aa*/ 	.short	(.L_75 - .L_74)


	//   ....[0]....
.L_74:
        /*42ac*/ 	.word	0x00003080


	//   ....[1]....
        /*42b0*/ 	.word	0x000030c0


	//   ....[2]....
        /*42b4*/ 	.word	0x00008540


	//   ....[3]....
        /*42b8*/ 	.word	0x0000a9b0


	//   ....[4]....
        /*42bc*/ 	.word	0x0001e940


	//   ....[5]....
        /*42c0*/ 	.word	0x0002ba20


	//   ....[6]....
        /*42c4*/ 	.word	0x0002ba60


	//----- nvinfo : EIATTR_COOP_GROUP_MASK_REGIDS
	.align		4
.L_75:
        /*42c8*/ 	.byte	0x04, 0x29
        /*42ca*/ 	.short	(.L_77 - .L_76)


	//   ....[0]....
.L_76:
        /*42cc*/ 	.word	0xffffffff


	//   ....[1]....
        /*42d0*/ 	.word	0xffffffff


	//   ....[2]....
        /*42d4*/ 	.word	0xffffffff


	//   ....[3]....
        /*42d8*/ 	.word	0xffffffff


	//   ....[4]....
        /*42dc*/ 	.word	0xffffffff


	//   ....[5]....
        /*42e0*/ 	.word	0xffffffff


	//   ....[6]....
        /*42e4*/ 	.word	0xffffffff


	//   ....[7]....
        /*42e8*/ 	.word	0xffffffff


	//----- nvinfo : EIATTR_COOP_GROUP_INSTR_OFFSETS
	.align		4
.L_77:
        /*42ec*/ 	.byte	0x04, 0x28
        /*42ee*/ 	.short	(.L_79 - .L_78)


	//   ....[0]....
.L_78:
        /*42f0*/ 	.word	0x00000060


	//   ....[1]....
        /*42f4*/ 	.word	0x00000320


	//   ....[2]....
        /*42f8*/ 	.word	0x00017b90


	//   ....[3]....
        /*42fc*/ 	.word	0x00018ea0


	//   ....[4]....
        /*4300*/ 	.word	0x00020680


	//   ....[5]....
        /*4304*/ 	.word	0x00021690


	//   ....[6]....
        /*4308*/ 	.word	0x0002b8a0


	//   ....[7]....
        /*430c*/ 	.word	0x0002bb10


	//----- nvinfo : EIATTR_VRC_CTA_INIT_COUNT
	.align		4
.L_79:
        /*4310*/ 	.byte	0x02, 0x4a
        /*4312*/ 	.byte	0x80
	.zero		1


	//----- nvinfo : EIATTR_MBARRIER_INSTR_OFFSETS
	.align		4
        /*4314*/ 	.byte	0x04, 0x39
        /*4316*/ 	.short	(.L_81 - .L_80)


	//   ....[0]....
.L_80:
        /*4318*/ 	.word	0x00003200
        /*431c*/ 	.word	0x000000ff
        /*4320*/ 	.word	0x00000000
        /*4324*/ 	.short	0x0100
        /*4326*/ 	.byte	0x06
	.zero		1


	//   ....[1]....
        /*4328*/ 	.word	0x00008550
        /*432c*/ 	.word	0x000000ff
        /*4330*/ 	.word	0x00038008
        /*4334*/ 	.short	0x0100
        /*4336*/ 	.byte	0x04
	.zero		1


	//   ....[2]....
        /*4338*/ 	.word	0x0000adb0
        /*433c*/ 	.word	0x000000ff
        /*4340*/ 	.word	0x00010000
        /*4344*/ 	.short	0x0100
        /*4346*/ 	.byte	0x04
	.zero		1


	//   ....[3]....
        /*4348*/ 	.word	0x0000b4f0
        /*434c*/ 	.word	0x000000ff
        /*4350*/ 	.word	0x00010000
        /*4354*/ 	.short	0x010a
        /*4356*/ 	.byte	0x04
	.zero		1


	//   ....[4]....
        /*4358*/ 	.word	0x0000b9f0
        /*435c*/ 	.word	0x000000ff
        /*4360*/ 	.word	0x00010000
        /*4364*/ 	.short	0x0108
        /*4366*/ 	.byte	0x04
	.zero		1


	//   ....[5]....
        /*4368*/ 	.word	0x0001ed00
        /*436c*/ 	.word	0x000000ff
        /*4370*/ 	.word	0x00038010
        /*4374*/ 	.short	0x0100
        /*4376*/ 	.byte	0x04
	.zero		1


	//   ....[6]....
        /*4378*/ 	.word	0x0001f080
        /*437c*/ 	.word	0x000000ff
        /*4380*/ 	.word	0x00038010
        /*4384*/ 	.short	0x010a
        /*4386*/ 	.byte	0x04
	.zero		1


	//   ....[7]....
        /*4388*/ 	.word	0x0001f3b0
        /*438c*/ 	.word	0x000000ff
        /*4390*/ 	.word	0x00038010
        /*4394*/ 	.short	0x0108
        /*4396*/ 	.byte	0x04
	.zero		1


	//   ....[8]....
        /*4398*/ 	.word	0x0001ffb0
        /*439c*/ 	.word	0x000000ff
        /*43a0*/ 	.word	0x00000000
        /*43a4*/ 	.short	0x010a
        /*43a6*/ 	.byte	0x06
	.zero		1


	//   ....[9]....
        /*43a8*/ 	.word	0x00026a80
        /*43ac*/ 	.word	0x000000ff
        /*43b0*/ 	.word	0x00000000
        /*43b4*/ 	.short	0x010a
        /*43b6*/ 	.byte	0x06
	.zero		1


	//   ....[10]....
        /*43b8*/ 	.word	0x00026bc0
        /*43bc*/ 	.word	0x000000ff
        /*43c0*/ 	.word	0x00038000
        /*43c4*/ 	.short	0x0108
        /*43c6*/ 	.byte	0x04
	.zero		1


	//   ....[11]....
        /*43c8*/ 	.word	0x00026ca0
        /*43cc*/ 	.word	0x000000ff
        /*43d0*/ 	.word	0x00038008
        /*43d4*/ 	.short	0x0108
        /*43d6*/ 	.byte	0x04
	.zero		1


	//   ....[12]....
        /*43d8*/ 	.word	0x0002bb30
        /*43dc*/ 	.word	0x000000ff
        /*43e0*/ 	.word	0x00010000
        /*43e4*/ 	.short	0x010a
        /*43e6*/ 	.byte	0x04
	.zero		1


	//   ....[13]....
        /*43e8*/ 	.word	0x0002bb60
        /*43ec*/ 	.word	0x000000ff
        /*43f0*/ 	.word	0x00038010
        /*43f4*/ 	.short	0x010a
        /*43f6*/ 	.byte	0x04
	.zero		1


	//   ....[14]....
        /*43f8*/ 	.word	0x0002bb90
        /*43fc*/ 	.word	0x000000ff
        /*4400*/ 	.word	0x00000000
        /*4404*/ 	.short	0x010a
        /*4406*/ 	.byte	0x06
	.zero		1


	//   ....[15]....
        /*4408*/ 	.word	0x0002bbc0
        /*440c*/ 	.word	0x000000ff
        /*4410*/ 	.word	0x00000000
        /*4414*/ 	.short	0x010a
        /*4416*/ 	.byte	0x06
	.zero		1


	//----- nvinfo : EIATTR_NUM_MBARRIERS
	.align		4
.L_81:
        /*4418*/ 	.byte	0x03, 0x38
        /*441a*/ 	.short	0xffff


	//----- nvinfo : EIATTR_EXIT_INSTR_OFFSETS
	.align		4
        /*441c*/ 	.byte	0x04, 0x1c
        /*441e*/ 	.short	(.L_83 - .L_82)


	//   ....[0]....
.L_82:
        /*4420*/ 	.word	0x0002bb20


	//----- nvinfo : EIATTR_REQNTID
	.align		4
.L_83:
        /*4424*/ 	.byte	0x04, 0x10
        /*4426*/ 	.short	(.L_85 - .L_84)
.L_84:
        /*4428*/ 	.word	0x00000080
        /*442c*/ 	.word	0x00000001
        /*4430*/ 	.word	0x00000001


	//----- nvinfo : EIATTR_CRS_STACK_SIZE
	.align		4
.L_85:
        /*4434*/ 	.byte	0x04, 0x1e
        /*4436*/ 	.short	(.L_87 - .L_86)
.L_86:
        /*4438*/ 	.word	0x00000000


	//----- nvinfo : EIATTR_CBANK_PARAM_SIZE
	.align		4
.L_87:
        /*443c*/ 	.byte	0x03, 0x19
        /*443e*/ 	.short	0x0088


	//----- nvinfo : EIATTR_PARAM_CBANK
	.align		4
        /*4440*/ 	.byte	0x04, 0x0a
        /*4442*/ 	.short	(.L_89 - .L_88)
	.align		4
.L_88:
        /*4444*/ 	.word	index@(.nv.constant0.attn_fwd)
        /*4448*/ 	.short	0x0380
        /*444a*/ 	.short	0x0088


	//----- nvinfo : EIATTR_SW_WAR
	.align		4
.L_89:
        /*444c*/ 	.byte	0x04, 0x36
        /*444e*/ 	.short	(.L_91 - .L_90)
.L_90:
        /*4450*/ 	.word	0x00000008
.L_91:


//--------------------- .nv.compat                --------------------------
	.section	.nv.compat,"",@"SHT_CUDA_COMPAT_INFO"
	.align	4
        /*0000*/ 	.byte	0x02, 0x02, 0x02, 0x00, 0x02, 0x05, 0x05, 0x00, 0x02, 0x03, 0x00, 0x00, 0x02, 0x06, 0x01, 0x00


//--------------------- .nv.callgraph             --------------------------
	.section	.nv.callgraph,"",@"SHT_CUDA_CALLGRAPH"
	.align	4
	.sectionentsize	8
	.align		4
        /*0000*/ 	.word	0x00000000
	.align		4
        /*0004*/ 	.word	0xffffffff
	.align		4
        /*0008*/ 	.word	0x00000000
	.align		4
        /*000c*/ 	.word	0xfffffffe
	.align		4
        /*0010*/ 	.word	0x00000000
	.align		4
        /*0014*/ 	.word	0xfffffffd
	.align		4
        /*0018*/ 	.word	0x00000000
	.align		4
        /*001c*/ 	.word	0xfffffffc


//--------------------- .nv.constant4             --------------------------
	.section	.nv.constant4,"a",@progbits
	.align	8
	.align		8
.nv.constant4:
        /*0000*/ 	.dword	_$_str


//--------------------- .text.attn_fwd            --------------------------
	.section	.text.attn_fwd,"ax",@progbits
	.align	128
        .global         attn_fwd
        .type           attn_fwd,@function
        .size           attn_fwd,(.L_x_28 - attn_fwd)
        .other          attn_fwd,@"STO_CUDA_ENTRY STV_DEFAULT"
attn_fwd:
.text.attn_fwd:
[----:B------:R-:W0:Y:S01]  /*0000*/  LDC R1, c[0x0][0x37c] ;  /* 0x0000df00ff017b82 */ /* 0x000e220000000800 */
[----:B------:R-:W1:Y:S01]  /*0010*/  S2R R0, SR_TID.X ;  /* 0x0000000000007919 */ /* 0x000e620000002100 */
[----:B0-----:R-:W-:Y:S02]  /*0020*/  IADD3 R1, PT, PT, R1, -0x1468, RZ ;  /* 0xffffeb9801017810 */ /* 0x001fe40007ffe0ff */
[----:B-1----:R-:W-:-:S13]  /*0030*/  ISETP.GE.U32.AND P0, PT, R0, 0x20, PT ;  /* 0x000000200000780c */ /* 0x002fda0003f06070 */
[----:B------:R-:W-:Y:S05]  /*0040*/  @P0 BRA `(.L_x_0) ;  /* 0x0000000000b80947 */ /* 0x000fea0003800000 */
[----:B------:R-:W0:Y:S01]  /*0050*/  S2R R7, SR_CgaCtaId ;  /* 0x0000000000077919 */ /* 0x000e220000008800 */
[----:B------:R-:W-:Y:S01]  /*0060*/  NOP ;  /* 0x0000000000007918 */ /* 0x000fe20000000000 */
[----:B------:R-:W-:-:S04]  /*0070*/  MOV R0, 0x40 ;  /* 0x0000004000007802 */ /* 0x000fc80000000f00 */
[----:B0-----:R-:W-:Y:S02]  /*0080*/  LEA R2, R7, R0, 0x18 ;  /* 0x0000000007027211 */ /* 0x001fe400078ec0ff */
[----:B------:R-:W-:-:S04]  /*0090*/  MOV R0, 0x400 ;  /* 0x0000040000007802 */ /* 0x000fc80000000f00 */
[----:B------:R-:W0:Y:S01]  /*00a0*/  LDS.U8 R2, [R2] ;  /* 0x0000000002027984 */ /* 0x000e220000000000 */
[----:B------:R-:W-:Y:S02]  /*00b0*/  LEA R0, R7, R0, 0x18 ;  /* 0x0000000007007211 */ /* 0x000fe400078ec0ff */
[----:B0-----:R-:W-:-:S13]  /*00c0*/  ISETP.NE.AND P1, PT, R2, RZ, PT ;  /* 0x000000ff0200720c */ /* 0x001fda0003f25270 */
[----:B------:R-:W-:Y:S05]  /*00d0*/  @P1 BRA `(.L_x_1) ;  /* 0x00000000007c1947 */ /* 0x000fea0003800000 */
[----:B------:R-:W-:-:S13]  /*00e0*/  ELECT P1, URZ, PT ;  /* 0x0000000000ff782f */ /* 0x000fda0003820000 */
[----:B------:R-:W-:Y:S05]  /*00f0*/  @!P1 BRA `(.L_x_2) ;  /* 0x0000000000849947 */ /* 0x000fea0003800000 */
[----:B------:R-:W-:Y:S01]  /*0100*/  UMOV UR4, 0x10 ;  /* 0x0000001000047882 */ /* 0x000fe20000000000 */
[----:B------:R-:W-:Y:S01]  /*0110*/  IMAD.MOV.U32 R9, RZ, RZ, 0x1 ;  /* 0x00000001ff097424 */ /* 0x000fe200078e00ff */
[----:B------:R-:W-:-:S03]  /*0120*/  MOV R3, 0xffff ;  /* 0x0000ffff00037802 */ /* 0x000fc60000000f00 */
[----:B------:R-:W-:Y:S04]  /*0130*/  DEPBAR.LE SB0, 0x36 ;  /* 0x00008d800000791a */ /* 0x000fe80000000000 */
[----:B------:R-:W0:Y:S02]  /*0140*/  UTCATOMSWS.FIND_AND_SET.ALIGN UP0, UR4, UR4 ;  /* 0x00000004000475e3 */ /* 0x000e240008000800 */
[----:B0-----:R-:W-:-:S04]  /*0150*/  PLOP3.LUT P1, PT, PT, PT, UP0, 0x80, 0x8 ;  /* 0x000000000008781c */ /* 0x001fc80003f2f008 */
[----:B------:R-:W-:-:S04]  /*0160*/  SEL R2, RZ, 0xffffffff, !P1 ;  /* 0xffffffffff027807 */ /* 0x000fc80004800000 */
[----:B------:R-:W-:Y:S01]  /*0170*/  ISETP.NE.AND P1, PT, R2, RZ, PT ;  /* 0x000000ff0200720c */ /* 0x000fe20003f25270 */
[----:B------:R-:W-:-:S12]  /*0180*/  IMAD.U32 R2, RZ, RZ, UR4 ;  /* 0x00000004ff027e24 */ /* 0x000fd8000f8e00ff */
[----:B------:R-:W-:Y:S05]  /*0190*/  @P1 BRA `(.L_x_3) ;  /* 0x0000000000241947 */ /* 0x000fea0003800000 */
.L_x_4:
[----:B------:R-:W-:Y:S05]  /*01a0*/  NANOSLEEP 0x64 ;  /* 0x000000640000795d */ /* 0x000fea0003800000 */
[----:B------:R-:W-:-:S05]  /*01b0*/  UMOV UR4, 0x10 ;  /* 0x0000001000047882 */ /* 0x000fca0000000000 */
[----:B------:R-:W-:Y:S04]  /*01c0*/  DEPBAR.LE SB0, 0x36 ;  /* 0x00008d800000791a */ /* 0x000fe80000000000 */
[----:B------:R-:W0:Y:S02]  /*01d0*/  UTCATOMSWS.FIND_AND_SET.ALIGN UP0, UR4, UR4 ;  /* 0x00000004000475e3 */ /* 0x000e240008000800 */
[----:B0-----:R-:W-:-:S04]  /*01e0*/  PLOP3.LUT P1, PT, PT, PT, UP0, 0x80, 0x8 ;  /* 0x000000000008781c */ /* 0x001fc80003f2f008 */
[----:B------:R-:W-:-:S04]  /*01f0*/  SEL R2, RZ, 0xffffffff, !P1 ;  /* 0xffffffffff027807 */ /* 0x000fc80004800000 */
[----:B------:R-:W-:Y:S02]  /*0200*/  ISETP.NE.AND P1, PT, R2, RZ, PT ;  /* 0x000000ff0200720c */ /* 0x000fe40003f25270 */
[----:B------:R-:W-:-:S11]  /*0210*/  MOV R2, UR4 ;  /* 0x0000000400027c02 */ /* 0x000fd60008000f00 */
[----:B------:R-:W-:Y:S05]  /*0220*/  @!P1 BRA `(.L_x_4) ;  /* 0xfffffffc00dc9947 */ /* 0x000fea000383ffff */
.L_x_3:
[----:B------:R-:W-:Y:S01]  /*0230*/  VIADD R4, R2, 0x10 ;  /* 0x0000001002047836 */ /* 0x000fe20000000000 */
[----:B------:R-:W-:Y:S02]  /*0240*/  SHF.L.U32 R3, R3, R2, RZ ;  /* 0x0000000203037219 */ /* 0x000fe400000006ff */
[----:B------:R-:W-:Y:S02]  /*0250*/  MOV R5, 0x50 ;  /* 0x0000005000057802 */ /* 0x000fe40000000f00 */
[----:B------:R-:W-:Y:S02]  /*0260*/  SHF.L.U32 R4, R9, R4, RZ ;  /* 0x0000000409047219 */ /* 0x000fe400000006ff */
[----:B------:R-:W-:Y:S02]  /*0270*/  LEA R6, R7, R5, 0x18 ;  /* 0x0000000507067211 */ /* 0x000fe400078ec0ff */
[----:B------:R-:W-:Y:S02]  /*0280*/  LOP3.LUT R3, R4, R3, RZ, 0xfc, !PT ;  /* 0x0000000304037212 */ /* 0x000fe400078efcff */
[----:B------:R-:W-:-:S03]  /*0290*/  SHF.L.U32 R5, R2, 0x5, RZ ;  /* 0x0000000502057819 */ /* 0x000fc600000006ff */
[----:B------:R0:W-:Y:S04]  /*02a0*/  ATOMS.OR RZ, [R6], R3 ;  /* 0x0000000306ff738c */ /* 0x0001e80003000000 */
[----:B------:R0:W-:Y:S01]  /*02b0*/  STS [R0], R5 ;  /* 0x0000000500007388 */ /* 0x0001e20000000800 */
[----:B------:R-:W-:Y:S05]  /*02c0*/  BRA `(.L_x_2) ;  /* 0x0000000000107947 */ /* 0x000fea0003800000 */
.L_x_1:
[----:B------:R-:W-:Y:S01]  /*02d0*/  IMAD.MOV.U32 R3, RZ, RZ, -0x1 ;  /* 0xffffffffff037424 */ /* 0x000fe200078e00ff */
[----:B------:R-:W-:-:S04]  /*02e0*/  MOV R2, 0x310 ;  /* 0x0000031000027802 */ /* 0x000fc80000000f00 */
[----:B------:R0:W-:Y:S03]  /*02f0*/  STS [R0], R3 ;  /* 0x0000000300007388 */ /* 0x0001e60000000800 */
[----:B0-----:R-:W-:Y:S05]  /*0300*/  CALL.REL.NOINC `($__internal_1_$__cuda_sm10x_tcgen05_guardrail_trap_phase_invalid_during_alloc) ;  /* 0x000002b800447944 */ /* 0x001fea0003c00000 */
.L_x_2:
[----:B------:R-:W-:Y:S05]  /*0310*/  WARPSYNC.ALL ;  /* 0x0000000000007948 */ /* 0x000fea0003800000 */
[----:B------:R-:W-:Y:S01]  /*0320*/  NOP ;  /* 0x0000000000007918 */ /* 0x000fe20000000000 */
.L_x_0:
[----:B0-----:R-:W0:Y:S01]  /*0330*/  S2R R0, SR_CTAID.X ;  /* 0x0000000000007919 */ /* 0x001e220000002500 */
[----:B------:R-:W1:Y:S01]  /*0340*/  LDC.64 R2, c[0x0][0x3b0] ;  /* 0x0000ec00ff027b82 */ /* 0x000e620000000a00 */
[----:B------:R-:W2:Y:S01]  /*0350*/  LDCU.64 UR8, c[0x0][0x358] ;  /* 0x00006b00ff0877ac */ /* 0x000ea20008000a00 */
[----:B------:R-:W3:Y:S01]  /*0360*/  S2R R5, SR_TID.X ;  /* 0x0000000000057919 */ /* 0x000ee20000002100 */
[----:B------:R-:W1:Y:S05]  /*0370*/  S2R R9, SR_CTAID.Y ;  /* 0x0000000000097919 */ /* 0x000e6a0000002600 */
[----:B------:R-:W4:Y:S08]  /*0380*/  S2UR UR5, SR_CgaCtaId ;  /* 0x00000000000579c3 */ /* 0x000f300000008800 */
[----:B------:R-:W5:Y:S08]  /*0390*/  LDC.64 R6, c[0x0][0x380] ;  /* 0x0000e000ff067b82 */ /* 0x000f700000000a00 */
[----:B------:R-:W2:Y:S01]  /*03a0*/  LDC R104, c[0x0][0x3b8] ;  /* 0x0000ee00ff687b82 */ /* 0x000ea20000000800 */
[----:B0-----:R-:W-:-:S04]  /*03b0*/  SHF.L.U32 R4, R0, 0x6, RZ ;  /* 0x0000000600047819 */ /* 0x001fc800000006ff */
[--C-:B---3--:R-:W-:Y:S02]  /*03c0*/  LOP3.LUT R8, R4, 0x3f, R5.reuse, 0xf8, !PT ;  /* 0x0000003f04087812 */ /* 0x108fe400078ef805 */
[----:B------:R-:W-:Y:S01]  /*03d0*/  MOV R4, 0x400 ;  /* 0x0000040000047802 */ /* 0x000fe20000000f00 */
[----:B-1----:R-:W-:Y:S01]  /*03e0*/  IMAD R0, R9, R2, RZ ;  /* 0x0000000209007224 */ /* 0x002fe200078e02ff */
[----:B------:R-:W-:Y:S01]  /*03f0*/  SHF.R.U32.HI R5, RZ, 0x6, R5 ;  /* 0x00000006ff057819 */ /* 0x000fe20000011605 */
[----:B------:R-:W-:Y:S01]  /*0400*/  IMAD R2, R8, R3, RZ ;  /* 0x0000000308027224 */ /* 0x000fe200078e02ff */
[----:B------:R-:W-:Y:S01]  /*0410*/  R2UR UR4, R4 ;  /* 0x00000000040472ca */ /* 0x000fe200000e0000 */
[C---:B------:R-:W-:Y:S01]  /*0420*/  IMAD.SHL.U32 R89, R0.reuse, 0x2, RZ ;  /* 0x0000000200597824 */ /* 0x040fe200078e00ff */
[----:B------:R-:W0:Y:S01]  /*0430*/  S2R R4, SR_CgaCtaId ;  /* 0x0000000000047919 */ /* 0x000e220000008800 */
[----:B------:R-:W-:Y:S01]  /*0440*/  SGXT.U32 R5, R5, 0x1 ;  /* 0x000000010505781a */ /* 0x000fe20000000000 */
[----:B------:R-:W-:Y:S01]  /*0450*/  IMAD.HI R88, R0, 0x2, RZ ;  /* 0x0000000200587827 */ /* 0x000fe200078e02ff */
[----:B------:R-:W-:-:S03]  /*0460*/  SHF.L.U32 R3, R2, 0x1, RZ ;  /* 0x0000000102037819 */ /* 0x000fc600000006ff */
[----:B------:R-:W-:Y:S01]  /*0470*/  IMAD.HI R2, R2, 0x2, RZ ;  /* 0x0000000202027827 */ /* 0x000fe200078e02ff */
[----:B------:R-:W-:Y:S01]  /*0480*/  BAR.SYNC.DEFER_BLOCKING 0x0 ;  /* 0x0000000000007b1d */ /* 0x000fe20000010000 */
[----:B-----5:R-:W-:Y:S02]  /*0490*/  IADD3 R89, P1, P2, R3, R6, R89 ;  /* 0x0000000603597210 */ /* 0x020fe40007a3e059 */
[----:B--2---:R-:W-:Y:S01]  /*04a0*/  IMAD R5, R5, R104, RZ ;  /* 0x0000006805057224 */ /* 0x004fe200078e02ff */
[----:B----4-:R-:W-:Y:S01]  /*04b0*/  ULEA UR4, UR5, UR4, 0x18 ;  /* 0x0000000405047291 */ /* 0x010fe2000f8ec0ff */
[----:B------:R-:W-:Y:S02]  /*04c0*/  IADD3.X R88, PT, PT, R2, R7, R88, P1, P2 ;  /* 0x0000000702587210 */ /* 0x000fe40000fe4458 */
[----:B------:R-:W-:Y:S01]  /*04d0*/  IMAD R3, R104, 0x2, R5 ;  /* 0x0000000268037824 */ /* 0x000fe200078e0205 */
[----:B------:R-:W-:-:S04]  /*04e0*/  LEA R138, P1, R5, R89, 0x1 ;  /* 0x00000059058a7211 */ /* 0x000fc800078208ff */
[----:B------:R-:W-:Y:S02]  /*04f0*/  LEA R2, P2, R3, R89, 0x1 ;  /* 0x0000005903027211 */ /* 0x000fe400078408ff */
[----:B------:R-:W-:Y:S02]  /*0500*/  LEA R7, R104, R3, 0x1 ;  /* 0x0000000368077211 */ /* 0x000fe400078e08ff */
[----:B------:R-:W-:Y:S01]  /*0510*/  LEA.HI.X.SX32 R139, R5, R88, 0x1, P1 ;  /* 0x00000058058b7211 */ /* 0x000fe200008f0eff */
[----:B------:R-:W1:Y:S01]  /*0520*/  LDS R20, [UR4] ;  /* 0x00000004ff147984 */ /* 0x000e620008000800 */
[----:B------:R-:W-:Y:S06]  /*0530*/  BAR.SYNC.DEFER_BLOCKING 0x0 ;  /* 0x0000000000007b1d */ /* 0x000fec0000010000 */
[----:B0-----:R-:W-:Y:S05]  /*0540*/  @P0 BRA `(.L_x_5) ;  /* 0x0000000000180947 */ /* 0x001fea0003800000 */
[----:B------:R-:W-:Y:S01]  /*0550*/  ELECT P1, URZ, PT ;  /* 0x0000000000ff782f */ /* 0x000fe20003820000 */
[----:B------:R-:W-:Y:S01]  /*0560*/  IMAD.MOV.U32 R0, RZ, RZ, 0x1 ;  /* 0x00000001ff007424 */ /* 0x000fe200078e00ff */
[----:B------:R-:W-:Y:S11]  /*0570*/  UVIRTCOUNT.DEALLOC.SMPOOL 0x80 ;  /* 0x000000800000784c */ /* 0x000ff60000000000 */
[----:B------:R-:W-:-:S04]  /*0580*/  @P1 MOV R5, 0x40 ;  /* 0x0000004000051802 */ /* 0x000fc80000000f00 */
[----:B------:R-:W-:-:S05]  /*0590*/  @P1 LEA R5, R4, R5, 0x18 ;  /* 0x0000000504051211 */ /* 0x000fca00078ec0ff */
[----:B------:R0:W-:Y:S02]  /*05a0*/  @P1 STS.U8 [R5], R0 ;  /* 0x0000000005001388 */ /* 0x0001e40000000000 */
.L_x_5:
[C---:B------:R-:W-:Y:S01]  /*05b0*/  LEA R9, R104.reuse, R7, 0x1 ;  /* 0x0000000768097211 */ /* 0x040fe200078e08ff */
[----:B------:R-:W2:Y:S01]  /*05c0*/  LDG.E.U16 R138, desc[UR8][R138.64] ;  /* 0x000000088a8a7981 */ /* 0x000ea2000c1e1500 */
[-C--:B------:R-:W-:Y:S02]  /*05d0*/  LEA R4, P1, R7, R89.reuse, 0x1 ;  /* 0x0000005907047211 */ /* 0x080fe400078208ff */
[-C--:B------:R-:W-:Y:S01]  /*05e0*/  LEA.HI.X.SX32 R3, R3, R88.reuse, 0x1, P2 ;  /* 0x0000005803037211 */ /* 0x080fe200010f0eff */
[C---:B------:R-:W-:Y:S01]  /*05f0*/  IMAD R11, R104.reuse, 0x2, R9 ;  /* 0x00000002680b7824 */ /* 0x040fe200078e0209 */
[-C--:B------:R-:W-:Y:S01]  /*0600*/  LEA R6, P2, R9, R89.reuse, 0x1 ;  /* 0x0000005909067211 */ /* 0x080fe200078408ff */
[----:B------:R-:W-:Y:S01]  /*0610*/  STL [R1+0x1318], R153 ;  /* 0x0013189901007387 */ /* 0x000fe20000100800 */
[----:B0-----:R-:W-:Y:S02]  /*0620*/  LEA.HI.X.SX32 R5, R7, R88, 0x1, P1 ;  /* 0x0000005807057211 */ /* 0x001fe400008f0eff */
[----:B------:R-:W-:Y:S01]  /*0630*/  LEA R8, P1, R11, R89, 0x1 ;  /* 0x000000590b087211 */ /* 0x000fe200078208ff */
[----:B------:R0:W3:Y:S01]  /*0640*/  LDG.E.U16 R137, desc[UR8][R2.64] ;  /* 0x0000000802897981 */ /* 0x0000e2000c1e1500 */
[----:B------:R-:W-:-:S02]  /*0650*/  LEA R13, R104, R11, 0x1 ;  /* 0x0000000b680d7211 */ /* 0x000fc400078e08ff */
[-C--:B------:R-:W-:Y:S01]  /*0660*/  LEA.HI.X.SX32 R7, R9, R88.reuse, 0x1, P2 ;  /* 0x0000005809077211 */ /* 0x080fe200010f0eff */
[----:B------:R-:W4:Y:S01]  /*0670*/  LDG.E.U16 R136, desc[UR8][R4.64] ;  /* 0x0000000804887981 */ /* 0x000f22000c1e1500 */
[-C--:B------:R-:W-:Y:S01]  /*0680*/  LEA.HI.X.SX32 R9, R11, R88.reuse, 0x1, P1 ;  /* 0x000000580b097211 */ /* 0x080fe200008f0eff */
[C---:B------:R-:W-:Y:S01]  /*0690*/  IMAD R11, R104.reuse, 0x2, R13 ;  /* 0x00000002680b7824 */ /* 0x040fe200078e020d */
[C---:B------:R-:W-:Y:S01]  /*06a0*/  LEA R132, P1, R13.reuse, R89, 0x1 ;  /* 0x000000590d847211 */ /* 0x040fe200078208ff */
[----:B------:R-:W2:Y:S03]  /*06b0*/  LDG.E.U16 R135, desc[UR8][R6.64] ;  /* 0x0000000806877981 */ /* 0x000ea6000c1e1500 */
[----:B0-----:R-:W-:Y:S01]  /*06c0*/  LEA R3, R104, R11, 0x1 ;  /* 0x0000000b68037211 */ /* 0x001fe200078e08ff */
[----:B------:R0:W2:Y:S01]  /*06d0*/  LDG.E.U16 R134, desc[UR8][R8.64] ;  /* 0x0000000808867981 */ /* 0x0000a2000c1e1500 */
[----:B------:R-:W-:-:S03]  /*06e0*/  LEA.HI.X.SX32 R133, R13, R88, 0x1, P1 ;  /* 0x000000580d857211 */ /* 0x000fc600008f0eff */
[C---:B------:R-:W-:Y:S01]  /*06f0*/  IMAD R13, R104.reuse, 0x2, R3 ;  /* 0x00000002680d7824 */ /* 0x040fe200078e0203 */
[C---:B------:R-:W-:Y:S01]  /*0700*/  LEA R10, P1, R11.reuse, R89, 0x1 ;  /* 0x000000590b0a7211 */ /* 0x040fe200078208ff */
[----:B------:R-:W2:Y:S03]  /*0710*/  LDG.E.U16 R132, desc[UR8][R132.64] ;  /* 0x0000000884847981 */ /* 0x000ea6000c1e1500 */
[C---:B------:R-:W-:Y:S01]  /*0720*/  LEA R15, R104.reuse, R13, 0x1 ;  /* 0x0000000d680f7211 */ /* 0x040fe200078e08ff */
[----:B------:R-:W-:Y:S01]  /*0730*/  STL [R1+0x1314], R154 ;  /* 0x0013149a01007387 */ /* 0x000fe20000100800 */
[-C--:B------:R-:W-:Y:S02]  /*0740*/  LEA.HI.X.SX32 R11, R11, R88.reuse, 0x1, P1 ;  /* 0x000000580b0b7211 */ /* 0x080fe400008f0eff */
[-C--:B------:R-:W-:Y:S01]  /*0750*/  LEA R2, P1, R3, R89.reuse, 0x1 ;  /* 0x0000005903027211 */ /* 0x080fe200078208ff */
[----:B0-----:R-:W-:Y:S01]  /*0760*/  IMAD R9, R104, 0x2, R15 ;  /* 0x0000000268097824 */ /* 0x001fe200078e020f */
[----:B------:R-:W-:Y:S01]  /*0770*/  LEA R4, P2, R13, R89, 0x1 ;  /* 0x000000590d047211 */ /* 0x000fe200078408ff */
[----:B------:R0:W2:Y:S01]  /*0780*/  LDG.E.U16 R129, desc[UR8][R10.64] ;  /* 0x000000080a817981 */ /* 0x0000a2000c1e1500 */
[----:B------:R-:W-:-:S02]  /*0790*/  LEA.HI.X.SX32 R3, R3, R88, 0x1, P1 ;  /* 0x0000005803037211 */ /* 0x000fc400008f0eff */
[-C--:B------:R-:W-:Y:S01]  /*07a0*/  LEA.HI.X.SX32 R5, R13, R88.reuse, 0x1, P2 ;  /* 0x000000580d057211 */ /* 0x080fe200010f0eff */
[----:B------:R-:W-:Y:S01]  /*07b0*/  STL [R1+0x1310], R155 ;  /* 0x0013109b01007387 */ /* 0x000fe20000100800 */
[C---:B------:R-:W-:Y:S02]  /*07c0*/  LEA R6, P1, R15.reuse, R89, 0x1 ;  /* 0x000000590f067211 */ /* 0x040fe400078208ff */
[C---:B------:R-:W-:Y:S01]  /*07d0*/  LEA R13, R104.reuse, R9, 0x1 ;  /* 0x00000009680d7211 */ /* 0x040fe200078e08ff */
[----:B------:R1:W2:Y:S01]  /*07e0*/  LDG.E.U16 R123, desc[UR8][R2.64] ;  /* 0x00000008027b7981 */ /* 0x0002a2000c1e1500 */
[-C--:B------:R-:W-:Y:S02]  /*07f0*/  LEA.HI.X.SX32 R7, R15, R88.reuse, 0x1, P1 ;  /* 0x000000580f077211 */ /* 0x080fe400008f0eff */
[C---:B------:R-:W-:Y:S01]  /*0800*/  LEA R8, P1, R9.reuse, R89, 0x1 ;  /* 0x0000005909087211 */ /* 0x040fe200078208ff */
[----:B------:R-:W-:Y:S01]  /*0810*/  IMAD R15, R104, 0x2, R13 ;  /* 0x00000002680f7824 */ /* 0x000fe200078e020d */
[----:B------:R1:W2:Y:S02]  /*0820*/  LDG.E.U16 R121, desc[UR8][R4.64] ;  /* 0x0000000804797981 */ /* 0x0002a4000c1e1500 */
[----:B------:R-:W-:-:S02]  /*0830*/  LEA.HI.X.SX32 R9, R9, R88, 0x1, P1 ;  /* 0x0000005809097211 */ /* 0x000fc400008f0eff */
[C---:B0-----:R-:W-:Y:S01]  /*0840*/  LEA R10, P1, R13.reuse, R89, 0x1 ;  /* 0x000000590d0a7211 */ /* 0x041fe200078208ff */
[----:B------:R0:W2:Y:S01]  /*0850*/  LDG.E.U16 R117, desc[UR8][R6.64] ;  /* 0x0000000806757981 */ /* 0x0000a2000c1e1500 */
[C---:B------:R-:W-:Y:S02]  /*0860*/  LEA R17, R104.reuse, R15, 0x1 ;  /* 0x0000000f68117211 */ /* 0x040fe400078e08ff */
[-C--:B------:R-:W-:Y:S01]  /*0870*/  LEA.HI.X.SX32 R11, R13, R88.reuse, 0x1, P1 ;  /* 0x000000580d0b7211 */ /* 0x080fe200008f0eff */
[----:B------:R0:W2:Y:S01]  /*0880*/  LDG.E.U16 R107, desc[UR8][R8.64] ;  /* 0x00000008086b7981 */ /* 0x0000a2000c1e1500 */
[-C--:B-1----:R-:W-:Y:S01]  /*0890*/  LEA R2, P1, R17, R89.reuse, 0x1 ;  /* 0x0000005911027211 */ /* 0x082fe200078208ff */
[----:B------:R-:W-:Y:S01]  /*08a0*/  IMAD R5, R104, 0x2, R17 ;  /* 0x0000000268057824 */ /* 0x000fe200078e0211 */
[----:B------:R-:W-:Y:S01]  /*08b0*/  LEA R12, P2, R15, R89, 0x1 ;  /* 0x000000590f0c7211 */ /* 0x000fe200078408ff */
[----:B------:R-:W2:Y:S01]  /*08c0*/  LDG.E.U16 R105, desc[UR8][R10.64] ;  /* 0x000000080a697981 */ /* 0x000ea2000c1e1500 */
[----:B------:R-:W-:-:S02]  /*08d0*/  LEA.HI.X.SX32 R3, R17, R88, 0x1, P1 ;  /* 0x0000005811037211 */ /* 0x000fc400008f0eff */
[C---:B------:R-:W-:Y:S01]  /*08e0*/  LEA R42, P1, R5.reuse, R89, 0x1 ;  /* 0x00000059052a7211 */ /* 0x040fe200078208ff */
[----:B------:R-:W-:Y:S01]  /*08f0*/  STL [R1+0x130c], R156 ;  /* 0x00130c9c01007387 */ /* 0x000fe20000100800 */
[C---:B0-----:R-:W-:Y:S02]  /*0900*/  LEA R7, R104.reuse, R5, 0x1 ;  /* 0x0000000568077211 */ /* 0x041fe400078e08ff */
[-C--:B------:R-:W-:Y:S01]  /*0910*/  LEA.HI.X.SX32 R43, R5, R88.reuse, 0x1, P1 ;  /* 0x00000058052b7211 */ /* 0x080fe200008f0eff */
[----:B------:R0:W2:Y:S02]  /*0920*/  LDG.E.U16 R63, desc[UR8][R2.64] ;  /* 0x00000008023f7981 */ /* 0x0000a4000c1e1500 */
[C---:B------:R-:W-:Y:S01]  /*0930*/  IMAD R5, R104.reuse, 0x2, R7 ;  /* 0x0000000268057824 */ /* 0x040fe200078e0207 */
[----:B------:R-:W-:Y:S01]  /*0940*/  LEA R18, P1, R7, R89, 0x1 ;  /* 0x0000005907127211 */ /* 0x000fe200078208ff */
[----:B------:R-:W2:Y:S03]  /*0950*/  LDG.E.U16 R42, desc[UR8][R42.64] ;  /* 0x000000082a2a7981 */ /* 0x000ea6000c1e1500 */
[----:B------:R-:W-:Y:S01]  /*0960*/  LEA R9, R104, R5, 0x1 ;  /* 0x0000000568097211 */ /* 0x000fe200078e08ff */
[----:B------:R-:W-:Y:S01]  /*0970*/  STL [R1+0x1308], R157 ;  /* 0x0013089d01007387 */ /* 0x000fe20000100800 */
[----:B------:R-:W-:-:S02]  /*0980*/  LEA.HI.X.SX32 R13, R15, R88, 0x1, P2 ;  /* 0x000000580f0d7211 */ /* 0x000fc400010f0eff */
[-C--:B------:R-:W-:Y:S01]  /*0990*/  LEA R44, P2, R5, R89.reuse, 0x1 ;  /* 0x00000059052c7211 */ /* 0x080fe200078408ff */
[----:B------:R-:W-:Y:S01]  /*09a0*/  STL [R1+0x1304], R158 ;  /* 0x0013049e01007387 */ /* 0x000fe20000100800 */
[-C--:B------:R-:W-:Y:S01]  /*09b0*/  LEA.HI.X.SX32 R19, R7, R88.reuse, 0x1, P1 ;  /* 0x0000005807137211 */ /* 0x080fe200008f0eff */
[C---:B------:R-:W-:Y:S01]  /*09c0*/  IMAD R7, R104.reuse, 0x2, R9 ;  /* 0x0000000268077824 */ /* 0x040fe200078e0209 */
[----:B------:R-:W-:Y:S01]  /*09d0*/  LEA R4, P1, R9, R89, 0x1 ;  /* 0x0000005909047211 */ /* 0x000fe200078208ff */
[----:B------:R1:W2:Y:S01]  /*09e0*/  LDG.E.U16 R65, desc[UR8][R12.64] ;  /* 0x000000080c417981 */ /* 0x0002a2000c1e1500 */
[-C--:B------:R-:W-:Y:S02]  /*09f0*/  LEA.HI.X.SX32 R45, R5, R88.reuse, 0x1, P2 ;  /* 0x00000058052d7211 */ /* 0x080fe400010f0eff */
[----:B------:R-:W-:Y:S01]  /*0a00*/  LEA.HI.X.SX32 R5, R9, R88, 0x1, P1 ;  /* 0x0000005809057211 */ /* 0x000fe200008f0eff */
[----:B------:R-:W2:Y:S01]  /*0a10*/  LDG.E.U16 R18, desc[UR8][R18.64] ;  /* 0x0000000812127981 */ /* 0x000ea2000c1e1500 */
[----:B------:R-:W-:-:S02]  /*0a20*/  LEA R9, R104, R7, 0x1 ;  /* 0x0000000768097211 */ /* 0x000fc400078e08ff */
[CC--:B0-----:R-:W-:Y:S01]  /*0a30*/  LEA R2, P1, R7.reuse, R89.reuse, 0x1 ;  /* 0x0000005907027211 */ /* 0x0c1fe200078208ff */
[----:B------:R0:W2:Y:S02]  /*0a40*/  LDG.E.U16 R62, desc[UR8][R4.64] ;  /* 0x00000008043e7981 */ /* 0x0000a4000c1e1500 */
[C---:B------:R-:W-:Y:S01]  /*0a50*/  IMAD R11, R104.reuse, 0x2, R9 ;  /* 0x00000002680b7824 */ /* 0x040fe200078e0209 */
[----:B------:R-:W-:Y:S01]  /*0a60*/  LEA.HI.X.SX32 R3, R7, R88, 0x1, P1 ;  /* 0x0000005807037211 */ /* 0x000fe200008f0eff */
[----:B------:R-:W2:Y:S01]  /*0a70*/  LDG.E.U16 R44, desc[UR8][R44.64] ;  /* 0x000000082c2c7981 */ /* 0x000ea2000c1e1500 */
[-C--:B------:R-:W-:Y:S02]  /*0a80*/  LEA R6, P1, R9, R89.reuse, 0x1 ;  /* 0x0000005909067211 */ /* 0x080fe400078208ff */
[----:B------:R-:W-:Y:S01]  /*0a90*/  LEA R66, P2, R11, R89, 0x1 ;  /* 0x000000590b427211 */ /* 0x000fe200078408ff */
[----:B------:R0:W2:Y:S01]  /*0aa0*/  LDG.E.U16 R41, desc[UR8][R2.64] ;  /* 0x0000000802297981 */ /* 0x0000a2000c1e1500 */
[----:B-1----:R-:W-:-:S02]  /*0ab0*/  LEA R13, R104, R11, 0x1 ;  /* 0x0000000b680d7211 */ /* 0x002fc400078e08ff */
[-C--:B------:R-:W-:Y:S01]  /*0ac0*/  LEA.HI.X.SX32 R7, R9, R88.reuse, 0x1, P1 ;  /* 0x0000005809077211 */ /* 0x080fe200008f0eff */
[----:B------:R-:W-:Y:S01]  /*0ad0*/  STL [R1+0x1300], R159 ;  /* 0x0013009f01007387 */ /* 0x000fe20000100800 */
[-C--:B------:R-:W-:Y:S01]  /*0ae0*/  LEA.HI.X.SX32 R67, R11, R88.reuse, 0x1, P2 ;  /* 0x000000580b437211 */ /* 0x080fe200010f0eff */
[C---:B------:R-:W-:Y:S01]  /*0af0*/  IMAD R11, R104.reuse, 0x2, R13 ;  /* 0x00000002680b7824 */ /* 0x040fe200078e020d */
[C---:B------:R-:W-:Y:S01]  /*0b00*/  LEA R8, P1, R13.reuse, R89, 0x1 ;  /* 0x000000590d087211 */ /* 0x040fe200078208ff */
[----:B------:R1:W2:Y:S03]  /*0b10*/  LDG.E.U16 R17, desc[UR8][R6.64] ;  /* 0x0000000806117981 */ /* 0x0002a6000c1e1500 */
[----:B------:R-:W-:Y:S01]  /*0b20*/  LEA.HI.X.SX32 R9, R13, R88, 0x1, P1 ;  /* 0x000000580d097211 */ /* 0x000fe200008f0eff */
[----:B------:R-:W2:Y:S01]  /*0b30*/  LDG.E.U16 R66, desc[UR8][R66.64] ;  /* 0x0000000842427981 */ /* 0x000ea2000c1e1500 */
[----:B------:R-:W-:-:S02]  /*0b40*/  LEA R13, R104, R11, 0x1 ;  /* 0x0000000b680d7211 */ /* 0x000fc400078e08ff */
[CC--:B0-----:R-:W-:Y:S01]  /*0b50*/  LEA R4, P1, R11.reuse, R89.reuse, 0x1 ;  /* 0x000000590b047211 */ /* 0x0c1fe200078208ff */
[----:B------:R0:W2:Y:S02]  /*0b60*/  LDG.E.U16 R61, desc[UR8][R8.64] ;  /* 0x00000008083d7981 */ /* 0x0000a4000c1e1500 */
[C---:B------:R-:W-:Y:S01]  /*0b70*/  IMAD R15, R104.reuse, 0x2, R13 ;  /* 0x00000002680f7824 */ /* 0x040fe200078e020d */
[-C--:B------:R-:W-:Y:S01]  /*0b80*/  LEA.HI.X.SX32 R5, R11, R88.reuse, 0x1, P1 ;  /* 0x000000580b057211 */ /* 0x080fe200008f0eff */
[----:B------:R-:W-:Y:S01]  /*0b90*/  STL [R1+0x12fc], R160 ;  /* 0x0012fca001007387 */ /* 0x000fe20000100800 */
[C---:B------:R-:W-:Y:S02]  /*0ba0*/  LEA R10, P1, R13.reuse, R89, 0x1 ;  /* 0x000000590d0a7211 */ /* 0x040fe400078208ff */
[----:B------:R-:W-:Y:S01]  /*0bb0*/  LEA R19, R104, R15, 0x1 ;  /* 0x0000000f68137211 */ /* 0x000fe200078e08ff */
[----:B------:R0:W2:Y:S01]  /*0bc0*/  LDG.E.U16 R40, desc[UR8][R4.64] ;  /* 0x0000000804287981 */ /* 0x0000a2000c1e1500 */
[----:B------:R-:W-:-:S02]  /*0bd0*/  LEA.HI.X.SX32 R11, R13, R88, 0x1, P1 ;  /* 0x000000580d0b7211 */ /* 0x000fc400008f0eff */
[-C--:B------:R-:W-:Y:S01]  /*0be0*/  LEA R2, P2, R15, R89.reuse, 0x1 ;  /* 0x000000590f027211 */ /* 0x080fe200078408ff */
[C---:B------:R-:W-:Y:S01]  /*0bf0*/  IMAD R13, R104.reuse, 0x2, R19 ;  /* 0x00000002680d7824 */ /* 0x040fe200078e0213 */
[----:B-1----:R-:W-:Y:S01]  /*0c00*/  LEA R6, P1, R19, R89, 0x1 ;  /* 0x0000005913067211 */ /* 0x002fe200078208ff */
[----:B------:R1:W2:Y:S01]  /*0c10*/  LDG.E.U16 R16, desc[UR8][R10.64] ;  /* 0x000000080a107981 */ /* 0x0002a2000c1e1500 */
[-C--:B------:R-:W-:Y:S02]  /*0c20*/  LEA.HI.X.SX32 R3, R15, R88.reuse, 0x1, P2 ;  /* 0x000000580f037211 */ /* 0x080fe400010f0eff */
[C---:B------:R-:W-:Y:S01]  /*0c30*/  LEA R15, R104.reuse, R13, 0x1 ;  /* 0x0000000d680f7211 */ /* 0x040fe200078e08ff */
[----:B------:R-:W-:Y:S01]  /*0c40*/  STL [R1+0x12f8], R161 ;  /* 0x0012f8a101007387 */ /* 0x000fe20000100800 */
[-C--:B------:R-:W-:Y:S02]  /*0c50*/  LEA.HI.X.SX32 R7, R19, R88.reuse, 0x1, P1 ;  /* 0x0000005813077211 */ /* 0x080fe400008f0eff */
[C---:B0-----:R-:W-:Y:S01]  /*0c60*/  LEA R8, P1, R13.reuse, R89, 0x1 ;  /* 0x000000590d087211 */ /* 0x041fe200078208ff */
[----:B------:R-:W-:Y:S01]  /*0c70*/  IMAD R19, R104, 0x2, R15 ;  /* 0x0000000268137824 */ /* 0x000fe200078e020f */
[----:B------:R-:W2:Y:S02]  /*0c80*/  LDG.E.U16 R3, desc[UR8][R2.64] ;  /* 0x0000000802037981 */ /* 0x000ea4000c1e1500 */
[----:B------:R-:W-:-:S02]  /*0c90*/  LEA.HI.X.SX32 R9, R13, R88, 0x1, P1 ;  /* 0x000000580d097211 */ /* 0x000fc400008f0eff */
[C---:B------:R-:W-:Y:S01]  /*0ca0*/  LEA R13, R104.reuse, R19, 0x1 ;  /* 0x00000013680d7211 */ /* 0x040fe200078e08ff */
[----:B------:R0:W2:Y:S04]  /*0cb0*/  LDG.E.U16 R60, desc[UR8][R6.64] ;  /* 0x00000008063c7981 */ /* 0x0000a8000c1e1500 */
[C---:B------:R-:W-:Y:S01]  /*0cc0*/  IMAD R21, R104.reuse, 0x2, R13 ;  /* 0x0000000268157824 */ /* 0x040fe200078e020d */
[-C--:B------:R-:W-:Y:S01]  /*0cd0*/  LEA R4, P1, R15, R89.reuse, 0x1 ;  /* 0x000000590f047211 */ /* 0x080fe200078208ff */
[----:B------:R0:W2:Y:S01]  /*0ce0*/  LDG.E.U16 R39, desc[UR8][R8.64] ;  /* 0x0000000808277981 */ /* 0x0000a2000c1e1500 */
[----:B-1----:R-:W-:Y:S02]  /*0cf0*/  LEA R10, P2, R19, R89, 0x1 ;  /* 0x00000059130a7211 */ /* 0x002fe400078408ff */
[----:B------:R-:W-:Y:S01]  /*0d00*/  LEA R25, R104, R21, 0x1 ;  /* 0x0000001568197211 */ /* 0x000fe200078e08ff */
[----:B------:R-:W-:Y:S01]  /*0d10*/  STL [R1+0x12f4], R162 ;  /* 0x0012f4a201007387 */ /* 0x000fe20000100800 */
[----:B------:R-:W-:-:S02]  /*0d20*/  LEA.HI.X.SX32 R5, R15, R88, 0x1, P1 ;  /* 0x000000580f057211 */ /* 0x000fc400008f0eff */
[-C--:B------:R-:W-:Y:S01]  /*0d30*/  LEA.HI.X.SX32 R11, R19, R88.reuse, 0x1, P2 ;  /* 0x00000058130b7211 */ /* 0x080fe200010f0eff */
[C---:B------:R-:W-:Y:S01]  /*0d40*/  IMAD R19, R104.reuse, 0x2, R25 ;  /* 0x0000000268137824 */ /* 0x040fe200078e0219 */
[CC--:B------:R-:W-:Y:S01]  /*0d50*/  LEA R12, P1, R13.reuse, R89.reuse, 0x1 ;  /* 0x000000590d0c7211 */ /* 0x0c0fe200078208ff */
[----:B------:R-:W2:Y:S03]  /*0d60*/  LDG.E.U16 R15, desc[UR8][R4.64] ;  /* 0x00000008040f7981 */ /* 0x000ea6000c1e1500 */
[-C--:B------:R-:W-:Y:S01]  /*0d70*/  LEA.HI.X.SX32 R13, R13, R88.reuse, 0x1, P1 ;  /* 0x000000580d0d7211 */ /* 0x080fe200008f0eff */
[----:B------:R1:W2:Y:S01]  /*0d80*/  LDG.E.U16 R67, desc[UR8][R10.64] ;  /* 0x000000080a437981 */ /* 0x0002a2000c1e1500 */
[C---:B------:R-:W-:Y:S02]  /*0d90*/  LEA R22, P1, R21.reuse, R89, 0x1 ;  /* 0x0000005915167211 */ /* 0x040fe400078208ff */
[----:B------:R-:W-:Y:S01]  /*0da0*/  LEA R27, R104, R19, 0x1 ;  /* 0x00000013681b7211 */ /* 0x000fe200078e08ff */
[----:B------:R1:W2:Y:S01]  /*0db0*/  LDG.E.U16 R59, desc[UR8][R12.64] ;  /* 0x000000080c3b7981 */ /* 0x0002a2000c1e1500 */
[----:B------:R-:W-:-:S03]  /*0dc0*/  LEA.HI.X.SX32 R23, R21, R88, 0x1, P1 ;  /* 0x0000005815177211 */ /* 0x000fc600008f0eff */
[C---:B------:R-:W-:Y:S01]  /*0dd0*/  IMAD R21, R104.reuse, 0x2, R27 ;  /* 0x0000000268157824 */ /* 0x040fe200078e021b */
[C---:B0-----:R-:W-:Y:S01]  /*0de0*/  LEA R6, P1, R25.reuse, R89, 0x1 ;  /* 0x0000005919067211 */ /* 0x041fe200078208ff */
[----:B------:R-:W2:Y:S03]  /*0df0*/  LDG.E.U16 R38, desc[UR8][R22.64] ;  /* 0x0000000816267981 */ /* 0x000ea6000c1e1500 */
[C---:B------:R-:W-:Y:S01]  /*0e00*/  LEA R29, R104.reuse, R21, 0x1 ;  /* 0x00000015681d7211 */ /* 0x040fe200078e08ff */
[----:B------:R-:W-:Y:S01]  /*0e10*/  STL [R1+0x12f0], R163 ;  /* 0x0012f0a301007387 */ /* 0x000fe20000100800 */
[-C--:B------:R-:W-:Y:S02]  /*0e20*/  LEA.HI.X.SX32 R7, R25, R88.reuse, 0x1, P1 ;  /* 0x0000005819077211 */ /* 0x080fe400008f0eff */
[-C--:B------:R-:W-:Y:S01]  /*0e30*/  LEA R8, P2, R19, R89.reuse, 0x1 ;  /* 0x0000005913087211 */ /* 0x080fe200078408ff */
[----:B------:R-:W-:Y:S01]  /*0e40*/  IMAD R25, R104, 0x2, R29 ;  /* 0x0000000268197824 */ /* 0x000fe200078e021d */
[----:B-1----:R-:W-:Y:S01]  /*0e50*/  LEA R10, P1, R27, R89, 0x1 ;  /* 0x000000591b0a7211 */ /* 0x002fe200078208ff */
[----:B------:R0:W2:Y:S01]  /*0e60*/  LDG.E.U16 R6, desc[UR8][R6.64] ;  /* 0x0000000806067981 */ /* 0x0000a2000c1e1500 */
[----:B------:R-:W-:-:S02]  /*0e70*/  LEA.HI.X.SX32 R9, R19, R88, 0x1, P2 ;  /* 0x0000005813097211 */ /* 0x000fc400010f0eff */
[----:B------:R-:W-:Y:S01]  /*0e80*/  LEA R19, R104, R25, 0x1 ;  /* 0x0000001968137211 */ /* 0x000fe200078e08ff */
[----:B------:R-:W-:Y:S01]  /*0e90*/  STL [R1+0x12ec], R164 ;  /* 0x0012eca401007387 */ /* 0x000fe20000100800 */
[----:B------:R-:W-:-:S03]  /*0ea0*/  LEA.HI.X.SX32 R11, R27, R88, 0x1, P1 ;  /* 0x000000581b0b7211 */ /* 0x000fc600008f0eff */
[C---:B------:R-:W-:Y:S01]  /*0eb0*/  IMAD R27, R104.reuse, 0x2, R19 ;  /* 0x00000002681b7824 */ /* 0x040fe200078e0213 */
[C---:B------:R-:W-:Y:S01]  /*0ec0*/  LEA R12, P1, R21.reuse, R89, 0x1 ;  /* 0x00000059150c7211 */ /* 0x040fe200078208ff */
[----:B------:R1:W2:Y:S03]  /*0ed0*/  LDG.E.U16 R43, desc[UR8][R8.64] ;  /* 0x00000008082b7981 */ /* 0x0002a6000c1e1500 */
[----:B------:R-:W-:Y:S01]  /*0ee0*/  LEA R31, R104, R27, 0x1 ;  /* 0x0000001b681f7211 */ /* 0x000fe200078e08ff */
[----:B------:R1:W2:Y:S01]  /*0ef0*/  LDG.E.U16 R58, desc[UR8][R10.64] ;  /* 0x000000080a3a7981 */ /* 0x0002a2000c1e1500 */
[----:B------:R-:W-:-:S03]  /*0f00*/  LEA.HI.X.SX32 R13, R21, R88, 0x1, P1 ;  /* 0x00000058150d7211 */ /* 0x000fc600008f0eff */
[C---:B------:R-:W-:Y:S01]  /*0f10*/  IMAD R21, R104.reuse, 0x2, R31 ;  /* 0x0000000268157824 */ /* 0x040fe200078e021f */
[C---:B------:R-:W-:Y:S01]  /*0f20*/  LEA R4, P1, R29.reuse, R89, 0x1 ;  /* 0x000000591d047211 */ /* 0x040fe200078208ff */
[----:B------:R1:W2:Y:S03]  /*0f30*/  LDG.E.U16 R37, desc[UR8][R12.64] ;  /* 0x000000080c257981 */ /* 0x0002a6000c1e1500 */
[----:B0-----:R-:W-:Y:S01]  /*0f40*/  LEA R7, R104, R21, 0x1 ;  /* 0x0000001568077211 */ /* 0x001fe200078e08ff */
[----:B------:R-:W-:Y:S01]  /*0f50*/  STL [R1+0x12e8], R165 ;  /* 0x0012e8a501007387 */ /* 0x000fe20000100800 */
[----:B------:R-:W-:-:S03]  /*0f60*/  LEA.HI.X.SX32 R5, R29, R88, 0x1, P1 ;  /* 0x000000581d057211 */ /* 0x000fc600008f0eff */
[C---:B------:R-:W-:Y:S01]  /*0f70*/  IMAD R29, R104.reuse, 0x2, R7 ;  /* 0x00000002681d7824 */ /* 0x040fe200078e0207 */
[-C--:B-1----:R-:W-:Y:S02]  /*0f80*/  LEA R8, P1, R19, R89.reuse, 0x1 ;  /* 0x0000005913087211 */ /* 0x082fe400078208ff */
[----:B------:R-:W-:Y:S01]  /*0f90*/  LEA R22, P2, R25, R89, 0x1 ;  /* 0x0000005919167211 */ /* 0x000fe200078408ff */
[----:B------:R-:W2:Y:S01]  /*0fa0*/  LDG.E.U16 R5, desc[UR8][R4.64] ;  /* 0x0000000804057981 */ /* 0x000ea2000c1e1500 */
[----:B------:R-:W-:-:S05]  /*0fb0*/  LEA R33, R104, R29, 0x1 ;  /* 0x0000001d68217211 */ /* 0x000fca00078e08ff */
[C---:B------:R-:W-:Y:S01]  /*0fc0*/  IMAD R45, R104.reuse, 0x2, R33 ;  /* 0x00000002682d7824 */ /* 0x040fe200078e0221 */
[-C--:B------:R-:W-:Y:S02]  /*0fd0*/  LEA.HI.X.SX32 R9, R19, R88.reuse, 0x1, P1 ;  /* 0x0000005813097211 */ /* 0x080fe400008f0eff */
[C---:B------:R-:W-:Y:S02]  /*0fe0*/  LEA R10, P1, R27.reuse, R89, 0x1 ;  /* 0x000000591b0a7211 */ /* 0x040fe400078208ff */
[C---:B------:R-:W-:Y:S01]  /*0ff0*/  LEA R47, R104.reuse, R45, 0x1 ;  /* 0x0000002d682f7211 */ /* 0x040fe200078e08ff */
[----:B------:R0:W2:Y:S01]  /*1000*/  LDG.E.U16 R57, desc[UR8][R8.64] ;  /* 0x0000000808397981 */ /* 0x0000a2000c1e1500 */
[-C--:B------:R-:W-:Y:S02]  /*1010*/  LEA.HI.X.SX32 R11, R27, R88.reuse, 0x1, P1 ;  /* 0x000000581b0b7211 */ /* 0x080fe400008f0eff */
[----:B------:R-:W-:Y:S01]  /*1020*/  LEA R12, P1, R31, R89, 0x1 ;  /* 0x000000591f0c7211 */ /* 0x000fe200078208ff */
[----:B------:R-:W-:Y:S01]  /*1030*/  IMAD R49, R104, 0x2, R47 ;  /* 0x0000000268317824 */ /* 0x000fe200078e022f */
[-C--:B------:R-:W-:Y:S01]  /*1040*/  LEA.HI.X.SX32 R23, R25, R88.reuse, 0x1, P2 ;  /* 0x0000005819177211 */ /* 0x080fe200010f0eff */
[----:B------:R-:W2:Y:S01]  /*1050*/  LDG.E.U16 R36, desc[UR8][R10.64] ;  /* 0x000000080a247981 */ /* 0x000ea2000c1e1500 */
[----:B------:R-:W-:-:S02]  /*1060*/  LEA.HI.X.SX32 R13, R31, R88, 0x1, P1 ;  /* 0x000000581f0d7211 */ /* 0x000fc400008f0eff */
[C---:B------:R-:W-:Y:S01]  /*1070*/  LEA R24, P2, R21.reuse, R89, 0x1 ;  /* 0x0000005915187211 */ /* 0x040fe200078408ff */
[----:B------:R1:W2:Y:S01]  /*1080*/  LDG.E.U16 R22, desc[UR8][R22.64] ;  /* 0x0000000816167981 */ /* 0x0002a2000c1e1500 */
[C---:B------:R-:W-:Y:S02]  /*1090*/  LEA R31, R104.reuse, R49, 0x1 ;  /* 0x00000031681f7211 */ /* 0x040fe400078e08ff */
[-C--:B------:R-:W-:Y:S01]  /*10a0*/  LEA.HI.X.SX32 R25, R21, R88.reuse, 0x1, P2 ;  /* 0x0000005815197211 */ /* 0x080fe200010f0eff */
[----:B------:R1:W2:Y:S01]  /*10b0*/  LDG.E.U16 R14, desc[UR8][R12.64] ;  /* 0x000000080c0e7981 */ /* 0x0002a2000c1e1500 */
[-C--:B------:R-:W-:Y:S01]  /*10c0*/  LEA R26, P1, R7, R89.reuse, 0x1 ;  /* 0x00000059071a7211 */ /* 0x080fe200078208ff */
[----:B------:R-:W-:Y:S01]  /*10d0*/  IMAD R21, R104, 0x2, R31 ;  /* 0x0000000268157824 */ /* 0x000fe200078e021f */
[----:B------:R-:W-:Y:S01]  /*10e0*/  LEA R68, P2, R45, R89, 0x1 ;  /* 0x000000592d447211 */ /* 0x000fe200078408ff */
[----:B------:R1:W2:Y:S01]  /*10f0*/  LDG.E.U16 R19, desc[UR8][R24.64] ;  /* 0x0000000818137981 */ /* 0x0002a2000c1e1500 */
[----:B------:R-:W-:-:S02]  /*1100*/  LEA.HI.X.SX32 R27, R7, R88, 0x1, P1 ;  /* 0x00000058071b7211 */ /* 0x000fc400008f0eff */
[C---:B------:R-:W-:Y:S02]  /*1110*/  LEA R7, R104.reuse, R21, 0x1 ;  /* 0x0000001568077211 */ /* 0x040fe400078e08ff */
[C---:B0-----:R-:W-:Y:S01]  /*1120*/  LEA R8, P1, R29.reuse, R89, 0x1 ;  /* 0x000000591d087211 */ /* 0x041fe200078208ff */
[----:B------:R-:W2:Y:S02]  /*1130*/  LDG.E.U16 R56, desc[UR8][R26.64] ;  /* 0x000000081a387981 */ /* 0x000ea4000c1e1500 */
[----:B-1----:R-:W-:Y:S01]  /*1140*/  IMAD R23, R104, 0x2, R7 ;  /* 0x0000000268177824 */ /* 0x002fe200078e0207 */
[----:B------:R-:W-:-:S04]  /*1150*/  LEA.HI.X.SX32 R9, R29, R88, 0x1, P1 ;  /* 0x000000581d097211 */ /* 0x000fc800008f0eff */
[----:B------:R-:W-:Y:S01]  /*1160*/  LEA R29, R104, R23, 0x1 ;  /* 0x00000017681d7211 */ /* 0x000fe200078e08ff */
[----:B------:R0:W2:Y:S01]  /*1170*/  LDG.E.U16 R35, desc[UR8][R8.64] ;  /* 0x0000000808237981 */ /* 0x0000a2000c1e1500 */
[----:B------:R-:W-:-:S03]  /*1180*/  LEA R10, P1, R33, R89, 0x1 ;  /* 0x00000059210a7211 */ /* 0x000fc600078208ff */
[C---:B------:R-:W-:Y:S01]  /*1190*/  IMAD R51, R104.reuse, 0x2, R29 ;  /* 0x0000000268337824 */ /* 0x040fe200078e021d */
[-C--:B------:R-:W-:Y:S02]  /*11a0*/  LEA.HI.X.SX32 R11, R33, R88.reuse, 0x1, P1 ;  /* 0x00000058210b7211 */ /* 0x080fe400008f0eff */
[-C--:B------:R-:W-:Y:S02]  /*11b0*/  LEA.HI.X.SX32 R69, R45, R88.reuse, 0x1, P2 ;  /* 0x000000582d457211 */ /* 0x080fe400010f0eff */
[C---:B------:R-:W-:Y:S01]  /*11c0*/  LEA R12, P1, R47.reuse, R89, 0x1 ;  /* 0x000000592f0c7211 */ /* 0x040fe200078208ff */
[----:B------:R-:W2:Y:S01]  /*11d0*/  LDG.E.U16 R4, desc[UR8][R10.64] ;  /* 0x000000080a047981 */ /* 0x000ea2000c1e1500 */
[C---:B------:R-:W-:Y:S02]  /*11e0*/  LEA R45, R104.reuse, R51, 0x1 ;  /* 0x00000033682d7211 */ /* 0x040fe400078e08ff */
[----:B------:R-:W-:Y:S01]  /*11f0*/  LEA.HI.X.SX32 R13, R47, R88, 0x1, P1 ;  /* 0x000000582f0d7211 */ /* 0x000fe200008f0eff */
[----:B------:R1:W2:Y:S02]  /*1200*/  LDG.E.U16 R68, desc[UR8][R68.64] ;  /* 0x0000000844447981 */ /* 0x0002a4000c1e1500 */
[C---:B------:R-:W-:Y:S01]  /*1210*/  IMAD R47, R104.reuse, 0x2, R45 ;  /* 0x00000002682f7824 */ /* 0x040fe200078e022d */
[----:B------:R-:W-:Y:S01]  /*1220*/  LEA R24, P1, R49, R89, 0x1 ;  /* 0x0000005931187211 */ /* 0x000fe200078208ff */
[----:B------:R1:W2:Y:S03]  /*1230*/  LDG.E.U16 R55, desc[UR8][R12.64] ;  /* 0x000000080c377981 */ /* 0x0002a6000c1e1500 */
[----:B------:R-:W-:-:S02]  /*1240*/  LEA R71, R104, R47, 0x1 ;  /* 0x0000002f68477211 */ /* 0x000fc400078e08ff */
[----:B------:R-:W-:-:S03]  /*1250*/  LEA.HI.X.SX32 R25, R49, R88, 0x1, P1 ;  /* 0x0000005831197211 */ /* 0x000fc600008f0eff */
[C---:B------:R-:W-:Y:S01]  /*1260*/  IMAD R49, R104.reuse, 0x2, R71 ;  /* 0x0000000268317824 */ /* 0x040fe200078e0247 */
[----:B0-----:R-:W-:Y:S01]  /*1270*/  LEA R8, P1, R31, R89, 0x1 ;  /* 0x000000591f087211 */ /* 0x001fe200078208ff */
[----:B------:R0:W2:Y:S03]  /*1280*/  LDG.E.U16 R34, desc[UR8][R24.64] ;  /* 0x0000000818227981 */ /* 0x0000a6000c1e1500 */
[----:B------:R-:W-:-:S05]  /*1290*/  LEA R73, R104, R49, 0x1 ;  /* 0x0000003168497211 */ /* 0x000fca00078e08ff */
[C---:B-1----:R-:W-:Y:S01]  /*12a0*/  IMAD R69, R104.reuse, 0x2, R73 ;  /* 0x0000000268457824 */ /* 0x042fe200078e0249 */
[-C--:B------:R-:W-:Y:S02]  /*12b0*/  LEA.HI.X.SX32 R9, R31, R88.reuse, 0x1, P1 ;  /* 0x000000581f097211 */ /* 0x080fe400008f0eff */
[C---:B------:R-:W-:Y:S02]  /*12c0*/  LEA R10, P1, R7.reuse, R89, 0x1 ;  /* 0x00000059070a7211 */ /* 0x040fe400078208ff */
[----:B------:R-:W-:Y:S01]  /*12d0*/  LEA R75, R104, R69, 0x1 ;  /* 0x00000045684b7211 */ /* 0x000fe200078e08ff */
[----:B------:R-:W2:Y:S01]  /*12e0*/  LDG.E.U16 R2, desc[UR8][R8.64] ;  /* 0x0000000808027981 */ /* 0x000ea2000c1e1500 */
[----:B------:R-:W-:-:S03]  /*12f0*/  LEA.HI.X.SX32 R11, R7, R88, 0x1, P1 ;  /* 0x00000058070b7211 */ /* 0x000fc600008f0eff */
[C---:B------:R-:W-:Y:S01]  /*1300*/  IMAD R7, R104.reuse, 0x2, R75 ;  /* 0x0000000268077824 */ /* 0x040fe200078e024b */
[----:B------:R-:W-:Y:S01]  /*1310*/  LEA R12, P1, R23, R89, 0x1 ;  /* 0x00000059170c7211 */ /* 0x000fe200078208ff */
[----:B------:R1:W2:Y:S03]  /*1320*/  LDG.E.U16 R54, desc[UR8][R10.64] ;  /* 0x000000080a367981 */ /* 0x0002a6000c1e1500 */
[----:B------:R-:W-:-:S05]  /*1330*/  LEA R77, R104, R7, 0x1 ;  /* 0x00000007684d7211 */ /* 0x000fca00078e08ff */
[C---:B------:R-:W-:Y:S01]  /*1340*/  IMAD R79, R104.reuse, 0x2, R77 ;  /* 0x00000002684f7824 */ /* 0x040fe200078e024d */
[-C--:B------:R-:W-:Y:S02]  /*1350*/  LEA.HI.X.SX32 R13, R23, R88.reuse, 0x1, P1 ;  /* 0x00000058170d7211 */ /* 0x080fe400008f0eff */
[C---:B0-----:R-:W-:Y:S02]  /*1360*/  LEA R24, P1, R29.reuse, R89, 0x1 ;  /* 0x000000591d187211 */ /* 0x041fe400078208ff */
[C---:B------:R-:W-:Y:S01]  /*1370*/  LEA R81, R104.reuse, R79, 0x1 ;  /* 0x0000004f68517211 */ /* 0x040fe200078e08ff */
[----:B------:R0:W2:Y:S01]  /*1380*/  LDG.E.U16 R33, desc[UR8][R12.64] ;  /* 0x000000080c217981 */ /* 0x0000a2000c1e1500 */
[-C--:B------:R-:W-:Y:S02]  /*1390*/  LEA.HI.X.SX32 R25, R29, R88.reuse, 0x1, P1 ;  /* 0x000000581d197211 */ /* 0x080fe400008f0eff */
[-C--:B------:R-:W-:Y:S01]  /*13a0*/  LEA R30, P1, R45, R89.reuse, 0x1 ;  /* 0x000000592d1e7211 */ /* 0x080fe200078208ff */
[----:B------:R-:W-:Y:S01]  /*13b0*/  IMAD R83, R104, 0x2, R81 ;  /* 0x0000000268537824 */ /* 0x000fe200078e0251 */
[----:B------:R-:W-:Y:S01]  /*13c0*/  LEA R26, P2, R21, R89, 0x1 ;  /* 0x00000059151a7211 */ /* 0x000fe200078408ff */
[----:B------:R-:W2:Y:S01]  /*13d0*/  LDG.E.U16 R0, desc[UR8][R24.64] ;  /* 0x0000000818007981 */ /* 0x000ea2000c1e1500 */
[----:B------:R-:W-:-:S02]  /*13e0*/  LEA.HI.X.SX32 R31, R45, R88, 0x1, P1 ;  /* 0x000000582d1f7211 */ /* 0x000fc400008f0eff */
[C---:B------:R-:W-:Y:S02]  /*13f0*/  LEA R45, R104.reuse, R83, 0x1 ;  /* 0x00000053682d7211 */ /* 0x040fe400078e08ff */
[CC--:B-1----:R-:W-:Y:S01]  /*1400*/  LEA R10, P1, R47.reuse, R89.reuse, 0x1 ;  /* 0x000000592f0a7211 */ /* 0x0c2fe200078208ff */
[----:B------:R-:W2:Y:S02]  /*1410*/  LDG.E.U16 R53, desc[UR8][R30.64] ;  /* 0x000000081e357981 */ /* 0x000ea4000c1e1500 */
[C---:B------:R-:W-:Y:S01]  /*1420*/  IMAD R85, R104.reuse, 0x2, R45 ;  /* 0x0000000268557824 */ /* 0x040fe200078e022d */
[-C--:B------:R-:W-:Y:S02]  /*1430*/  LEA.HI.X.SX32 R11, R47, R88.reuse, 0x1, P1 ;  /* 0x000000582f0b7211 */ /* 0x080fe400008f0eff */
[C---:B0-----:R-:W-:Y:S02]  /*1440*/  LEA R12, P1, R71.reuse, R89, 0x1 ;  /* 0x00000059470c7211 */ /* 0x041fe400078208ff */
[----:B------:R-:W-:Y:S01]  /*1450*/  LEA R87, R104, R85, 0x1 ;  /* 0x0000005568577211 */ /* 0x000fe200078e08ff */
[----:B------:R-:W2:Y:S01]  /*1460*/  LDG.E.U16 R32, desc[UR8][R10.64] ;  /* 0x000000080a207981 */ /* 0x000ea2000c1e1500 */
[----:B------:R-:W-:-:S03]  /*1470*/  LEA.HI.X.SX32 R13, R71, R88, 0x1, P1 ;  /* 0x00000058470d7211 */ /* 0x000fc600008f0eff */
[C---:B------:R-:W-:Y:S01]  /*1480*/  IMAD R71, R104.reuse, 0x2, R87 ;  /* 0x0000000268477824 */ /* 0x040fe200078e0257 */
[-C--:B------:R-:W-:Y:S02]  /*1490*/  LEA.HI.X.SX32 R27, R21, R88.reuse, 0x1, P2 ;  /* 0x00000058151b7211 */ /* 0x080fe400010f0eff */
[----:B------:R-:W2:Y:S02]  /*14a0*/  LDG.E.U16 R13, desc[UR8][R12.64] ;  /* 0x000000080c0d7981 */ /* 0x000ea4000c1e1500 */
[C---:B------:R-:W-:Y:S02]  /*14b0*/  LEA R91, R104.reuse, R71, 0x1 ;  /* 0x00000047685b7211 */ /* 0x040fe400078e08ff */
[C---:B------:R-:W-:Y:S01]  /*14c0*/  LEA R28, P2, R51.reuse, R89, 0x1 ;  /* 0x00000059331c7211 */ /* 0x040fe200078408ff */
[----:B------:R0:W2:Y:S02]  /*14d0*/  LDG.E.U16 R64, desc[UR8][R26.64] ;  /* 0x000000081a407981 */ /* 0x0000a4000c1e1500 */
[----:B------:R-:W-:Y:S01]  /*14e0*/  IMAD R93, R104, 0x2, R91 ;  /* 0x00000002685d7824 */ /* 0x000fe200078e025b */
[----:B------:R-:W-:-:S04]  /*14f0*/  LEA.HI.X.SX32 R29, R51, R88, 0x1, P2 ;  /* 0x00000058331d7211 */ /* 0x000fc800010f0eff */
[C---:B------:R-:W-:Y:S01]  /*1500*/  LEA R95, R104.reuse, R93, 0x1 ;  /* 0x0000005d685f7211 */ /* 0x040fe200078e08ff */
[----:B------:R1:W2:Y:S01]  /*1510*/  LDG.E.U16 R23, desc[UR8][R28.64] ;  /* 0x000000081c177981 */ /* 0x0002a2000c1e1500 */
[-C--:B------:R-:W-:Y:S02]  /*1520*/  LEA R8, P2, R49, R89.reuse, 0x1 ;  /* 0x0000005931087211 */ /* 0x080fe400078408ff */
[-C--:B0-----:R-:W-:Y:S01]  /*1530*/  LEA R26, P1, R73, R89.reuse, 0x1 ;  /* 0x00000059491a7211 */ /* 0x081fe200078208ff */
[----:B------:R-:W-:Y:S01]  /*1540*/  IMAD R97, R104, 0x2, R95 ;  /* 0x0000000268617824 */ /* 0x000fe200078e025f */
[-C--:B------:R-:W-:Y:S02]  /*1550*/  LEA.HI.X.SX32 R9, R49, R88.reuse, 0x1, P2 ;  /* 0x0000005831097211 */ /* 0x080fe400010f0eff */
[----:B------:R-:W-:Y:S02]  /*1560*/  LEA.HI.X.SX32 R27, R73, R88, 0x1, P1 ;  /* 0x00000058491b7211 */ /* 0x000fe400008f0eff */
[-C--:B------:R-:W-:Y:S01]  /*1570*/  LEA R24, P1, R69, R89.reuse, 0x1 ;  /* 0x0000005945187211 */ /* 0x080fe200078208ff */
[----:B------:R-:W2:Y:S01]  /*1580*/  LDG.E.U16 R21, desc[UR8][R8.64] ;  /* 0x0000000808157981 */ /* 0x000ea2000c1e1500 */
[----:B------:R-:W-:-:S02]  /*1590*/  LEA R10, P2, R7, R89, 0x1 ;  /* 0x00000059070a7211 */ /* 0x000fc400078408ff */
[C---:B------:R-:W-:Y:S01]  /*15a0*/  LEA R101, R104.reuse, R97, 0x1 ;  /* 0x0000006168657211 */ /* 0x040fe200078e08ff */
[----:B------:R0:W2:Y:S01]  /*15b0*/  LDG.E.U16 R52, desc[UR8][R26.64] ;  /* 0x000000081a347981 */ /* 0x0000a2000c1e1500 */
[-C--:B------:R-:W-:Y:S02]  /*15c0*/  LEA.HI.X.SX32 R25, R69, R88.reuse, 0x1, P1 ;  /* 0x0000005845197211 */ /* 0x080fe400008f0eff */
[-C--:B------:R-:W-:Y:S01]  /*15d0*/  LEA.HI.X.SX32 R11, R7, R88.reuse, 0x1, P2 ;  /* 0x00000058070b7211 */ /* 0x080fe200010f0eff */
[----:B------:R-:W-:Y:S01]  /*15e0*/  IMAD R7, R104, 0x2, R101 ;  /* 0x0000000268077824 */ /* 0x000fe200078e0265 */
[CC--:B-1----:R-:W-:Y:S01]  /*15f0*/  LEA R28, P1, R75.reuse, R89.reuse, 0x1 ;  /* 0x000000594b1c7211 */ /* 0x0c2fe200078208ff */
[----:B------:R1:W2:Y:S03]  /*1600*/  LDG.E.U16 R31, desc[UR8][R24.64] ;  /* 0x00000008181f7981 */ /* 0x0002a6000c1e1500 */
[----:B------:R-:W-:Y:S01]  /*1610*/  LEA.HI.X.SX32 R29, R75, R88, 0x1, P1 ;  /* 0x000000584b1d7211 */ /* 0x000fe200008f0eff */
[----:B------:R-:W2:Y:S01]  /*1620*/  LDG.E.U16 R69, desc[UR8][R10.64] ;  /* 0x000000080a457981 */ /* 0x000ea2000c1e1500 */
[----:B------:R-:W-:-:S02]  /*1630*/  LEA R46, P1, R77, R89, 0x1 ;  /* 0x000000594d2e7211 */ /* 0x000fc400078208ff */
[C---:B------:R-:W-:Y:S01]  /*1640*/  LEA R103, R104.reuse, R7, 0x1 ;  /* 0x0000000768677211 */ /* 0x040fe200078e08ff */
[----:B------:R1:W2:Y:S01]  /*1650*/  LDG.E.U16 R12, desc[UR8][R28.64] ;  /* 0x000000081c0c7981 */ /* 0x0002a2000c1e1500 */
[-C--:B------:R-:W-:Y:S02]  /*1660*/  LEA.HI.X.SX32 R47, R77, R88.reuse, 0x1, P1 ;  /* 0x000000584d2f7211 */ /* 0x080fe400008f0eff */
[-C--:B0-----:R-:W-:Y:S01]  /*1670*/  LEA R26, P1, R79, R89.reuse, 0x1 ;  /* 0x000000594f1a7211 */ /* 0x081fe200078208ff */
[C---:B------:R-:W-:Y:S01]  /*1680*/  IMAD R77, R104.reuse, 0x2, R103 ;  /* 0x00000002684d7824 */ /* 0x040fe200078e0267 */
[----:B------:R-:W-:Y:S01]  /*1690*/  LEA R8, P2, R83, R89, 0x1 ;  /* 0x0000005953087211 */ /* 0x000fe200078408ff */
[----:B------:R-:W2:Y:S01]  /*16a0*/  LDG.E.U16 R51, desc[UR8][R46.64] ;  /* 0x000000082e337981 */ /* 0x000ea2000c1e1500 */
[----:B------:R-:W-:Y:S02]  /*16b0*/  LEA.HI.X.SX32 R27, R79, R88, 0x1, P1 ;  /* 0x000000584f1b7211 */ /* 0x000fe400008f0eff */
[----:B------:R-:W-:-:S02]  /*16c0*/  LEA R79, R104, R77, 0x1 ;  /* 0x0000004d684f7211 */ /* 0x000fc400078e08ff */
[C---:B-1----:R-:W-:Y:S01]  /*16d0*/  LEA R24, P1, R81.reuse, R89, 0x1 ;  /* 0x0000005951187211 */ /* 0x042fe200078208ff */
[----:B------:R0:W2:Y:S02]  /*16e0*/  LDG.E.U16 R30, desc[UR8][R26.64] ;  /* 0x000000081a1e7981 */ /* 0x0000a4000c1e1500 */
[----:B------:R-:W-:Y:S01]  /*16f0*/  IMAD R113, R104, 0x2, R79 ;  /* 0x0000000268717824 */ /* 0x000fe200078e024f */
[----:B------:R-:W-:-:S04]  /*1700*/  LEA.HI.X.SX32 R25, R81, R88, 0x1, P1 ;  /* 0x0000005851197211 */ /* 0x000fc800008f0eff */
[C---:B------:R-:W-:Y:S01]  /*1710*/  LEA R81, R104.reuse, R113, 0x1 ;  /* 0x0000007168517211 */ /* 0x040fe200078e08ff */
[----:B------:R1:W2:Y:S04]  /*1720*/  LDG.E.U16 R11, desc[UR8][R24.64] ;  /* 0x00000008180b7981 */ /* 0x0002a8000c1e1500 */
[----:B------:R-:W-:-:S05]  /*1730*/  IMAD R115, R104, 0x2, R81 ;  /* 0x0000000268737824 */ /* 0x000fca00078e0251 */
[----:B------:R-:W-:Y:S02]  /*1740*/  LEA R119, R104, R115, 0x1 ;  /* 0x0000007368777211 */ /* 0x000fe400078e08ff */
[----:B------:R-:W-:-:S03]  /*1750*/  LEA R48, P1, R45, R89, 0x1 ;  /* 0x000000592d307211 */ /* 0x000fc600078208ff */
[C---:B------:R-:W-:Y:S01]  /*1760*/  IMAD R125, R104.reuse, 0x2, R119 ;  /* 0x00000002687d7824 */ /* 0x040fe200078e0277 */
[-C--:B------:R-:W-:Y:S02]  /*1770*/  LEA.HI.X.SX32 R49, R45, R88.reuse, 0x1, P1 ;  /* 0x000000582d317211 */ /* 0x080fe400008f0eff */
[C---:B------:R-:W-:Y:S02]  /*1780*/  LEA R28, P1, R85.reuse, R89, 0x1 ;  /* 0x00000059551c7211 */ /* 0x040fe400078208ff */
[C---:B------:R-:W-:Y:S01]  /*1790*/  LEA R99, R104.reuse, R125, 0x1 ;  /* 0x0000007d68637211 */ /* 0x040fe200078e08ff */
[----:B------:R-:W2:Y:S01]  /*17a0*/  LDG.E.U16 R50, desc[UR8][R48.64] ;  /* 0x0000000830327981 */ /* 0x000ea2000c1e1500 */
[----:B------:R-:W-:Y:S02]  /*17b0*/  LEA.HI.X.SX32 R29, R85, R88, 0x1, P1 ;  /* 0x00000058551d7211 */ /* 0x000fe400008f0eff */
[----:B------:R-:W-:Y:S01]  /*17c0*/  LEA R72, P1, R87, R89, 0x1 ;  /* 0x0000005957487211 */ /* 0x000fe200078208ff */
[----:B------:R-:W-:-:S03]  /*17d0*/  IMAD R127, R104, 0x2, R99 ;  /* 0x00000002687f7824 */ /* 0x000fc600078e0263 */
[-C--:B------:R-:W-:Y:S01]  /*17e0*/  LEA.HI.X.SX32 R73, R87, R88.reuse, 0x1, P1 ;  /* 0x0000005857497211 */ /* 0x080fe200008f0eff */
[----:B------:R-:W2:Y:S01]  /*17f0*/  LDG.E.U16 R29, desc[UR8][R28.64] ;  /* 0x000000081c1d7981 */ /* 0x000ea2000c1e1500 */
[C---:B0-----:R-:W-:Y:S02]  /*1800*/  LEA R26, P1, R91.reuse, R89, 0x1 ;  /* 0x000000595b1a7211 */ /* 0x041fe400078208ff */
[----:B------:R-:W-:Y:S01]  /*1810*/  LEA R45, R104, R127, 0x1 ;  /* 0x0000007f682d7211 */ /* 0x000fe200078e08ff */
[----:B------:R-:W2:Y:S01]  /*1820*/  LDG.E.U16 R10, desc[UR8][R72.64] ;  /* 0x00000008480a7981 */ /* 0x000ea2000c1e1500 */
[----:B------:R-:W-:-:S03]  /*1830*/  LEA.HI.X.SX32 R27, R91, R88, 0x1, P1 ;  /* 0x000000585b1b7211 */ /* 0x000fc600008f0eff */
[C---:B------:R-:W-:Y:S01]  /*1840*/  IMAD R91, R104.reuse, 0x2, R45 ;  /* 0x00000002685b7824 */ /* 0x040fe200078e022d */
[----:B------:R-:W-:Y:S01]  /*1850*/  LEA.HI.X.SX32 R9, R83, R88, 0x1, P2 ;  /* 0x0000005853097211 */ /* 0x000fe200010f0eff */
[----:B------:R-:W2:Y:S03]  /*1860*/  LDG.E.U16 R49, desc[UR8][R26.64] ;  /* 0x000000081a317981 */ /* 0x000ea6000c1e1500 */
[C---:B------:R-:W-:Y:S01]  /*1870*/  LEA R100, R104.reuse, R91, 0x1 ;  /* 0x0000005b68647211 */ /* 0x040fe200078e08ff */
[----:B------:R0:W2:Y:S04]  /*1880*/  LDG.E.U16 R75, desc[UR8][R8.64] ;  /* 0x00000008084b7981 */ /* 0x0000a8000c1e1500 */
[----:B------:R-:W-:Y:S01]  /*1890*/  IMAD R133, R104, 0x2, R100 ;  /* 0x0000000268857824 */ /* 0x000fe200078e0264 */
[----:B-1----:R-:W-:-:S04]  /*18a0*/  LEA R24, P1, R93, R89, 0x1 ;  /* 0x000000595d187211 */ /* 0x002fc800078208ff */
[C---:B------:R-:W-:Y:S02]  /*18b0*/  LEA R83, R104.reuse, R133, 0x1 ;  /* 0x0000008568537211 */ /* 0x040fe400078e08ff */
[-C--:B------:R-:W-:Y:S02]  /*18c0*/  LEA.HI.X.SX32 R25, R93, R88.reuse, 0x1, P1 ;  /* 0x000000585d197211 */ /* 0x080fe400008f0eff */
[-C--:B0-----:R-:W-:Y:S01]  /*18d0*/  LEA R8, P1, R95, R89.reuse, 0x1 ;  /* 0x000000595f087211 */ /* 0x081fe200078208ff */
[C---:B------:R-:W-:Y:S01]  /*18e0*/  IMAD R109, R104.reuse, 0x2, R83 ;  /* 0x00000002686d7824 */ /* 0x040fe200078e0253 */
[----:B------:R-:W-:Y:S01]  /*18f0*/  LEA R70, P2, R71, R89, 0x1 ;  /* 0x0000005947467211 */ /* 0x000fe200078408ff */
[----:B------:R0:W2:Y:S01]  /*1900*/  LDG.E.U16 R28, desc[UR8][R24.64] ;  /* 0x00000008181c7981 */ /* 0x0000a2000c1e1500 */
[----:B------:R-:W-:Y:S02]  /*1910*/  LEA.HI.X.SX32 R9, R95, R88, 0x1, P1 ;  /* 0x000000585f097211 */ /* 0x000fe400008f0eff */
[----:B------:R-:W-:-:S02]  /*1920*/  LEA R95, R104, R109, 0x1 ;  /* 0x0000006d685f7211 */ /* 0x000fc400078e08ff */
[-C--:B------:R-:W-:Y:S02]  /*1930*/  LEA.HI.X.SX32 R71, R71, R88.reuse, 0x1, P2 ;  /* 0x0000005847477211 */ /* 0x080fe400010f0eff */
[----:B------:R-:W2:Y:S01]  /*1940*/  LDG.E.U16 R9, desc[UR8][R8.64] ;  /* 0x0000000808097981 */ /* 0x000ea2000c1e1500 */
[C---:B------:R-:W-:Y:S01]  /*1950*/  IMAD R111, R104.reuse, 0x2, R95 ;  /* 0x00000002686f7824 */ /* 0x040fe200078e025f */
[-C--:B------:R-:W-:Y:S02]  /*1960*/  LEA R46, P2, R97, R89.reuse, 0x1 ;  /* 0x00000059612e7211 */ /* 0x080fe400078408ff */
[----:B0-----:R-:W-:Y:S01]  /*1970*/  LEA R24, P1, R101, R89, 0x1 ;  /* 0x0000005965187211 */ /* 0x001fe200078208ff */
[----:B------:R0:W2:Y:S01]  /*1980*/  LDG.E.U16 R74, desc[UR8][R70.64] ;  /* 0x00000008464a7981 */ /* 0x0000a2000c1e1500 */
[----:B------:R-:W-:Y:S02]  /*1990*/  LEA R85, R104, R111, 0x1 ;  /* 0x0000006f68557211 */ /* 0x000fe400078e08ff */
[----:B------:R-:W-:-:S03]  /*19a0*/  LEA.HI.X.SX32 R47, R97, R88, 0x1, P2 ;  /* 0x00000058612f7211 */ /* 0x000fc600010f0eff */
[C---:B------:R-:W-:Y:S01]  /*19b0*/  IMAD R97, R104.reuse, 0x2, R85 ;  /* 0x0000000268617824 */ /* 0x040fe200078e0255 */
[----:B------:R-:W-:Y:S01]  /*19c0*/  LEA.HI.X.SX32 R25, R101, R88, 0x1, P1 ;  /* 0x0000005865197211 */ /* 0x000fe200008f0eff */
[----:B------:R1:W2:Y:S03]  /*19d0*/  LDG.E.U16 R73, desc[UR8][R46.64] ;  /* 0x000000082e497981 */ /* 0x0002a6000c1e1500 */
[C---:B------:R-:W-:Y:S01]  /*19e0*/  LEA R96, R104.reuse, R97, 0x1 ;  /* 0x0000006168607211 */ /* 0x040fe200078e08ff */
[----:B------:R0:W2:Y:S04]  /*19f0*/  LDG.E.U16 R48, desc[UR8][R24.64] ;  /* 0x0000000818307981 */ /* 0x0000a8000c1e1500 */
[----:B------:R-:W-:-:S05]  /*1a00*/  IMAD R101, R104, 0x2, R96 ;  /* 0x0000000268657824 */ /* 0x000fca00078e0260 */
[----:B------:R-:W-:Y:S02]  /*1a10*/  LEA R86, R104, R101, 0x1 ;  /* 0x0000006568567211 */ /* 0x000fe400078e08ff */
[----:B------:R-:W-:-:S03]  /*1a20*/  LEA R26, P1, R7, R89, 0x1 ;  /* 0x00000059071a7211 */ /* 0x000fc600078208ff */
[C---:B------:R-:W-:Y:S01]  /*1a30*/  IMAD R112, R104.reuse, 0x2, R86 ;  /* 0x0000000268707824 */ /* 0x040fe200078e0256 */
[----:B------:R-:W-:Y:S02]  /*1a40*/  LEA.HI.X.SX32 R27, R7, R88, 0x1, P1 ;  /* 0x00000058071b7211 */ /* 0x000fe400008f0eff */
[CC--:B0-----:R-:W-:Y:S02]  /*1a50*/  LEA R70, P1, R103.reuse, R89.reuse, 0x1 ;  /* 0x0000005967467211 */ /* 0x0c1fe400078208ff */
[C---:B------:R-:W-:Y:S02]  /*1a60*/  LEA R93, R104.reuse, R112, 0x1 ;  /* 0x00000070685d7211 */ /* 0x040fe400078e08ff */
[-C--:B------:R-:W-:Y:S01]  /*1a70*/  LEA.HI.X.SX32 R71, R103, R88.reuse, 0x1, P1 ;  /* 0x0000005867477211 */ /* 0x080fe200008f0eff */
[----:B------:R-:W2:Y:S01]  /*1a80*/  LDG.E.U16 R27, desc[UR8][R26.64] ;  /* 0x000000081a1b7981 */ /* 0x000ea2000c1e1500 */
[-C--:B-1----:R-:W-:Y:S01]  /*1a90*/  LEA R46, P1, R79, R89.reuse, 0x1 ;  /* 0x000000594f2e7211 */ /* 0x082fe200078208ff */
[----:B------:R-:W-:Y:S01]  /*1aa0*/  IMAD R103, R104, 0x2, R93 ;  /* 0x0000000268677824 */ /* 0x000fe200078e025d */
[----:B------:R-:W-:Y:S01]  /*1ab0*/  LEA R24, P2, R77, R89, 0x1 ;  /* 0x000000594d187211 */ /* 0x000fe200078408ff */
[----:B------:R0:W2:Y:S01]  /*1ac0*/  LDG.E.U16 R8, desc[UR8][R70.64] ;  /* 0x0000000846087981 */ /* 0x0000a2000c1e1500 */
[----:B------:R-:W-:-:S02]  /*1ad0*/  LEA.HI.X.SX32 R47, R79, R88, 0x1, P1 ;  /* 0x000000584f2f7211 */ /* 0x000fc400008f0eff */
[----:B------:R-:W-:Y:S02]  /*1ae0*/  LEA R76, P1, R113, R89, 0x1 ;  /* 0x00000059714c7211 */ /* 0x000fe400078208ff */
[C---:B------:R-:W-:Y:S02]  /*1af0*/  LEA R87, R104.reuse, R103, 0x1 ;  /* 0x0000006768577211 */ /* 0x040fe400078e08ff */
[-C--:B------:R-:W-:Y:S01]  /*1b00*/  LEA.HI.X.SX32 R25, R77, R88.reuse, 0x1, P2 ;  /* 0x000000584d197211 */ /* 0x080fe200010f0eff */
[----:B------:R-:W2:Y:S01]  /*1b10*/  LDG.E.U16 R47, desc[UR8][R46.64] ;  /* 0x000000082e2f7981 */ /* 0x000ea2000c1e1500 */
[-C--:B------:R-:W-:Y:S01]  /*1b20*/  LEA.HI.X.SX32 R77, R113, R88.reuse, 0x1, P1 ;  /* 0x00000058714d7211 */ /* 0x080fe200008f0eff */
[C---:B------:R-:W-:Y:S01]  /*1b30*/  IMAD R113, R104.reuse, 0x2, R87 ;  /* 0x0000000268717824 */ /* 0x040fe200078e0257 */
[C---:B0-----:R-:W-:Y:S01]  /*1b40*/  LEA R70, P1, R115.reuse, R89, 0x1 ;  /* 0x0000005973467211 */ /* 0x041fe200078208ff */
[----:B------:R0:W2:Y:S03]  /*1b50*/  LDG.E.U16 R72, desc[UR8][R24.64] ;  /* 0x0000000818487981 */ /* 0x0000a6000c1e1500 */
[C---:B------:R-:W-:Y:S01]  /*1b60*/  LEA R94, R104.reuse, R113, 0x1 ;  /* 0x00000071685e7211 */ /* 0x040fe200078e08ff */
[----:B------:R-:W2:Y:S04]  /*1b70*/  LDG.E.U16 R26, desc[UR8][R76.64] ;  /* 0x000000084c1a7981 */ /* 0x000ea8000c1e1500 */
[----:B------:R-:W-:Y:S01]  /*1b80*/  IMAD R131, R104, 0x2, R94 ;  /* 0x0000000268837824 */ /* 0x000fe200078e025e */
[----:B------:R-:W-:-:S04]  /*1b90*/  LEA.HI.X.SX32 R71, R115, R88, 0x1, P1 ;  /* 0x0000005873477211 */ /* 0x000fc800008f0eff */
[C---:B------:R-:W-:Y:S02]  /*1ba0*/  LEA R118, R104.reuse, R131, 0x1 ;  /* 0x0000008368767211 */ /* 0x040fe400078e08ff */
[CC--:B0-----:R-:W-:Y:S01]  /*1bb0*/  LEA R24, P2, R81.reuse, R89.reuse, 0x1 ;  /* 0x0000005951187211 */ /* 0x0c1fe200078408ff */
[----:B------:R-:W2:Y:S02]  /*1bc0*/  LDG.E.U16 R71, desc[UR8][R70.64] ;  /* 0x0000000846477981 */ /* 0x000ea4000c1e1500 */
[C---:B------:R-:W-:Y:S01]  /*1bd0*/  IMAD R115, R104.reuse, 0x2, R118 ;  /* 0x0000000268737824 */ /* 0x040fe200078e0276 */
[-C--:B------:R-:W-:Y:S02]  /*1be0*/  LEA.HI.X.SX32 R25, R81, R88.reuse, 0x1, P2 ;  /* 0x0000005851197211 */ /* 0x080fe400010f0eff */
[C---:B------:R-:W-:Y:S02]  /*1bf0*/  LEA R78, P1, R119.reuse, R89, 0x1 ;  /* 0x00000059774e7211 */ /* 0x040fe400078208ff */
[----:B------:R-:W-:Y:S01]  /*1c00*/  LEA R92, R104, R115, 0x1 ;  /* 0x00000073685c7211 */ /* 0x000fe200078e08ff */
[----:B------:R0:W2:Y:S01]  /*1c10*/  LDG.E.U16 R7, desc[UR8][R24.64] ;  /* 0x0000000818077981 */ /* 0x0000a2000c1e1500 */
[----:B------:R-:W-:-:S03]  /*1c20*/  LEA.HI.X.SX32 R79, R119, R88, 0x1, P1 ;  /* 0x00000058774f7211 */ /* 0x000fc600008f0eff */
[C---:B------:R-:W-:Y:S02]  /*1c30*/  IMAD R139, R104.reuse, 0x2, R92 ;  /* 0x00000002688b7824 */ /* 0x040fe400078e025c */
[----:B------:R1:W2:Y:S01]  /*1c40*/  LDG.E.U16 R46, desc[UR8][R78.64] ;  /* 0x000000084e2e7981 */ /* 0x0002a2000c1e1500 */
[C---:B0-----:R-:W-:Y:S02]  /*1c50*/  LEA R24, P2, R125.reuse, R89, 0x1 ;  /* 0x000000597d187211 */ /* 0x041fe400078408ff */
[C---:B------:R-:W-:Y:S02]  /*1c60*/  LEA R122, R104.reuse, R139, 0x1 ;  /* 0x0000008b687a7211 */ /* 0x040fe400078e08ff */
[----:B------:R-:W-:Y:S02]  /*1c70*/  LEA.HI.X.SX32 R25, R125, R88, 0x1, P2 ;  /* 0x000000587d197211 */ /* 0x000fe400010f0eff */
[----:B-1----:R-:W-:Y:S01]  /*1c80*/  LEA R78, P2, R91, R89, 0x1 ;  /* 0x000000595b4e7211 */ /* 0x002fe200078408ff */
[----:B------:R-:W-:-:S03]  /*1c90*/  IMAD R119, R104, 0x2, R122 ;  /* 0x0000000268777824 */ /* 0x000fc600078e027a */
[-C--:B------:R-:W-:Y:S01]  /*1ca0*/  LEA.HI.X.SX32 R79, R91, R88.reuse, 0x1, P2 ;  /* 0x000000585b4f7211 */ /* 0x080fe200010f0eff */
[----:B------:R-:W2:Y:S01]  /*1cb0*/  LDG.E.U16 R25, desc[UR8][R24.64] ;  /* 0x0000000818197981 */ /* 0x000ea2000c1e1500 */
[C---:B------:R-:W-:Y:S02]  /*1cc0*/  LEA R76, P1, R127.reuse, R89, 0x1 ;  /* 0x000000597f4c7211 */ /* 0x040fe400078208ff */
[----:B------:R-:W-:Y:S02]  /*1cd0*/  LEA R91, R104, R119, 0x1 ;  /* 0x00000077685b7211 */ /* 0x000fe400078e08ff */
[----:B------:R-:W-:Y:S01]  /*1ce0*/  LEA.HI.X.SX32 R77, R127, R88, 0x1, P1 ;  /* 0x000000587f4d7211 */ /* 0x000fe200008f0eff */
[----:B------:R0:W2:Y:S01]  /*1cf0*/  LDG.E.U16 R24, desc[UR8][R78.64] ;  /* 0x000000084e187981 */ /* 0x0000a2000c1e1500 */
[----:B------:R-:W-:-:S03]  /*1d00*/  LEA R80, P1, R45, R89, 0x1 ;  /* 0x000000592d507211 */ /* 0x000fc600078208ff */
[----:B------:R1:W2:Y:S01]  /*1d10*/  LDG.E.U16 R70, desc[UR8][R76.64] ;  /* 0x000000084c467981 */ /* 0x0002a2000c1e1500 */
[----:B0-----:R-:W-:-:S04]  /*1d20*/  LEA R78, P2, R109, R89, 0x1 ;  /* 0x000000596d4e7211 */ /* 0x001fc800078408ff */
[-C--:B------:R-:W-:Y:S01]  /*1d30*/  LEA.HI.X.SX32 R79, R109, R88.reuse, 0x1, P2 ;  /* 0x000000586d4f7211 */ /* 0x080fe200010f0eff */
[C---:B------:R-:W-:Y:S01]  /*1d40*/  IMAD R109, R104.reuse, 0x2, R91 ;  /* 0x00000002686d7824 */ /* 0x040fe200078e025b */
[-C--:B------:R-:W-:Y:S02]  /*1d50*/  LEA.HI.X.SX32 R81, R45, R88.reuse, 0x1, P1 ;  /* 0x000000582d517211 */ /* 0x080fe400008f0eff */
[C---:B-1----:R-:W-:Y:S01]  /*1d60*/  LEA R76, P1, R133.reuse, R89, 0x1 ;  /* 0x00000059854c7211 */ /* 0x042fe200078208ff */
[----:B------:R-:W2:Y:S01]  /*1d70*/  LDG.E.U16 R78, desc[UR8][R78.64] ;  /* 0x000000084e4e7981 */ /* 0x000ea2000c1e1500 */
[C---:B------:R-:W-:Y:S02]  /*1d80*/  LEA R124, R104.reuse, R109, 0x1 ;  /* 0x0000006d687c7211 */ /* 0x040fe400078e08ff */
[----:B------:R-:W-:Y:S01]  /*1d90*/  LEA.HI.X.SX32 R77, R133, R88, 0x1, P1 ;  /* 0x00000058854d7211 */ /* 0x000fe200008f0eff */
[----:B------:R0:W2:Y:S02]  /*1da0*/  LDG.E.U16 R45, desc[UR8][R80.64] ;  /* 0x00000008502d7981 */ /* 0x0000a4000c1e1500 */
[----:B------:R-:W-:-:S02]  /*1db0*/  IMAD R125, R104, 0x2, R124 ;  /* 0x00000002687d7824 */ /* 0x000fc400078e027c */
[----:B------:R-:W2:Y:S01]  /*1dc0*/  LDG.E.U16 R76, desc[UR8][R76.64] ;  /* 0x000000084c4c7981 */ /* 0x000ea2000c1e1500 */
[C---:B0-----:R-:W-:Y:S02]  /*1dd0*/  LEA R80, P1, R83.reuse, R89, 0x1 ;  /* 0x0000005953507211 */ /* 0x041fe400078208ff */
[----:B------:R-:W-:Y:S02]  /*1de0*/  LEA R98, R104, R125, 0x1 ;  /* 0x0000007d68627211 */ /* 0x000fe400078e08ff */
[----:B------:R-:W-:Y:S02]  /*1df0*/  LEA.HI.X.SX32 R81, R83, R88, 0x1, P1 ;  /* 0x0000005853517211 */ /* 0x000fe400008f0eff */
[----:B------:R-:W-:-:S03]  /*1e00*/  LEA R82, P1, R111, R89, 0x1 ;  /* 0x000000596f527211 */ /* 0x000fc600078208ff */
[----:B------:R0:W2:Y:S01]  /*1e10*/  LDG.E.U16 R77, desc[UR8][R80.64] ;  /* 0x00000008504d7981 */ /* 0x0000a2000c1e1500 */
[----:B------:R-:W-:Y:S01]  /*1e20*/  LEA.HI.X.SX32 R83, R111, R88, 0x1, P1 ;  /* 0x000000586f537211 */ /* 0x000fe200008f0eff */
[----:B------:R-:W-:Y:S01]  /*1e30*/  IMAD R111, R104, 0x2, R98 ;  /* 0x00000002686f7824 */ /* 0x000fe200078e0262 */
[----:B------:R-:W-:-:S03]  /*1e40*/  LEA R84, P2, R97, R89, 0x1 ;  /* 0x0000005961547211 */ /* 0x000fc600078408ff */
[----:B------:R1:W2:Y:S01]  /*1e50*/  LDG.E.U16 R79, desc[UR8][R82.64] ;  /* 0x00000008524f7981 */ /* 0x0002a2000c1e1500 */
[----:B------:R-:W-:Y:S02]  /*1e60*/  LEA R126, R104, R111, 0x1 ;  /* 0x0000006f687e7211 */ /* 0x000fe400078e08ff */
[----:B0-----:R-:W-:-:S03]  /*1e70*/  LEA R80, P1, R85, R89, 0x1 ;  /* 0x0000005955507211 */ /* 0x001fc600078208ff */
[C---:B------:R-:W-:Y:S01]  /*1e80*/  IMAD R127, R104.reuse, 0x2, R126 ;  /* 0x00000002687f7824 */ /* 0x040fe200078e027e */
[-C--:B------:R-:W-:Y:S02]  /*1e90*/  LEA.HI.X.SX32 R81, R85, R88.reuse, 0x1, P1 ;  /* 0x0000005855517211 */ /* 0x080fe400008f0eff */
[----:B-1----:R-:W-:Y:S02]  /*1ea0*/  LEA R82, P1, R101, R89, 0x1 ;  /* 0x0000005965527211 */ /* 0x002fe400078208ff */
[C---:B------:R-:W-:Y:S01]  /*1eb0*/  LEA R102, R104.reuse, R127, 0x1 ;  /* 0x0000007f68667211 */ /* 0x040fe200078e08ff */
[----:B------:R0:W2:Y:S01]  /*1ec0*/  LDG.E.U16 R90, desc[UR8][R80.64] ;  /* 0x00000008505a7981 */ /* 0x0000a2000c1e1500 */
[-C--:B------:R-:W-:Y:S02]  /*1ed0*/  LEA.HI.X.SX32 R85, R97, R88.reuse, 0x1, P2 ;  /* 0x0000005861557211 */ /* 0x080fe400010f0eff */
[----:B------:R-:W-:Y:S01]  /*1ee0*/  LEA.HI.X.SX32 R83, R101, R88, 0x1, P1 ;  /* 0x0000005865537211 */ /* 0x000fe200008f0eff */
[----:B------:R-:W-:-:S02]  /*1ef0*/  IMAD R141, R104, 0x2, R102 ;  /* 0x00000002688d7824 */ /* 0x000fc400078e0266 */
[----:B------:R1:W2:Y:S01]  /*1f00*/  LDG.E.U16 R97, desc[UR8][R84.64] ;  /* 0x0000000854617981 */ /* 0x0002a2000c1e1500 */
[----:B0-----:R-:W-:-:S03]  /*1f10*/  LEA R80, P1, R103, R89, 0x1 ;  /* 0x0000005967507211 */ /* 0x001fc600078208ff */
[----:B------:R0:W3:Y:S01]  /*1f20*/  LDG.E.U16 R101, desc[UR8][R82.64] ;  /* 0x0000000852657981 */ /* 0x0000e2000c1e1500 */
[----:B------:R-:W-:Y:S02]  /*1f30*/  LEA R133, R104, R141, 0x1 ;  /* 0x0000008d68857211 */ /* 0x000fe400078e08ff */
[----:B------:R-:W-:Y:S02]  /*1f40*/  LEA.HI.X.SX32 R81, R103, R88, 0x1, P1 ;  /* 0x0000005867517211 */ /* 0x000fe400008f0eff */
[----:B-1----:R-:W-:-:S03]  /*1f50*/  LEA R84, P2, R131, R89, 0x1 ;  /* 0x0000005983547211 */ /* 0x002fc600078408ff */
[----:B------:R1:W3:Y:S01]  /*1f60*/  LDG.E.U16 R103, desc[UR8][R80.64] ;  /* 0x0000000850677981 */ /* 0x0002e2000c1e1500 */
[----:B0-----:R-:W-:Y:S02]  /*1f70*/  LEA R82, P1, R139, R89, 0x1 ;  /* 0x000000598b527211 */ /* 0x001fe400078208ff */
[-C--:B------:R-:W-:Y:S01]  /*1f80*/  LEA.HI.X.SX32 R85, R131, R88.reuse, 0x1, P2 ;  /* 0x0000005883557211 */ /* 0x080fe200010f0eff */
[----:B------:R-:W-:Y:S01]  /*1f90*/  IMAD R131, R104, 0x2, R133 ;  /* 0x0000000268837824 */ /* 0x000fe200078e0285 */
[----:B------:R-:W-:-:S03]  /*1fa0*/  LEA.HI.X.SX32 R83, R139, R88, 0x1, P1 ;  /* 0x000000588b537211 */ /* 0x000fc600008f0eff */
[----:B------:R0:W3:Y:S01]  /*1fb0*/  LDG.E.U16 R106, desc[UR8][R84.64] ;  /* 0x00000008546a7981 */ /* 0x0000e2000c1e1500 */
[----:B-1----:R-:W-:-:S03]  /*1fc0*/  LEA R80, P1, R109, R89, 0x1 ;  /* 0x000000596d507211 */ /* 0x002fc600078208ff */
[----:B------:R1:W3:Y:S01]  /*1fd0*/  LDG.E.U16 R108, desc[UR8][R82.64] ;  /* 0x00000008526c7981 */ /* 0x0002e2000c1e1500 */
[-C--:B------:R-:W-:Y:S02]  /*1fe0*/  LEA.HI.X.SX32 R81, R109, R88.reuse, 0x1, P1 ;  /* 0x000000586d517211 */ /* 0x080fe400008f0eff */
[C---:B------:R-:W-:Y:S02]  /*1ff0*/  LEA R109, R104.reuse, R131, 0x1 ;  /* 0x00000083686d7211 */ /* 0x040fe400078e08ff */
[CC--:B0-----:R-:W-:Y:S01]  /*2000*/  LEA R84, P2, R111.reuse, R89.reuse, 0x1 ;  /* 0x000000596f547211 */ /* 0x0c1fe200078408ff */
[----:B------:R0:W3:Y:S02]  /*2010*/  LDG.E.U16 R110, desc[UR8][R80.64] ;  /* 0x00000008506e7981 */ /* 0x0000e4000c1e1500 */
[----:B------:R-:W-:Y:S01]  /*2020*/  IMAD R139, R104, 0x2, R109 ;  /* 0x00000002688b7824 */ /* 0x000fe200078e026d */
[----:B------:R-:W-:Y:S02]  /*2030*/  LEA.HI.X.SX32 R85, R111, R88, 0x1, P2 ;  /* 0x000000586f557211 */ /* 0x000fe400010f0eff */
[----:B-1----:R-:W-:-:S03]  /*2040*/  LEA R82, P1, R141, R89, 0x1 ;  /* 0x000000598d527211 */ /* 0x002fc600078208ff */
[----:B------:R1:W3:Y:S01]  /*2050*/  LDG.E.U16 R111, desc[UR8][R84.64] ;  /* 0x00000008546f7981 */ /* 0x0002e2000c1e1500 */
[----:B------:R-:W-:Y:S02]  /*2060*/  LEA.HI.X.SX32 R83, R141, R88, 0x1, P1 ;  /* 0x000000588d537211 */ /* 0x000fe400008f0eff */
[----:B0-----:R-:W-:-:S03]  /*2070*/  LEA R80, P2, R139, R89, 0x1 ;  /* 0x000000598b507211 */ /* 0x001fc600078408ff */
[----:B------:R0:W3:Y:S01]  /*2080*/  LDG.E.U16 R114, desc[UR8][R82.64] ;  /* 0x0000000852727981 */ /* 0x0000e2000c1e1500 */
[CC--:B-1----:R-:W-:Y:S02]  /*2090*/  LEA R84, P1, R86.reuse, R89.reuse, 0x1 ;  /* 0x0000005956547211 */ /* 0x0c2fe400078208ff */
[-C--:B------:R-:W-:Y:S02]  /*20a0*/  LEA.HI.X.SX32 R81, R139, R88.reuse, 0x1, P2 ;  /* 0x000000588b517211 */ /* 0x080fe400010f0eff */
[-C--:B------:R-:W-:Y:S02]  /*20b0*/  LEA.HI.X.SX32 R85, R86, R88.reuse, 0x1, P1 ;  /* 0x0000005856557211 */ /* 0x080fe400008f0eff */
[CC--:B------:R-:W-:Y:S01]  /*20c0*/  LEA R86, P1, R87.reuse, R89.reuse, 0x1 ;  /* 0x0000005957567211 */ /* 0x0c0fe200078208ff */
[----:B------:R1:W3:Y:S01]  /*20d0*/  LDG.E.U16 R116, desc[UR8][R80.64] ;  /* 0x0000000850747981 */ /* 0x0002e2000c1e1500 */
[----:B0-----:R-:W-:Y:S02]  /*20e0*/  LEA R82, P2, R118, R89, 0x1 ;  /* 0x0000005976527211 */ /* 0x001fe400078408ff */
[----:B------:R-:W-:-:S02]  /*20f0*/  LEA.HI.X.SX32 R87, R87, R88, 0x1, P1 ;  /* 0x0000005857577211 */ /* 0x000fc400008f0eff */
[----:B------:R-:W-:Y:S02]  /*2100*/  LEA.HI.X.SX32 R83, R118, R88, 0x1, P2 ;  /* 0x0000005876537211 */ /* 0x000fe400010f0eff */
[----:B------:R0:W3:Y:S01]  /*2110*/  LDG.E.U16 R118, desc[UR8][R84.64] ;  /* 0x0000000854767981 */ /* 0x0000e2000c1e1500 */
[----:B-1----:R-:W-:-:S03]  /*2120*/  LEA R80, P1, R122, R89, 0x1 ;  /* 0x000000597a507211 */ /* 0x002fc600078208ff */
[----:B------:R-:W3:Y:S01]  /*2130*/  LDG.E.U16 R120, desc[UR8][R86.64] ;  /* 0x0000000856787981 */ /* 0x000ee2000c1e1500 */
[----:B------:R-:W-:-:S03]  /*2140*/  LEA.HI.X.SX32 R81, R122, R88, 0x1, P1 ;  /* 0x000000587a517211 */ /* 0x000fc600008f0eff */
[----:B------:R1:W3:Y:S01]  /*2150*/  LDG.E.U16 R122, desc[UR8][R82.64] ;  /* 0x00000008527a7981 */ /* 0x0002e2000c1e1500 */
[----:B0-----:R-:W-:Y:S02]  /*2160*/  LEA R84, P1, R124, R89, 0x1 ;  /* 0x000000597c547211 */ /* 0x001fe400078208ff */
[----:B------:R-:W-:Y:S02]  /*2170*/  LEA R139, R104, R139, 0x1 ;  /* 0x0000008b688b7211 */ /* 0x000fe400078e08ff */
[----:B------:R-:W-:Y:S02]  /*2180*/  LEA.HI.X.SX32 R85, R124, R88, 0x1, P1 ;  /* 0x000000587c557211 */ /* 0x000fe400008f0eff */
[----:B------:R0:W3:Y:S01]  /*2190*/  LDG.E.U16 R124, desc[UR8][R80.64] ;  /* 0x00000008507c7981 */ /* 0x0000e2000c1e1500 */
[----:B-1----:R-:W-:-:S04]  /*21a0*/  LEA R82, P2, R126, R89, 0x1 ;  /* 0x000000597e527211 */ /* 0x002fc800078408ff */
[----:B------:R-:W-:Y:S02]  /*21b0*/  LEA.HI.X.SX32 R83, R126, R88, 0x1, P2 ;  /* 0x000000587e537211 */ /* 0x000fe400010f0eff */
[----:B------:R1:W3:Y:S01]  /*21c0*/  LDG.E.U16 R126, desc[UR8][R84.64] ;  /* 0x00000008547e7981 */ /* 0x0002e2000c1e1500 */
[----:B0-----:R-:W-:-:S03]  /*21d0*/  LEA R80, P1, R133, R89, 0x1 ;  /* 0x0000005985507211 */ /* 0x001fc600078208ff */
[----:B------:R0:W3:Y:S01]  /*21e0*/  LDG.E.U16 R128, desc[UR8][R82.64] ;  /* 0x0000000852807981 */ /* 0x0000e2000c1e1500 */
[----:B------:R-:W-:Y:S02]  /*21f0*/  LEA.HI.X.SX32 R81, R133, R88, 0x1, P1 ;  /* 0x0000005885517211 */ /* 0x000fe400008f0eff */
[----:B-1----:R-:W-:-:S03]  /*2200*/  LEA R84, P2, R139, R89, 0x1 ;  /* 0x000000598b547211 */ /* 0x002fc600078408ff */
[----:B------:R1:W4:Y:S01]  /*2210*/  LDG.E.U16 R130, desc[UR8][R80.64] ;  /* 0x0000000850827981 */ /* 0x000322000c1e1500 */
[CC--:B0-----:R-:W-:Y:S02]  /*2220*/  LEA R82, P1, R112.reuse, R89.reuse, 0x1 ;  /* 0x0000005970527211 */ /* 0x0c1fe400078208ff */
[-C--:B------:R-:W-:Y:S02]  /*2230*/  LEA.HI.X.SX32 R85, R139, R88.reuse, 0x1, P2 ;  /* 0x000000588b557211 */ /* 0x080fe400010f0eff */
[-C--:B------:R-:W-:Y:S02]  /*2240*/  LEA.HI.X.SX32 R83, R112, R88.reuse, 0x1, P1 ;  /* 0x0000005870537211 */ /* 0x080fe400008f0eff */
[C---:B-1----:R-:W-:Y:S01]  /*2250*/  LEA R80, P2, R113.reuse, R89, 0x1 ;  /* 0x0000005971507211 */ /* 0x042fe200078408ff */
[----:B------:R0:W4:Y:S03]  /*2260*/  LDG.E.U16 R112, desc[UR8][R84.64] ;  /* 0x0000000854707981 */ /* 0x000126000c1e1500 */
[----:B------:R-:W-:-:S02]  /*2270*/  LEA.HI.X.SX32 R81, R113, R88, 0x1, P2 ;  /* 0x0000005871517211 */ /* 0x000fc400010f0eff */
[----:B------:R1:W4:Y:S01]  /*2280*/  LDG.E.U16 R113, desc[UR8][R82.64] ;  /* 0x0000000852717981 */ /* 0x000322000c1e1500 */
[-C--:B0-----:R-:W-:Y:S02]  /*2290*/  LEA R84, P1, R115, R89.reuse, 0x1 ;  /* 0x0000005973547211 */ /* 0x081fe400078208ff */
[-C--:B------:R-:W-:Y:S02]  /*22a0*/  LEA R86, P2, R119, R89.reuse, 0x1 ;  /* 0x0000005977567211 */ /* 0x080fe400078408ff */
[-C--:B------:R-:W-:Y:S02]  /*22b0*/  LEA.HI.X.SX32 R85, R115, R88.reuse, 0x1, P1 ;  /* 0x0000005873557211 */ /* 0x080fe400008f0eff */
[-C--:B-1----:R-:W-:Y:S01]  /*22c0*/  LEA R82, P1, R125, R89.reuse, 0x1 ;  /* 0x000000597d527211 */ /* 0x082fe200078208ff */
[----:B------:R0:W4:Y:S01]  /*22d0*/  LDG.E.U16 R115, desc[UR8][R80.64] ;  /* 0x0000000850737981 */ /* 0x000122000c1e1500 */
[-C--:B------:R-:W-:Y:S01]  /*22e0*/  LEA.HI.X.SX32 R87, R119, R88.reuse, 0x1, P2 ;  /* 0x0000005877577211 */ /* 0x080fe200010f0eff */
[----:B------:R-:W-:Y:S01]  /*22f0*/  IMAD R139, R104, 0x2, R139 ;  /* 0x00000002688b7824 */ /* 0x000fe200078e028b */
[----:B------:R-:W-:Y:S01]  /*2300*/  LEA.HI.X.SX32 R83, R125, R88, 0x1, P1 ;  /* 0x000000587d537211 */ /* 0x000fe200008f0eff */
[----:B------:R1:W4:Y:S04]  /*2310*/  LDG.E.U16 R119, desc[UR8][R84.64] ;  /* 0x0000000854777981 */ /* 0x000328000c1e1500 */
[----:B------:R1:W4:Y:S01]  /*2320*/  LDG.E.U16 R125, desc[UR8][R86.64] ;  /* 0x00000008567d7981 */ /* 0x000322000c1e1500 */
[----:B0-----:R-:W-:-:S04]  /*2330*/  LEA R80, P1, R127, R89, 0x1 ;  /* 0x000000597f507211 */ /* 0x001fc800078208ff */
[-C--:B------:R-:W-:Y:S02]  /*2340*/  LEA.HI.X.SX32 R81, R127, R88.reuse, 0x1, P1 ;  /* 0x000000587f517211 */ /* 0x080fe400008f0eff */
[-C--:B-1----:R-:W-:Y:S01]  /*2350*/  LEA R84, P2, R131, R89.reuse, 0x1 ;  /* 0x0000005983547211 */ /* 0x082fe200078408ff */
[----:B------:R0:W4:Y:S01]  /*2360*/  LDG.E.U16 R127, desc[UR8][R82.64] ;  /* 0x00000008527f7981 */ /* 0x000122000c1e1500 */
[----:B------:R-:W-:Y:S02]  /*2370*/  LEA R86, P1, R139, R89, 0x1 ;  /* 0x000000598b567211 */ /* 0x000fe400078208ff */
[-C--:B------:R-:W-:Y:S02]  /*2380*/  LEA.HI.X.SX32 R85, R131, R88.reuse, 0x1, P2 ;  /* 0x0000005883557211 */ /* 0x080fe400010f0eff */
[----:B------:R-:W-:Y:S02]  /*2390*/  LEA.HI.X.SX32 R87, R139, R88, 0x1, P1 ;  /* 0x000000588b577211 */ /* 0x000fe400008f0eff */
[----:B------:R-:W-:Y:S01]  /*23a0*/  LEA R133, R104, R139, 0x1 ;  /* 0x0000008b68857211 */ /* 0x000fe200078e08ff */
[----:B------:R-:W4:Y:S04]  /*23b0*/  LDG.E.U16 R131, desc[UR8][R84.64] ;  /* 0x0000000854837981 */ /* 0x000f28000c1e1500 */
[----:B------:R1:W4:Y:S04]  /*23c0*/  LDG.E.U16 R104, desc[UR8][R80.64] ;  /* 0x0000000850687981 */ /* 0x000328000c1e1500 */
[----:B------:R-:W4:Y:S01]  /*23d0*/  LDG.E.U16 R139, desc[UR8][R86.64] ;  /* 0x00000008568b7981 */ /* 0x000f22000c1e1500 */
[----:B0-----:R-:W-:-:S02]  /*23e0*/  LEA R82, P1, R99, R89, 0x1 ;  /* 0x0000005963527211 */ /* 0x001fc400078208ff */
[-C--:B-1----:R-:W-:Y:S02]  /*23f0*/  LEA R80, P2, R133, R89.reuse, 0x1 ;  /* 0x0000005985507211 */ /* 0x082fe400078408ff */
[-C--:B------:R-:W-:Y:S02]  /*2400*/  LEA.HI.X.SX32 R83, R99, R88.reuse, 0x1, P1 ;  /* 0x0000005863537211 */ /* 0x080fe400008f0eff */
[----:B------:R-:W-:Y:S02]  /*2410*/  LEA.HI.X.SX32 R81, R133, R88, 0x1, P2 ;  /* 0x0000005885517211 */ /* 0x000fe400010f0eff */
[----:B------:R-:W-:-:S03]  /*2420*/  LEA R84, P2, R100, R89, 0x1 ;  /* 0x0000005964547211 */ /* 0x000fc600078408ff */
[----:B------:R0:W4:Y:S01]  /*2430*/  LDG.E.U16 R99, desc[UR8][R80.64] ;  /* 0x0000000850637981 */ /* 0x000122000c1e1500 */
[----:B------:R-:W-:-:S03]  /*2440*/  LEA.HI.X.SX32 R85, R100, R88, 0x1, P2 ;  /* 0x0000005864557211 */ /* 0x000fc600010f0eff */
[----:B------:R1:W4:Y:S01]  /*2450*/  LDG.E.U16 R100, desc[UR8][R82.64] ;  /* 0x0000000852647981 */ /* 0x000322000c1e1500 */
[CC--:B0-----:R-:W-:Y:S02]  /*2460*/  LEA R80, P1, R95.reuse, R89.reuse, 0x1 ;  /* 0x000000595f507211 */ /* 0x0c1fe400078208ff */
[CC--:B-1----:R-:W-:Y:S02]  /*2470*/  LEA R82, P2, R96.reuse, R89.reuse, 0x1 ;  /* 0x0000005960527211 */ /* 0x0c2fe400078408ff */
[-C--:B------:R-:W-:Y:S02]  /*2480*/  LEA.HI.X.SX32 R81, R95, R88.reuse, 0x1, P1 ;  /* 0x000000585f517211 */ /* 0x080fe400008f0eff */
[----:B------:R0:W4:Y:S01]  /*2490*/  LDG.E.U16 R95, desc[UR8][R84.64] ;  /* 0x00000008545f7981 */ /* 0x000122000c1e1500 */
[-C--:B------:R-:W-:Y:S02]  /*24a0*/  LEA.HI.X.SX32 R83, R96, R88.reuse, 0x1, P2 ;  /* 0x0000005860537211 */ /* 0x080fe400010f0eff */
[C---:B------:R-:W-:Y:S01]  /*24b0*/  LEA R86, P1, R93.reuse, R89, 0x1 ;  /* 0x000000595d567211 */ /* 0x040fe200078208ff */
[----:B------:R1:W4:Y:S03]  /*24c0*/  LDG.E.U16 R96, desc[UR8][R80.64] ;  /* 0x0000000850607981 */ /* 0x000326000c1e1500 */
[----:B------:R-:W-:-:S02]  /*24d0*/  LEA.HI.X.SX32 R87, R93, R88, 0x1, P1 ;  /* 0x000000585d577211 */ /* 0x000fc400008f0eff */
[----:B------:R1:W4:Y:S01]  /*24e0*/  LDG.E.U16 R93, desc[UR8][R82.64] ;  /* 0x00000008525d7981 */ /* 0x000322000c1e1500 */
[----:B0-----:R-:W-:-:S04]  /*24f0*/  LEA R84, P2, R94, R89, 0x1 ;  /* 0x000000595e547211 */ /* 0x001fc800078408ff */
[-C--:B------:R-:W-:Y:S02]  /*2500*/  LEA.HI.X.SX32 R85, R94, R88.reuse, 0x1, P2 ;  /* 0x000000585e557211 */ /* 0x080fe400010f0eff */
[CC--:B-1----:R-:W-:Y:S01]  /*2510*/  LEA R80, P1, R92.reuse, R89.reuse, 0x1 ;  /* 0x000000595c507211 */ /* 0x0c2fe200078208ff */
[----:B------:R-:W4:Y:S03]  /*2520*/  LDG.E.U16 R94, desc[UR8][R86.64] ;  /* 0x00000008565e7981 */ /* 0x000f26000c1e1500 */
[-C--:B------:R-:W-:Y:S02]  /*2530*/  LEA.HI.X.SX32 R81, R92, R88.reuse, 0x1, P1 ;  /* 0x000000585c517211 */ /* 0x080fe400008f0eff */
[C---:B------:R-:W-:Y:S01]  /*2540*/  LEA R82, P1, R91.reuse, R89, 0x1 ;  /* 0x000000595b527211 */ /* 0x040fe200078208ff */
[----:B------:R0:W4:Y:S03]  /*2550*/  LDG.E.U16 R92, desc[UR8][R84.64] ;  /* 0x00000008545c7981 */ /* 0x000126000c1e1500 */
[----:B------:R-:W-:-:S02]  /*2560*/  LEA.HI.X.SX32 R83, R91, R88, 0x1, P1 ;  /* 0x000000585b537211 */ /* 0x000fc400008f0eff */
[----:B------:R1:W4:Y:S04]  /*2570*/  LDG.E.U16 R91, desc[UR8][R80.64] ;  /* 0x00000008505b7981 */ /* 0x000328000c1e1500 */
[----:B------:R2:W4:Y:S01]  /*2580*/  LDG.E.U16 R82, desc[UR8][R82.64] ;  /* 0x0000000852527981 */ /* 0x000522000c1e1500 */
[----:B0-----:R-:W-:-:S04]  /*2590*/  LEA R84, P2, R98, R89, 0x1 ;  /* 0x0000005962547211 */ /* 0x001fc800078408ff */
[-C--:B------:R-:W-:Y:S02]  /*25a0*/  LEA.HI.X.SX32 R85, R98, R88.reuse, 0x1, P2 ;  /* 0x0000005862557211 */ /* 0x080fe400010f0eff */
[CC--:B-1----:R-:W-:Y:S02]  /*25b0*/  LEA R80, P1, R102.reuse, R89.reuse, 0x1 ;  /* 0x0000005966507211 */ /* 0x0c2fe400078208ff */
[C---:B------:R-:W-:Y:S02]  /*25c0*/  LEA R86, P2, R109.reuse, R89, 0x1 ;  /* 0x000000596d567211 */ /* 0x040fe400078408ff */
[-C--:B------:R-:W-:Y:S02]  /*25d0*/  LEA.HI.X.SX32 R81, R102, R88.reuse, 0x1, P1 ;  /* 0x0000005866517211 */ /* 0x080fe400008f0eff */
[----:B------:R-:W-:Y:S02]  /*25e0*/  LEA.HI.X.SX32 R87, R109, R88, 0x1, P2 ;  /* 0x000000586d577211 */ /* 0x000fe400010f0eff */
[----:B------:R-:W4:Y:S04]  /*25f0*/  LDG.E.U16 R88, desc[UR8][R84.64] ;  /* 0x0000000854587981 */ /* 0x000f28000c1e1500 */
[----:B------:R-:W4:Y:S04]  /*2600*/  LDG.E.U16 R89, desc[UR8][R80.64] ;  /* 0x0000000850597981 */ /* 0x000f28000c1e1500 */
[----:B------:R-:W4:Y:S01]  /*2610*/  LDG.E.U16 R86, desc[UR8][R86.64] ;  /* 0x0000000856567981 */ /* 0x000f22000c1e1500 */
[----:B------:R-:W0:Y:S01]  /*2620*/  S2R R133, SR_TID.X ;  /* 0x0000000000857919 */ /* 0x000e220000002100 */
[----:B------:R-:W-:-:S02]  /*2630*/  R2UR UR5, R20 ;  /* 0x00000000140572ca */ /* 0x000fc400000e0000 */
[--C-:B0-----:R-:W-:Y:S02]  /*2640*/  SHF.R.S32.HI R102, RZ, 0x6, R133.reuse ;  /* 0x00000006ff667819 */ /* 0x101fe40000011485 */
[----:B------:R-:W-:Y:S02]  /*2650*/  SHF.R.U32.HI R98, RZ, 0x5, R133 ;  /* 0x00000005ff627819 */ /* 0x000fe40000011685 */
[----:B------:R-:W-:Y:S02]  /*2660*/  LOP3.LUT R133, R133, 0x3f, RZ, 0xc0, !PT ;  /* 0x0000003f85857812 */ /* 0x000fe400078ec0ff */
[----:B------:R-:W-:Y:S02]  /*2670*/  SGXT R102, R102, 0x1 ;  /* 0x000000016666781a */ /* 0x000fe40000000200 */
[----:B------:R-:W-:-:S04]  /*2680*/  SHF.L.U32 R133, R133, 0x1, RZ ;  /* 0x0000000185857819 */ /* 0x000fc800000006ff */
[----:B--2---:R-:W-:-:S05]  /*2690*/  LOP3.LUT R83, R133, 0x90, R102, 0x78, !PT ;  /* 0x0000009085537812 */ /* 0x004fca00078e7866 */
[----:B------:R0:W-:Y:S01]  /*26a0*/  STS.U16 [R83+UR4+0x31800], R3 ;  /* 0x0318000353007988 */ /* 0x0001e20008000404 */
[----:B------:R-:W-:-:S03]  /*26b0*/  LOP3.LUT R20, R83, 0x40, RZ, 0x3c, !PT ;  /* 0x0000004053147812 */ /* 0x000fc600078e3cff */
[----:B------:R-:W-:Y:S04]  /*26c0*/  STS.U16 [R83+UR4+0x30000], R138 ;  /* 0x0300008a53007988 */ /* 0x000fe80008000404 */
[----:B------:R-:W-:Y:S01]  /*26d0*/  STS.U16 [R83+UR4+0x30400], R134 ;  /* 0x0304008653007988 */ /* 0x000fe20008000404 */
[----:B0-----:R-:W-:-:S03]  /*26e0*/  LOP3.LUT R3, R83, 0x20, RZ, 0x3c, !PT ;  /* 0x0000002053037812 */ /* 0x001fc600078e3cff */
[----:B------:R-:W-:Y:S04]  /*26f0*/  STS.U16 [R83+UR4+0x30800], R121 ;  /* 0x0308007953007988 */ /* 0x000fe80008000404 */
[----:B------:R-:W-:Y:S04]  /*2700*/  STS.U16 [R83+UR4+0x30c00], R65 ;  /* 0x030c004153007988 */ /* 0x000fe80008000404 */
[----:B------:R-:W-:Y:S04]  /*2710*/  STS.U16 [R83+UR4+0x31000], R44 ;  /* 0x0310002c53007988 */ /* 0x000fe80008000404 */
[----:B------:R-:W-:Y:S04]  /*2720*/  STS.U16 [R83+UR4+0x31400], R66 ;  /* 0x0314004253007988 */ /* 0x000fe80008000404 */
[----:B------:R-:W-:Y:S04]  /*2730*/  STS.U16 [R83+UR4+0x31c00], R67 ;  /* 0x031c004353007988 */ /* 0x000fe80008000404 */
[----:B------:R-:W-:Y:S04]  /*2740*/  STS.U16 [R83+UR4+0x32000], R43 ;  /* 0x0320002b53007988 */ /* 0x000fe80008000404 */
[----:B------:R-:W-:Y:S04]  /*2750*/  STS.U16 [R83+UR4+0x32400], R22 ;  /* 0x0324001653007988 */ /* 0x000fe80008000404 */
[----:B------:R0:W-:Y:S04]  /*2760*/  STS.U16 [R83+UR4+0x32800], R19 ;  /* 0x0328001353007988 */ /* 0x0001e80008000404 */
[----:B------:R-:W-:Y:S04]  /*2770*/  STS.U16 [R83+UR4+0x32c00], R68 ;  /* 0x032c004453007988 */ /* 0x000fe80008000404 */
[----:B------:R-:W-:Y:S01]  /*2780*/  STS.U16 [R83+UR4+0x33000], R64 ;  /* 0x0330004053007988 */ /* 0x000fe20008000404 */
[----:B0-----:R-:W0:Y:S03]  /*2790*/  LDC R19, c[0x0][0x3c8] ;  /* 0x0000f200ff137b82 */ /* 0x001e260000000800 */
[----:B------:R-:W-:Y:S04]  /*27a0*/  STS.U16 [R83+UR4+0x33400], R23 ;  /* 0x0334001753007988 */ /* 0x000fe80008000404 */
        /* <DEDUP_REMOVED lines=10> */
[----:B---3--:R-:W-:Y:S04]  /*2850*/  STS.U16 [R83+UR4+0x36000], R101 ;  /* 0x0360006553007988 */ /* 0x008fe80008000404 */
[----:B------:R-:W-:Y:S04]  /*2860*/  STS.U16 [R83+UR4+0x36400], R103 ;  /* 0x0364006753007988 */ /* 0x000fe80008000404 */
[----:B------:R-:W-:Y:S04]  /*2870*/  STS.U16 [R83+UR4+0x36800], R106 ;  /* 0x0368006a53007988 */ /* 0x000fe80008000404 */
[----:B------:R-:W-:Y:S04]  /*2880*/  STS.U16 [R83+UR4+0x36c00], R108 ;  /* 0x036c006c53007988 */ /* 0x000fe80008000404 */
[----:B------:R-:W-:Y:S04]  /*2890*/  STS.U16 [R83+UR4+0x37000], R110 ;  /* 0x0370006e53007988 */ /* 0x000fe80008000404 */
[----:B------:R-:W-:Y:S04]  /*28a0*/  STS.U16 [R83+UR4+0x37400], R111 ;  /* 0x0374006f53007988 */ /* 0x000fe80008000404 */
[----:B------:R-:W-:Y:S04]  /*28b0*/  STS.U16 [R83+UR4+0x37800], R114 ;  /* 0x0378007253007988 */ /* 0x000fe80008000404 */
[----:B------:R1:W-:Y:S04]  /*28c0*/  STS.U16 [R83+UR4+0x37c00], R116 ;  /* 0x037c007453007988 */ /* 0x0003e80008000404 */
[----:B------:R-:W-:Y:S01]  /*28d0*/  STS.U16 [R3+UR4+0x30100], R137 ;  /* 0x0301008903007988 */ /* 0x000fe20008000404 */
[----:B-1----:R-:W-:-:S03]  /*28e0*/  LOP3.LUT R83, R83, 0x60, RZ, 0x3c, !PT ;  /* 0x0000006053537812 */ /* 0x002fc600078e3cff */
        /* <DEDUP_REMOVED lines=29> */
[----:B----4-:R-:W-:Y:S04]  /*2ac0*/  STS.U16 [R3+UR4+0x37900], R130 ;  /* 0x0379008203007988 */ /* 0x010fe80008000404 */
[----:B------:R1:W-:Y:S04]  /*2ad0*/  STS.U16 [R3+UR4+0x37d00], R112 ;  /* 0x037d007003007988 */ /* 0x0003e80008000404 */
[----:B------:R2:W-:Y:S04]  /*2ae0*/  STS.U16 [R20+UR4+0x30200], R136 ;  /* 0x0302008814007988 */ /* 0x0005e80008000404 */
[----:B------:R-:W-:Y:S01]  /*2af0*/  STS.U16 [R20+UR4+0x30600], R129 ;  /* 0x0306008114007988 */ /* 0x000fe20008000404 */
[----:B-1----:R-:W1:Y:S03]  /*2b00*/  LDC R3, c[0x0][0x3c0] ;  /* 0x0000f000ff037b82 */ /* 0x002e660000000800 */
[----:B------:R-:W-:Y:S04]  /*2b10*/  STS.U16 [R20+UR4+0x30a00], R107 ;  /* 0x030a006b14007988 */ /* 0x000fe80008000404 */
[----:B------:R-:W-:Y:S01]  /*2b20*/  STS.U16 [R20+UR4+0x30e00], R42 ;  /* 0x030e002a14007988 */ /* 0x000fe20008000404 */
[----:B--2---:R-:W2:Y:S03]  /*2b30*/  LDC.64 R136, c[0x0][0x388] ;  /* 0x0000e200ff887b82 */ /* 0x004ea60000000a00 */
        /* <DEDUP_REMOVED lines=29> */
[----:B------:R4:W-:Y:S01]  /*2d10*/  STS.U16 [R83+UR4+0x32300], R5 ;  /* 0x0323000553007988 */ /* 0x0009e20008000404 */
[----:B---3--:R-:W1:Y:S01]  /*2d20*/  S2R R135, SR_CTAID.Y ;  /* 0x0000000000877919 */ /* 0x008e620000002600 */
[----:B----4-:R-:W3:Y:S01]  /*2d30*/  S2R R5, SR_TID.X ;  /* 0x0000000000057919 */ /* 0x010ee20000002100 */
[----:B------:R-:W-:Y:S01]  /*2d40*/  IMAD.SHL.U32 R98, R98, 0x200000, RZ ;  /* 0x0020000062627824 */ /* 0x000fe200078e00ff */
[----:B------:R4:W-:Y:S04]  /*2d50*/  STS.U16 [R83+UR4+0x31300], R17 ;  /* 0x0313001153007988 */ /* 0x0009e80008000404 */
[----:B------:R-:W-:Y:S01]  /*2d60*/  LOP3.LUT R98, R98, 0x600000, RZ, 0xc0, !PT ;  /* 0x0060000062627812 */ /* 0x000fe200078ec0ff */
[----:B------:R-:W-:Y:S03]  /*2d70*/  STS.U16 [R83+UR4+0x33300], R0 ;  /* 0x0333000053007988 */ /* 0x000fe60008000404 */
[----:B------:R-:W-:Y:S01]  /*2d80*/  R2UR UR7, R98 ;  /* 0x00000000620772ca */ /* 0x000fe200000e0000 */
[----:B----4-:R-:W4:Y:S01]  /*2d90*/  LDC R17, c[0x0][0x3c8] ;  /* 0x0000f200ff117b82 */ /* 0x010f220000000800 */
[----:B------:R0:W-:Y:S04]  /*2da0*/  STS.U16 [R83+UR4+0x31f00], R6 ;  /* 0x031f000653007988 */ /* 0x0001e80008000404 */
[----:B------:R1:W-:Y:S03]  /*2db0*/  STS.U16 [R83+UR4+0x32f00], R2 ;  /* 0x032f000253007988 */ /* 0x0003e60008000404 */
[----:B0-----:R-:W0:Y:S01]  /*2dc0*/  LDC R6, c[0x0][0x3c4] ;  /* 0x0000f100ff067b82 */ /* 0x001e220000000800 */
[----:B-1----:R-:W-:Y:S01]  /*2dd0*/  IMAD R0, R135, R3, RZ ;  /* 0x0000000387007224 */ /* 0x002fe200078e02ff */
[----:B---3--:R-:W-:-:S04]  /*2de0*/  LOP3.LUT R134, R5, 0x7f, RZ, 0xc0, !PT ;  /* 0x0000007f05867812 */ /* 0x008fc800078ec0ff */
[----:B--2---:R-:W-:Y:S01]  /*2df0*/  LEA R136, P1, R0, R136, 0x1 ;  /* 0x0000008800887211 */ /* 0x004fe200078208ff */
[----:B------:R-:W-:-:S03]  /*2e00*/  IMAD R2, R134, R19, RZ ;  /* 0x0000001386027224 */ /* 0x000fc600078e02ff */
[----:B------:R-:W-:Y:S01]  /*2e10*/  LEA.HI.X.SX32 R0, R0, R137, 0x1, P1 ;  /* 0x0000008900007211 */ /* 0x000fe200008f0eff */
[----:B------:R-:W-:Y:S01]  /*2e20*/  UIADD3 UR7, UPT, UPT, UR5, UR7, URZ ;  /* 0x0000000705077290 */ /* 0x000fe2000fffe0ff */
[C---:B------:R-:W-:Y:S01]  /*2e30*/  LEA R134, P1, R2.reuse, R136, 0x1 ;  /* 0x0000008802867211 */ /* 0x040fe200078208ff */
[----:B------:R1:W-:Y:S03]  /*2e40*/  STS.U16 [R83+UR4+0x34b00], R8 ;  /* 0x034b000853007988 */ /* 0x0003e60008000404 */
[----:B------:R-:W-:Y:S02]  /*2e50*/  LEA.HI.X.SX32 R135, R2, R0, 0x1, P1 ;  /* 0x0000000002877211 */ /* 0x000fe400008f0eff */
[----:B------:R-:W-:Y:S01]  /*2e60*/  LOP3.LUT P1, RZ, R5, 0x7f, RZ, 0xc0, !PT ;  /* 0x0000007f05ff7812 */ /* 0x000fe2000782c0ff */
[----:B----4-:R-:W-:Y:S01]  /*2e70*/  IMAD R3, R17, 0x80, R2 ;  /* 0x0000008011037824 */ /* 0x010fe200078e0202 */
[----:B------:R-:W-:Y:S01]  /*2e80*/  MOV R2, UR4 ;  /* 0x0000000400027c02 */ /* 0x000fe20008000f00 */
[----:B-1----:R-:W1:Y:S01]  /*2e90*/  S2R R8, SR_CTAID.X ;  /* 0x0000000000087919 */ /* 0x002e620000002500 */
        /* <DEDUP_REMOVED lines=24> */
[----:B------:R-:W-:Y:S01]  /*3020*/  STS.U16 [R83+UR4+0x37b00], R86 ;  /* 0x037b005653007988 */ /* 0x000fe20008000404 */
[----:B------:R-:W-:Y:S01]  /*3030*/  STTM.16dp32bit_t0_t15.x128 tmem[UR7], RZ ;  /* 0x000000ff000079ed */ /* 0x000fe20008b80007 */
[----:B------:R-:W-:Y:S01]  /*3040*/  STTM.16dp32bit_t16_t31.x128 tmem[UR7+0x80], RZ ;  /* 0x000080ff000079ed */ /* 0x000fe20008ba0007 */
[----:B------:R-:W2:Y:S01]  /*3050*/  FENCE.VIEW.ASYNC.T ;  /* 0x00000000000073c6 */ /* 0x000ea20000000200 */
[----:B------:R3:W-:Y:S01]  /*3060*/  STL [R1+0xf54], R2 ;  /* 0x000f540201007387 */ /* 0x0007e20000100800 */
[----:B0-----:R-:W-:Y:S01]  /*3070*/  IMAD R9, R6, 0x9, RZ ;  /* 0x0000000906097824 */ /* 0x001fe200078e02ff */
[----:B--2---:R-:W-:Y:S01]  /*3080*/  VOTEU.ALL UP0, P1 ;  /* 0x0000000000ff7886 */ /* 0x004fe20000800000 */
[----:B------:R-:W-:Y:S01]  /*3090*/  UMOV UR10, 0x1 ;  /* 0x00000001000a7882 */ /* 0x000fe20000000000 */
[----:B------:R-:W0:Y:S01]  /*30a0*/  LDC R4, c[0x0][0x3c4] ;  /* 0x0000f100ff047b82 */ /* 0x000e220000000800 */
[----:B---3--:R-:W-:Y:S01]  /*30b0*/  IADD3 R2, PT, PT, R2, 0x38000, RZ ;  /* 0x0003800002027810 */ /* 0x008fe20007ffe0ff */
[----:B------:R-:W-:Y:S01]  /*30c0*/  VOTEU.ALL UP1, P1 ;  /* 0x0000000000ff7886 */ /* 0x000fe20000820000 */
[----:B-1----:R-:W-:Y:S01]  /*30d0*/  IMAD.SHL.U32 R8, R8, 0x40, RZ ;  /* 0x0000004008087824 */ /* 0x002fe200078e00ff */
[----:B------:R-:W-:-:S04]  /*30e0*/  LEA R136, P2, R3, R136, 0x1 ;  /* 0x0000008803887211 */ /* 0x000fc800078408ff */
[----:B------:R-:W1:Y:S01]  /*30f0*/  LDC R10, c[0x0][0x3c4] ;  /* 0x0000f100ff0a7b82 */ /* 0x000e620000000800 */
[----:B------:R-:W-:Y:S01]  /*3100*/  MOV R6, R2 ;  /* 0x0000000200067202 */ /* 0x000fe20000000f00 */
[----:B------:R-:W-:-:S04]  /*3110*/  @!UP0 UIADD3 UR12, UPT, UPT, -UR10, 0x100000, URZ ;  /* 0x001000000a0c8890 */ /* 0x000fc8000fffe1ff */
[----:B------:R-:W-:Y:S02]  /*3120*/  @!UP0 USHF.L.U32 UR13, UR12, 0xb, URZ ;  /* 0x0000000b0c0d8899 */ /* 0x000fe400080006ff */
[----:B------:R-:W-:Y:S01]  /*3130*/  @!UP0 USHF.L.U32 UR12, UR12, 0x1, URZ ;  /* 0x000000010c0c8899 */ /* 0x000fe200080006ff */
[----:B------:R-:W-:Y:S01]  /*3140*/  R2UR UR6, R6 ;  /* 0x00000000060672ca */ /* 0x000fe200000e0000 */
[----:B------:R-:W-:Y:S01]  /*3150*/  BAR.SYNC.DEFER_BLOCKING 0x0 ;  /* 0x0000000000007b1d */ /* 0x000fe20000010000 */
[----:B------:R-:W-:Y:S02]  /*3160*/  LEA.HI.X.SX32 R137, R3, R0, 0x1, P2 ;  /* 0x0000000003897211 */ /* 0x000fe400010f0eff */
[----:B------:R-:W-:Y:S02]  /*3170*/  PRMT R153, RZ, 0x7610, R153 ;  /* 0x00007610ff997816 */ /* 0x000fe40000000099 */
[----:B------:R-:W-:-:S03]  /*3180*/  PRMT R15, RZ, 0x7610, R15 ;  /* 0x00007610ff0f7816 */ /* 0x000fc6000000000f */
[----:B------:R-:W2:Y:S01]  /*3190*/  LDC R11, c[0x0][0x3c4] ;  /* 0x0000f100ff0b7b82 */ /* 0x000ea20000000800 */
[----:B------:R3:W-:Y:S01]  /*31a0*/  STL [R1+0x78], R2 ;  /* 0x0000780201007387 */ /* 0x0007e20000100800 */
[----:B------:R-:W-:Y:S02]  /*31b0*/  PRMT R17, RZ, 0x7610, R17 ;  /* 0x00007610ff117816 */ /* 0x000fe40000000011 */
[----:B------:R-:W-:Y:S02]  /*31c0*/  PRMT R16, RZ, 0x7610, R16 ;  /* 0x00007610ff107816 */ /* 0x000fe40000000010 */
[----:B------:R-:W-:Y:S02]  /*31d0*/  PRMT R154, RZ, 0x7610, R154 ;  /* 0x00007610ff9a7816 */ /* 0x000fe4000000009a */
[----:B------:R-:W4:Y:S01]  /*31e0*/  LDC R13, c[0x0][0x3c4] ;  /* 0x0000f100ff0d7b82 */ /* 0x000f220000000800 */
[----:B------:R-:W0:Y:S02]  /*31f0*/  FENCE.VIEW.ASYNC.S ;  /* 0x00000000000073c6 */ /* 0x000e240000000000 */
[----:B0-----:R0:W0:Y:S01]  /*3200*/  @!UP1 SYNCS.EXCH.64 URZ, [UR6], UR12 ;  /* 0x0000000c06ff95b2 */ /* 0x0010220008000100 */
[----:B---3--:R-:W-:-:S04]  /*3210*/  IADD3 R2, PT, PT, R8, 0x40, RZ ;  /* 0x0000004008027810 */ /* 0x008fc80007ffe0ff */
[----:B------:R-:W-:Y:S01]  /*3220*/  ISETP.GT.AND P2, PT, R2, RZ, PT ;  /* 0x000000ff0200720c */ /* 0x000fe20003f44270 */
[----:B------:R-:W-:Y:S01]  /*3230*/  IMAD.SHL.U32 R5, R4, 0x8, RZ ;  /* 0x0000000804057824 */ /* 0x000fe200078e00ff */
[----:B------:R-:W-:Y:S01]  /*3240*/  PRMT R0, RZ, 0x7610, R0 ;  /* 0x00007610ff007816 */ /* 0x000fe20000000000 */
[----:B------:R-:W-:Y:S02]  /*3250*/  IMAD.MOV.U32 R7, RZ, RZ, R3 ;  /* 0x000000ffff077224 */ /* 0x000fe400078e0003 */
[C---:B------:R-:W-:Y:S01]  /*3260*/  IMAD.WIDE R2, R5.reuse, 0x2, R134 ;  /* 0x0000000205027825 */ /* 0x040fe200078e0286 */
[----:B0-----:R-:W-:Y:S03]  /*3270*/  BAR.SYNC.DEFER_BLOCKING 0x0 ;  /* 0x0000000000007b1d */ /* 0x001fe60000010000 */
[----:B------:R-:W-:-:S04]  /*3280*/  IMAD.WIDE R4, R5, 0x2, R136 ;  /* 0x0000000205047825 */ /* 0x000fc800078e0288 */
[----:B------:R0:W3:Y:S01]  /*3290*/  @P2 LDG.E.U16 R0, desc[UR8][R2.64] ;  /* 0x0000000802002981 */ /* 0x0000e2000c1e1500 */
[----:B------:R-:W-:-:S03]  /*32a0*/  IMAD.WIDE R6, R9, 0x2, R134 ;  /* 0x0000000209067825 */ /* 0x000fc600078e0286 */
[----:B------:R4:W2:Y:S01]  /*32b0*/  @P2 LDG.E.U16 R153, desc[UR8][R4.64] ;  /* 0x0000000804992981 */ /* 0x0008a2000c1e1500 */
[----:B------:R-:W-:-:S03]  /*32c0*/  IMAD.WIDE R8, R9, 0x2, R136 ;  /* 0x0000000209087825 */ /* 0x000fc600078e0288 */
[----:B------:R-:W2:Y:S04]  /*32d0*/  @P2 LDG.E.U16 R17, desc[UR8][R6.64] ;  /* 0x0000000806112981 */ /* 0x000ea8000c1e1500 */
[----:B------:R-:W2:Y:S01]  /*32e0*/  @P2 LDG.E.U16 R15, desc[UR8][R8.64] ;  /* 0x00000008080f2981 */ /* 0x000ea2000c1e1500 */
[----:B0-----:R-:W-:Y:S02]  /*32f0*/  PRMT R2, RZ, 0x7610, R2 ;  /* 0x00007610ff027816 */ /* 0x001fe40000000002 */
[----:B------:R-:W-:Y:S01]  /*3300*/  PRMT R12, RZ, 0x7610, R12 ;  /* 0x00007610ff0c7816 */ /* 0x000fe2000000000c */
[----:B----4-:R-:W-:Y:S01]  /*3310*/  IMAD.WIDE R4, R13, 0x2, R136 ;  /* 0x000000020d047825 */ /* 0x010fe200078e0288 */
[----:B------:R-:W-:Y:S01]  /*3320*/  PRMT R14, RZ, 0x7610, R14 ;  /* 0x00007610ff0e7816 */ /* 0x000fe2000000000e */
[----:B---3--:R0:W-:Y:S02]  /*3330*/  STL [R1+0x68], R0 ;  /* 0x0000680001007387 */ /* 0x0081e40000100800 */
[----:B0-----:R-:W0:Y:S02]  /*3340*/  LDC R0, c[0x0][0x3c4] ;  /* 0x0000f100ff007b82 */ /* 0x001e240000000800 */
[----:B--2---:R2:W-:Y:S04]  /*3350*/  STL [R1+0x64], R153 ;  /* 0x0000649901007387 */ /* 0x0045e80000100800 */
[----:B--2---:R-:W2:Y:S04]  /*3360*/  LDL.LU R153, [R1+0x1318] ;  /* 0x0013180001997983 */ /* 0x004ea80000300800 */
[----:B------:R0:W-:Y:S04]  /*3370*/  STL [R1+0x5c], R15 ;  /* 0x00005c0f01007387 */ /* 0x0001e80000100800 */
[----:B------:R1:W-:Y:S01]  /*3380*/  STL [R1+0x60], R17 ;  /* 0x0000601101007387 */ /* 0x0003e20000100800 */
[----:B0-----:R-:W-:-:S03]  /*3390*/  IMAD.SHL.U32 R15, R0, 0x2, RZ ;  /* 0x00000002000f7824 */ /* 0x001fc600078e00ff */
[----:B------:R0:W-:Y:S01]  /*33a0*/  STL.S16 [R1+0x9c], R2 ;  /* 0x00009c0201007387 */ /* 0x0001e20000100600 */
[----:B------:R-:W-:-:S04]  /*33b0*/  IMAD.WIDE R6, R15, 0x2, R134 ;  /* 0x000000020f067825 */ /* 0x000fc800078e0286 */
[----:B-1----:R-:W-:Y:S01]  /*33c0*/  IMAD R17, R10, 0xa, RZ ;  /* 0x0000000a0a117824 */ /* 0x002fe200078e02ff */
[----:B------:R-:W-:Y:S01]  /*33d0*/  MOV R10, R2 ;  /* 0x00000002000a7202 */ /* 0x000fe20000000f00 */
[----:B------:R-:W-:Y:S01]  /*33e0*/  IMAD.WIDE R8, R15, 0x2, R136 ;  /* 0x000000020f087825 */ /* 0x000fe200078e0288 */
[----:B------:R1:W3:Y:S03]  /*33f0*/  @P2 LDG.E.U16 R16, desc[UR8][R6.64] ;  /* 0x0000000806102981 */ /* 0x0002e6000c1e1500 */
[----:B0-----:R-:W-:Y:S01]  /*3400*/  IMAD.WIDE R2, R11, 0x2, R134 ;  /* 0x000000020b027825 */ /* 0x001fe200078e0286 */
[----:B------:R-:W4:Y:S04]  /*3410*/  @P2 LDG.E.U16 R154, desc[UR8][R8.64] ;  /* 0x00000008089a2981 */ /* 0x000f28000c1e1500 */
[----:B------:R-:W2:Y:S01]  /*3420*/  @P2 LDG.E.U16 R12, desc[UR8][R2.64] ;  /* 0x00000008020c2981 */ /* 0x000ea2000c1e1500 */
[----:B------:R-:W-:-:S02]  /*3430*/  IMAD.MOV.U32 R13, RZ, RZ, R10 ;  /* 0x000000ffff0d7224 */ /* 0x000fc400078e000a */
[----:B------:R-:W-:-:S04]  /*3440*/  IMAD.WIDE R10, R17, 0x2, R134 ;  /* 0x00000002110a7825 */ /* 0x000fc800078e0286 */
[----:B------:R-:W2:Y:S04]  /*3450*/  @P2 LDG.E.U16 R13, desc[UR8][R4.64] ;  /* 0x00000008040d2981 */ /* 0x000ea8000c1e1500 */
[----:B------:R-:W2:Y:S01]  /*3460*/  @P2 LDG.E.U16 R14, desc[UR8][R10.64] ;  /* 0x000000080a0e2981 */ /* 0x000ea2000c1e1500 */
[----:B------:R-:W-:Y:S01]  /*3470*/  PRMT R155, RZ, 0x7610, R155 ;  /* 0x00007610ff9b7816 */ /* 0x000fe2000000009b */
[----:B-1----:R-:W-:Y:S01]  /*3480*/  IMAD.WIDE R6, R17, 0x2, R136 ;  /* 0x0000000211067825 */ /* 0x002fe200078e0288 */
[----:B------:R-:W-:Y:S02]  /*3490*/  PRMT R156, RZ, 0x7610, R156 ;  /* 0x00007610ff9c7816 */ /* 0x000fe4000000009c */
[----:B------:R-:W-:Y:S02]  /*34a0*/  PRMT R157, RZ, 0x7610, R157 ;  /* 0x00007610ff9d7816 */ /* 0x000fe4000000009d */
[----:B------:R-:W-:Y:S01]  /*34b0*/  PRMT R15, RZ, 0x7610, R15 ;  /* 0x00007610ff0f7816 */ /* 0x000fe2000000000f */
[----:B------:R-:W2:Y:S01]  /*34c0*/  @P2 LDG.E.U16 R155, desc[UR8][R6.64] ;  /* 0x00000008069b2981 */ /* 0x000ea2000c1e1500 */
[----:B------:R-:W-:-:S03]  /*34d0*/  PRMT R0, RZ, 0x7610, R0 ;  /* 0x00007610ff007816 */ /* 0x000fc60000000000 */
[----:B---3--:R0:W-:Y:S04]  /*34e0*/  STL [R1+0x98], R16 ;  /* 0x0000981001007387 */ /* 0x0081e80000100800 */
[----:B----4-:R1:W-:Y:S01]  /*34f0*/  STL [R1+0x94], R154 ;  /* 0x0000949a01007387 */ /* 0x0103e20000100800 */
[----:B0-----:R-:W0:Y:S03]  /*3500*/  LDC R16, c[0x0][0x3c4] ;  /* 0x0000f100ff107b82 */ /* 0x001e260000000800 */
[----:B-1----:R-:W3:Y:S04]  /*3510*/  LDL.LU R154, [R1+0x1314] ;  /* 0x00131400019a7983 */ /* 0x002ee80000300800 */
[----:B--2---:R1:W-:Y:S02]  /*3520*/  STL [R1+0xa0], R12 ;  /* 0x0000a00c01007387 */ /* 0x0043e40000100800 */
[----:B-1----:R-:W1:Y:S02]  /*3530*/  LDC R12, c[0x0][0x3c4] ;  /* 0x0000f100ff0c7b82 */ /* 0x002e640000000800 */
[----:B------:R2:W-:Y:S04]  /*3540*/  STL [R1+0x58], R14 ;  /* 0x0000580e01007387 */ /* 0x0005e80000100800 */
[----:B------:R0:W-:Y:S02]  /*3550*/  @P2 STL [R1+0x9c], R13 ;  /* 0x00009c0d01002387 */ /* 0x0001e40000100800 */
[----:B--2---:R-:W2:Y:S01]  /*3560*/  LDC R14, c[0x0][0x3c4] ;  /* 0x0000f100ff0e7b82 */ /* 0x004ea20000000800 */
[----:B0-----:R-:W-:-:S02]  /*3570*/  IMAD R13, R16, 0xb, RZ ;  /* 0x0000000b100d7824 */ /* 0x001fc400078e02ff */
[----:B-1----:R-:W-:-:S04]  /*3580*/  IMAD R9, R12, 0x3, RZ ;  /* 0x000000030c097824 */ /* 0x002fc800078e02ff */
[----:B------:R-:W-:-:S04]  /*3590*/  IMAD.WIDE R2, R9, 0x2, R134 ;  /* 0x0000000209027825 */ /* 0x000fc800078e0286 */
[----:B------:R-:W-:Y:S01]  /*35a0*/  IMAD.WIDE R4, R9, 0x2, R136 ;  /* 0x0000000209047825 */ /* 0x000fe200078e0288 */
[----:B------:R0:W4:Y:S03]  /*35b0*/  @P2 LDG.E.U16 R156, desc[UR8][R2.64] ;  /* 0x00000008029c2981 */ /* 0x000126000c1e1500 */
[C---:B------:R-:W-:Y:S01]  /*35c0*/  IMAD.WIDE R8, R13.reuse, 0x2, R134 ;  /* 0x000000020d087825 */ /* 0x040fe200078e0286 */
[----:B------:R-:W2:Y:S03]  /*35d0*/  @P2 LDG.E.U16 R157, desc[UR8][R4.64] ;  /* 0x00000008049d2981 */ /* 0x000ea6000c1e1500 */
[----:B------:R-:W-:Y:S01]  /*35e0*/  IMAD.WIDE R10, R13, 0x2, R136 ;  /* 0x000000020d0a7825 */ /* 0x000fe200078e0288 */
[----:B------:R-:W2:Y:S04]  /*35f0*/  @P2 LDG.E.U16 R15, desc[UR8][R8.64] ;  /* 0x00000008080f2981 */ /* 0x000ea8000c1e1500 */
[----:B------:R-:W2:Y:S04]  /*3600*/  @P2 LDG.E.U16 R0, desc[UR8][R10.64] ;  /* 0x000000080a002981 */ /* 0x000ea8000c1e1500 */
[----:B------:R1:W-:Y:S04]  /*3610*/  STL [R1+0x54], R155 ;  /* 0x0000549b01007387 */ /* 0x0003e80000100800 */
[----:B-1----:R-:W3:Y:S01]  /*3620*/  LDL.LU R155, [R1+0x1310] ;  /* 0x00131000019b7983 */ /* 0x002ee20000300800 */
[----:B0-----:R-:W-:-:S02]  /*3630*/  PRMT R2, RZ, 0x7610, R2 ;  /* 0x00007610ff027816 */ /* 0x001fc40000000002 */
[----:B------:R-:W-:Y:S01]  /*3640*/  PRMT R6, RZ, 0x7610, R6 ;  /* 0x00007610ff067816 */ /* 0x000fe20000000006 */
[----:B----4-:R0:W-:Y:S04]  /*3650*/  STL [R1+0x90], R156 ;  /* 0x0000909c01007387 */ /* 0x0101e80000100800 */
[----:B0-----:R-:W4:Y:S04]  /*3660*/  LDL.LU R156, [R1+0x130c] ;  /* 0x00130c00019c7983 */ /* 0x001f280000300800 */
[----:B--2---:R0:W-:Y:S04]  /*3670*/  STL [R1+0x8c], R157 ;  /* 0x00008c9d01007387 */ /* 0x0041e80000100800 */
[----:B0-----:R-:W2:Y:S04]  /*3680*/  LDL.LU R157, [R1+0x1308] ;  /* 0x00130800019d7983 */ /* 0x001ea80000300800 */
[----:B------:R0:W-:Y:S04]  /*3690*/  STL [R1+0x50], R15 ;  /* 0x0000500f01007387 */ /* 0x0001e80000100800 */
[----:B------:R1:W-:Y:S01]  /*36a0*/  STL [R1+0x4c], R0 ;  /* 0x00004c0001007387 */ /* 0x0003e20000100800 */
[----:B0-----:R-:W0:Y:S08]  /*36b0*/  LDC R15, c[0x0][0x3c4] ;  /* 0x0000f100ff0f7b82 */ /* 0x001e300000000800 */
[----:B-1----:R-:W1:Y:S01]  /*36c0*/  LDC R0, c[0x0][0x3c4] ;  /* 0x0000f100ff007b82 */ /* 0x002e620000000800 */
[----:B------:R0:W-:Y:S04]  /*36d0*/  STL.S16 [R1+0x88], R2 ;  /* 0x0000880201007387 */ /* 0x0001e80000100600 */
[----:B------:R0:W-:Y:S02]  /*36e0*/  STL.S16 [R1+0x44], R6 ;  /* 0x0000440601007387 */ /* 0x0001e40000100600 */
[----:B0-----:R-:W-:-:S02]  /*36f0*/  IMAD R7, R15, 0xc, RZ ;  /* 0x0000000c0f077824 */ /* 0x001fc400078e02ff */
[----:B------:R-:W-:Y:S01]  /*3700*/  IMAD R15, R14, 0x5, RZ ;  /* 0x000000050e0f7824 */ /* 0x000fe200078e02ff */
[----:B-1----:R-:W-:Y:S01]  /*3710*/  SHF.L.U32 R13, R0, 0x2, RZ ;  /* 0x00000002000d7819 */ /* 0x002fe200000006ff */
[----:B------:R-:W-:-:S04]  /*3720*/  IMAD.WIDE R8, R7, 0x2, R134 ;  /* 0x0000000207087825 */ /* 0x000fc800078e0286 */
[----:B------:R-:W-:-:S04]  /*3730*/  IMAD.WIDE R2, R13, 0x2, R134 ;  /* 0x000000020d027825 */ /* 0x000fc800078e0286 */
[----:B------:R-:W-:-:S04]  /*3740*/  IMAD.WIDE R4, R13, 0x2, R136 ;  /* 0x000000020d047825 */ /* 0x000fc800078e0288 */
[----:B------:R-:W-:Y:S02]  /*3750*/  IMAD.MOV.U32 R13, RZ, RZ, R6 ;  /* 0x000000ffff0d7224 */ /* 0x000fe400078e0006 */
[----:B------:R-:W-:-:S04]  /*3760*/  IMAD.WIDE R10, R7, 0x2, R136 ;  /* 0x00000002070a7825 */ /* 0x000fc800078e0288 */
[----:B------:R-:W-:Y:S01]  /*3770*/  IMAD.WIDE R6, R15, 0x2, R134 ;  /* 0x000000020f067825 */ /* 0x000fe200078e0286 */
[----:B------:R-:W-:Y:S01]  /*3780*/  PRMT R12, RZ, 0x7610, R12 ;  /* 0x00007610ff0c7816 */ /* 0x000fe2000000000c */
[----:B------:R-:W2:Y:S01]  /*3790*/  LDL R15, [R1+0x88] ;  /* 0x00008800010f7983 */ /* 0x000ea20000100800 */
[----:B------:R-:W-:Y:S02]  /*37a0*/  PRMT R16, RZ, 0x7610, R16 ;  /* 0x00007610ff107816 */ /* 0x000fe40000000010 */
[----:B------:R-:W-:Y:S01]  /*37b0*/  PRMT R17, RZ, 0x7610, R17 ;  /* 0x00007610ff117816 */ /* 0x000fe20000000011 */
[----:B------:R-:W3:Y:S04]  /*37c0*/  @P2 LDG.E.U16 R13, desc[UR8][R10.64] ;  /* 0x000000080a0d2981 */ /* 0x000ee8000c1e1500 */
[----:B------:R-:W3:Y:S04]  /*37d0*/  @P2 LDG.E.U16 R12, desc[UR8][R4.64] ;  /* 0x00000008040c2981 */ /* 0x000ee8000c1e1500 */
[----:B------:R-:W3:Y:S04]  /*37e0*/  @P2 LDG.E.U16 R16, desc[UR8][R8.64] ;  /* 0x0000000808102981 */ /* 0x000ee8000c1e1500 */
[----:B------:R-:W3:Y:S04]  /*37f0*/  @P2 LDG.E.U16 R17, desc[UR8][R6.64] ;  /* 0x0000000806112981 */ /* 0x000ee8000c1e1500 */
[----:B--2---:R-:W2:Y:S01]  /*3800*/  @P2 LDG.E.U16 R15, desc[UR8][R2.64] ;  /* 0x00000008020f2981 */ /* 0x004ea2000c1e1500 */
[----:B------:R-:W-:-:S02]  /*3810*/  PRMT R158, RZ, 0x7610, R158 ;  /* 0x00007610ff9e7816 */ /* 0x000fc4000000009e */
[----:B------:R-:W-:Y:S02]  /*3820*/  PRMT R159, RZ, 0x7610, R159 ;  /* 0x00007610ff9f7816 */ /* 0x000fe4000000009f */
[----:B------:R-:W-:Y:S02]  /*3830*/  PRMT R160, RZ, 0x7610, R160 ;  /* 0x00007610ffa07816 */ /* 0x000fe400000000a0 */
[----:B------:R-:W-:Y:S02]  /*3840*/  PRMT R161, RZ, 0x7610, R161 ;  /* 0x00007610ffa17816 */ /* 0x000fe400000000a1 */
[----:B------:R-:W-:Y:S01]  /*3850*/  PRMT R162, RZ, 0x7610, R162 ;  /* 0x00007610ffa27816 */ /* 0x000fe200000000a2 */
[----:B--2---:R0:W-:Y:S04]  /*3860*/  @P2 STL [R1+0x88], R15 ;  /* 0x0000880f01002387 */ /* 0x0041e80000100800 */
[----:B---3--:R-:W-:Y:S04]  /*3870*/  STL [R1+0x84], R12 ;  /* 0x0000840c01007387 */ /* 0x008fe80000100800 */
[----:B------:R1:W-:Y:S01]  /*3880*/  STL [R1+0x48], R16 ;  /* 0x0000481001007387 */ /* 0x0003e20000100800 */
[----:B0-----:R-:W0:Y:S08]  /*3890*/  LDC R15, c[0x0][0x3c4] ;  /* 0x0000f100ff0f7b82 */ /* 0x001e300000000800 */
[----:B-1----:R-:W1:Y:S08]  /*38a0*/  LDC R16, c[0x0][0x3c4] ;  /* 0x0000f100ff107b82 */ /* 0x002e700000000800 */
[----:B------:R-:W2:Y:S01]  /*38b0*/  LDC R12, c[0x0][0x3c4] ;  /* 0x0000f100ff0c7b82 */ /* 0x000ea20000000800 */
[----:B------:R1:W-:Y:S01]  /*38c0*/  STL [R1+0x80], R17 ;  /* 0x0000801101007387 */ /* 0x0003e20000100800 */
[----:B0-----:R-:W-:-:S03]  /*38d0*/  IMAD R15, R15, 0x5, RZ ;  /* 0x000000050f0f7824 */ /* 0x001fc600078e02ff */
[----:B------:R2:W-:Y:S01]  /*38e0*/  @P2 STL [R1+0x44], R13 ;  /* 0x0000440d01002387 */ /* 0x0005e20000100800 */
[----:B------:R-:W-:-:S04]  /*38f0*/  IMAD.WIDE R2, R15, 0x2, R136 ;  /* 0x000000020f027825 */ /* 0x000fc800078e0288 */
[----:B-1----:R-:W-:Y:S01]  /*3900*/  IMAD R17, R16, 0xd, RZ ;  /* 0x0000000d10117824 */ /* 0x002fe200078e02ff */
[----:B------:R-:W3:Y:S03]  /*3910*/  @P2 LDG.E.U16 R158, desc[UR8][R2.64] ;  /* 0x00000008029e2981 */ /* 0x000ee6000c1e1500 */
[----:B------:R-:W-:-:S04]  /*3920*/  IMAD.WIDE R8, R17, 0x2, R134 ;  /* 0x0000000211087825 */ /* 0x000fc800078e0286 */
[----:B--2---:R-:W-:Y:S01]  /*3930*/  IMAD R13, R12, 0x6, RZ ;  /* 0x000000060c0d7824 */ /* 0x004fe200078e02ff */
[----:B------:R-:W2:Y:S01]  /*3940*/  @P2 LDG.E.U16 R159, desc[UR8][R8.64] ;  /* 0x00000008089f2981 */ /* 0x000ea2000c1e1500 */
[----:B------:R-:W-:-:S04]  /*3950*/  IMAD.WIDE R10, R17, 0x2, R136 ;  /* 0x00000002110a7825 */ /* 0x000fc800078e0288 */
[C---:B------:R-:W-:Y:S01]  /*3960*/  IMAD.WIDE R4, R13.reuse, 0x2, R134 ;  /* 0x000000020d047825 */ /* 0x040fe200078e0286 */
[----:B------:R-:W2:Y:S04]  /*3970*/  @P2 LDG.E.U16 R160, desc[UR8][R10.64] ;  /* 0x000000080aa02981 */ /* 0x000ea8000c1e1500 */
[----:B------:R-:W4:Y:S01]  /*3980*/  @P2 LDG.E.U16 R161, desc[UR8][R4.64] ;  /* 0x0000000804a12981 */ /* 0x000f22000c1e1500 */
[----:B------:R-:W-:-:S05]  /*3990*/  IMAD.WIDE R6, R13, 0x2, R136 ;  /* 0x000000020d067825 */ /* 0x000fca00078e0288 */
[----:B------:R-:W4:Y:S01]  /*39a0*/  @P2 LDG.E.U16 R162, desc[UR8][R6.64] ;  /* 0x0000000806a22981 */ /* 0x000f22000c1e1500 */
[----:B------:R-:W-:Y:S02]  /*39b0*/  PRMT R163, RZ, 0x7610, R163 ;  /* 0x00007610ffa37816 */ /* 0x000fe400000000a3 */
[----:B------:R-:W-:Y:S02]  /*39c0*/  PRMT R164, RZ, 0x7610, R164 ;  /* 0x00007610ffa47816 */ /* 0x000fe400000000a4 */
[----:B------:R-:W-:Y:S02]  /*39d0*/  PRMT R165, RZ, 0x7610, R165 ;  /* 0x00007610ffa57816 */ /* 0x000fe400000000a5 */
[----:B------:R-:W-:Y:S02]  /*39e0*/  PRMT R140, RZ, 0x7610, R140 ;  /* 0x00007610ff8c7816 */ /* 0x000fe4000000008c */
[----:B------:R-:W-:Y:S02]  /*39f0*/  PRMT R127, RZ, 0x7610, R127 ;  /* 0x00007610ff7f7816 */ /* 0x000fe4000000007f */
[----:B------:R-:W-:-:S02]  /*3a00*/  PRMT R126, RZ, 0x7610, R126 ;  /* 0x00007610ff7e7816 */ /* 0x000fc4000000007e */
        /* <DEDUP_REMOVED lines=21> */
[----:B------:R-:W-:Y:S01]  /*3b60*/  PRMT R104, RZ, 0x7610, R104 ;  /* 0x00007610ff687816 */ /* 0x000fe20000000068 */
[----:B---3--:R0:W-:Y:S04]  /*3b70*/  STL [R1+0x74], R158 ;  /* 0x0000749e01007387 */ /* 0x0081e80000100800 */
[----:B0-----:R-:W3:Y:S04]  /*3b80*/  LDL.LU R158, [R1+0x1304] ;  /* 0x00130400019e7983 */ /* 0x001ee80000300800 */
[----:B--2---:R0:W-:Y:S04]  /*3b90*/  STL [R1+0x40], R159 ;  /* 0x0000409f01007387 */ /* 0x0041e80000100800 */
[----:B0-----:R-:W2:Y:S04]  /*3ba0*/  LDL.LU R159, [R1+0x1300] ;  /* 0x00130000019f7983 */ /* 0x001ea80000300800 */
[----:B------:R0:W-:Y:S04]  /*3bb0*/  STL [R1+0x3c], R160 ;  /* 0x00003ca001007387 */ /* 0x0001e80000100800 */
[----:B0-----:R-:W2:Y:S04]  /*3bc0*/  LDL.LU R160, [R1+0x12fc] ;  /* 0x0012fc0001a07983 */ /* 0x001ea80000300800 */
[----:B----4-:R0:W-:Y:S04]  /*3bd0*/  STL [R1+0x70], R161 ;  /* 0x000070a101007387 */ /* 0x0101e80000100800 */
[----:B0-----:R-:W4:Y:S04]  /*3be0*/  LDL.LU R161, [R1+0x12f8] ;  /* 0x0012f80001a17983 */ /* 0x001f280000300800 */
[----:B------:R0:W-:Y:S04]  /*3bf0*/  STL [R1+0x6c], R162 ;  /* 0x00006ca201007387 */ /* 0x0001e80000100800 */
[----:B0-----:R-:W2:Y:S04]  /*3c00*/  LDL.LU R162, [R1+0x12f4] ;  /* 0x0012f40001a27983 */ /* 0x001ea80000300800 */
[----:B------:R0:W-:Y:S04]  /*3c10*/  STL.S16 [R1+0xa8], R163 ;  /* 0x0000a8a301007387 */ /* 0x0001e80000100600 */
[----:B0-----:R-:W2:Y:S04]  /*3c20*/  LDL.LU R163, [R1+0x12f0] ;  /* 0x0012f00001a37983 */ /* 0x001ea80000300800 */
[----:B------:R0:W-:Y:S04]  /*3c30*/  STL.S16 [R1+0xa4], R164 ;  /* 0x0000a4a401007387 */ /* 0x0001e80000100600 */
[----:B0-----:R-:W2:Y:S04]  /*3c40*/  LDL.LU R164, [R1+0x12ec] ;  /* 0x0012ec0001a47983 */ /* 0x001ea80000300800 */
[----:B------:R0:W-:Y:S04]  /*3c50*/  STL.S16 [R1+0x30], R165 ;  /* 0x000030a501007387 */ /* 0x0001e80000100600 */
[----:B0-----:R-:W2:Y:S04]  /*3c60*/  LDL.LU R165, [R1+0x12e8] ;  /* 0x0012e80001a57983 */ /* 0x001ea80000300800 */
[----:B------:R0:W-:Y:S04]  /*3c70*/  STL.S16 [R1+0x2c], R140 ;  /* 0x00002c8c01007387 */ /* 0x0001e80000100600 */
[----:B------:R1:W-:Y:S04]  /*3c80*/  STL.64 [R1+0x12d8], R126 ;  /* 0x0012d87e01007387 */ /* 0x0003e80000100a00 */
[----:B------:R-:W-:Y:S01]  /*3c90*/  STL.64 [R1+0x12c8], R124 ;  /* 0x0012c87c01007387 */ /* 0x000fe20000100a00 */
[----:B------:R-:W-:Y:S01]  /*3ca0*/  PRMT R103, RZ, 0x7610, R103 ;  /* 0x00007610ff677816 */ /* 0x000fe20000000067 */
[----:B0-----:R-:W0:Y:S02]  /*3cb0*/  LDC R140, c[0x0][0x3c4] ;  /* 0x0000f100ff8c7b82 */ /* 0x001e240000000800 */
[----:B------:R-:W-:Y:S04]  /*3cc0*/  STL.64 [R1+0x12c0], R122 ;  /* 0x0012c07a01007387 */ /* 0x000fe80000100a00 */
[----:B------:R-:W-:Y:S01]  /*3cd0*/  STL.64 [R1+0x12d0], R120 ;  /* 0x0012d07801007387 */ /* 0x000fe20000100a00 */
[----:B------:R-:W-:Y:S01]  /*3ce0*/  PRMT R102, RZ, 0x7610, R102 ;  /* 0x00007610ff667816 */ /* 0x000fe20000000066 */
[----:B-1----:R-:W1:Y:S02]  /*3cf0*/  LDC R127, c[0x0][0x3c4] ;  /* 0x0000f100ff7f7b82 */ /* 0x002e640000000800 */
[----:B------:R0:W-:Y:S04]  /*3d00*/  STL.64 [R1+0x12e0], R118 ;  /* 0x0012e07601007387 */ /* 0x0001e80000100a00 */
[----:B------:R-:W-:Y:S01]  /*3d10*/  STL.64 [R1+0x12b8], R116 ;  /* 0x0012b87401007387 */ /* 0x000fe20000100a00 */
[----:B------:R-:W-:Y:S01]  /*3d20*/  PRMT R101, RZ, 0x7610, R101 ;  /* 0x00007610ff657816 */ /* 0x000fe20000000065 */
[----:B------:R-:W1:Y:S02]  /*3d30*/  LDC R126, c[0x0][0x3c4] ;  /* 0x0000f100ff7e7b82 */ /* 0x000e640000000800 */
[----:B------:R-:W-:Y:S04]  /*3d40*/  STL.64 [R1+0x12b0], R114 ;  /* 0x0012b07201007387 */ /* 0x000fe80000100a00 */
[----:B------:R-:W-:Y:S01]  /*3d50*/  STL.64 [R1+0x12a8], R112 ;  /* 0x0012a87001007387 */ /* 0x000fe20000100a00 */
[----:B------:R-:W-:Y:S01]  /*3d60*/  PRMT R100, RZ, 0x7610, R100 ;  /* 0x00007610ff647816 */ /* 0x000fe20000000064 */
[----:B0-----:R-:W0:Y:S02]  /*3d70*/  LDC R119, c[0x0][0x3c4] ;  /* 0x0000f100ff777b82 */ /* 0x001e240000000800 */
[----:B------:R-:W-:Y:S04]  /*3d80*/  STL.64 [R1+0x12a0], R110 ;  /* 0x0012a06e01007387 */ /* 0x000fe80000100a00 */
[----:B------:R-:W-:Y:S01]  /*3d90*/  STL.64 [R1+0x1298], R108 ;  /* 0x0012986c01007387 */ /* 0x000fe20000100a00 */
[----:B------:R-:W-:Y:S01]  /*3da0*/  PRMT R99, RZ, 0x7610, R99 ;  /* 0x00007610ff637816 */ /* 0x000fe20000000063 */
[----:B------:R-:W0:Y:S02]  /*3db0*/  LDC R118, c[0x0][0x3c4] ;  /* 0x0000f100ff767b82 */ /* 0x000e240000000800 */
[----:B------:R1:W-:Y:S01]  /*3dc0*/  STL.64 [R1+0x1288], R106 ;  /* 0x0012886a01007387 */ /* 0x0003e20000100a00 */
[----:B------:R-:W-:-:S02]  /*3dd0*/  PRMT R98, RZ, 0x7610, R98 ;  /* 0x00007610ff627816 */ /* 0x000fc40000000062 */
[----:B------:R-:W-:Y:S02]  /*3de0*/  PRMT R97, RZ, 0x7610, R97 ;  /* 0x00007610ff617816 */ /* 0x000fe40000000061 */
[----:B------:R-:W-:Y:S01]  /*3df0*/  PRMT R96, RZ, 0x7610, R96 ;  /* 0x00007610ff607816 */ /* 0x000fe20000000060 */
[----:B------:R-:W0:Y:S01]  /*3e00*/  LDC R121, c[0x0][0x3c4] ;  /* 0x0000f100ff797b82 */ /* 0x000e220000000800 */
[----:B-1----:R-:W-:Y:S02]  /*3e10*/  PRMT R107, RZ, 0x7610, R107 ;  /* 0x00007610ff6b7816 */ /* 0x002fe4000000006b */
[----:B------:R-:W-:-:S05]  /*3e20*/  PRMT R106, RZ, 0x7610, R106 ;  /* 0x00007610ff6a7816 */ /* 0x000fca000000006a */
[----:B------:R-:W1:Y:S01]  /*3e30*/  LDC R120, c[0x0][0x3c4] ;  /* 0x0000f100ff787b82 */ /* 0x000e620000000800 */
[----:B------:R-:W-:Y:S01]  /*3e40*/  STL.S16 [R1+0x28], R107 ;  /* 0x0000286b01007387 */ /* 0x000fe20000100600 */
[----:B------:R-:W-:Y:S02]  /*3e50*/  PRMT R95, RZ, 0x7610, R95 ;  /* 0x00007610ff5f7816 */ /* 0x000fe4000000005f */
[----:B------:R-:W-:Y:S01]  /*3e60*/  PRMT R94, RZ, 0x7610, R94 ;  /* 0x00007610ff5e7816 */ /* 0x000fe2000000005e */
[----:B------:R-:W-:Y:S01]  /*3e70*/  STL.S16 [R1+0x24], R106 ;  /* 0x0000246a01007387 */ /* 0x000fe20000100600 */
[----:B------:R-:W-:Y:S02]  /*3e80*/  PRMT R93, RZ, 0x7610, R93 ;  /* 0x00007610ff5d7816 */ /* 0x000fe4000000005d */
[----:B------:R-:W0:Y:S01]  /*3e90*/  LDC R125, c[0x0][0x3c4] ;  /* 0x0000f100ff7d7b82 */ /* 0x000e220000000800 */
[----:B------:R-:W-:Y:S01]  /*3ea0*/  PRMT R92, RZ, 0x7610, R92 ;  /* 0x00007610ff5c7816 */ /* 0x000fe2000000005c */
[----:B------:R-:W-:Y:S01]  /*3eb0*/  STL.64 [R1+0x1280], R104 ;  /* 0x0012806801007387 */ /* 0x000fe20000100a00 */
[----:B------:R-:W-:-:S02]  /*3ec0*/  PRMT R91, RZ, 0x7610, R91 ;  /* 0x00007610ff5b7816 */ /* 0x000fc4000000005b */
[----:B------:R-:W-:Y:S01]  /*3ed0*/  PRMT R90, RZ, 0x7610, R90 ;  /* 0x00007610ff5a7816 */ /* 0x000fe2000000005a */
[----:B------:R-:W-:Y:S01]  /*3ee0*/  STL.64 [R1+0x1290], R102 ;  /* 0x0012906601007387 */ /* 0x000fe20000100a00 */
[----:B------:R-:W-:Y:S01]  /*3ef0*/  PRMT R89, RZ, 0x7610, R89 ;  /* 0x00007610ff597816 */ /* 0x000fe20000000059 */
[----:B------:R-:W0:Y:S01]  /*3f00*/  LDC R124, c[0x0][0x3c4] ;  /* 0x0000f100ff7c7b82 */ /* 0x000e220000000800 */
[----:B------:R-:W-:Y:S01]  /*3f10*/  PRMT R88, RZ, 0x7610, R88 ;  /* 0x00007610ff587816 */ /* 0x000fe20000000058 */
[----:B------:R-:W-:Y:S01]  /*3f20*/  STL.64 [R1+0x1278], R100 ;  /* 0x0012786401007387 */ /* 0x000fe20000100a00 */
[----:B------:R-:W-:Y:S02]  /*3f30*/  PRMT R87, RZ, 0x7610, R87 ;  /* 0x00007610ff577816 */ /* 0x000fe40000000057 */
[----:B------:R-:W-:Y:S01]  /*3f40*/  PRMT R86, RZ, 0x7610, R86 ;  /* 0x00007610ff567816 */ /* 0x000fe20000000056 */
[----:B------:R-:W-:Y:S01]  /*3f50*/  STL.64 [R1+0x1270], R98 ;  /* 0x0012706201007387 */ /* 0x000fe20000100a00 */
[----:B------:R-:W-:Y:S01]  /*3f60*/  PRMT R85, RZ, 0x7610, R85 ;  /* 0x00007610ff557816 */ /* 0x000fe20000000055 */
[----:B------:R-:W0:Y:S01]  /*3f70*/  LDC R123, c[0x0][0x3c4] ;  /* 0x0000f100ff7b7b82 */ /* 0x000e220000000800 */
[----:B------:R-:W-:Y:S01]  /*3f80*/  PRMT R84, RZ, 0x7610, R84 ;  /* 0x00007610ff547816 */ /* 0x000fe20000000054 */
[----:B------:R-:W-:Y:S01]  /*3f90*/  STL.64 [R1+0x1268], R96 ;  /* 0x0012686001007387 */ /* 0x000fe20000100a00 */
[----:B------:R-:W-:-:S02]  /*3fa0*/  PRMT R83, RZ, 0x7610, R83 ;  /* 0x00007610ff537816 */ /* 0x000fc40000000053 */
[----:B------:R-:W-:Y:S01]  /*3fb0*/  PRMT R82, RZ, 0x7610, R82 ;  /* 0x00007610ff527816 */ /* 0x000fe20000000052 */
[----:B------:R-:W-:Y:S01]  /*3fc0*/  STL.64 [R1+0x1260], R94 ;  /* 0x0012605e01007387 */ /* 0x000fe20000100a00 */
[----:B------:R-:W-:Y:S01]  /*3fd0*/  PRMT R81, RZ, 0x7610, R81 ;  /* 0x00007610ff517816 */ /* 0x000fe20000000051 */
[----:B------:R-:W0:Y:S02]  /*3fe0*/  LDC R122, c[0x0][0x3c4] ;  /* 0x0000f100ff7a7b82 */ /* 0x000e240000000800 */
[----:B------:R-:W-:Y:S04]  /*3ff0*/  STL.64 [R1+0x1258], R92 ;  /* 0x0012585c01007387 */ /* 0x000fe80000100a00 */
        /* <DEDUP_REMOVED lines=8> */
[----:B------:R1:W-:Y:S01]  /*4080*/  STL.64 [R1+0x1220], R82 ;  /* 0x0012205201007387 */ /* 0x0003e20000100a00 */
[----:B------:R-:W-:Y:S01]  /*4090*/  PRMT R78, RZ, 0x7610, R78 ;  /* 0x00007610ff4e7816 */ /* 0x000fe2000000004e */
[----:B------:R-:W0:Y:S01]  /*40a0*/  LDC R115, c[0x0][0x3c4] ;  /* 0x0000f100ff737b82 */ /* 0x000e220000000800 */
[----:B------:R-:W-:-:S02]  /*40b0*/  PRMT R77, RZ, 0x7610, R77 ;  /* 0x00007610ff4d7816 */ /* 0x000fc4000000004d */
[----:B------:R-:W-:Y:S02]  /*40c0*/  PRMT R76, RZ, 0x7610, R76 ;  /* 0x00007610ff4c7816 */ /* 0x000fe4000000004c */
[----:B------:R-:W-:Y:S02]  /*40d0*/  PRMT R75, RZ, 0x7610, R75 ;  /* 0x00007610ff4b7816 */ /* 0x000fe4000000004b */
[----:B------:R-:W-:Y:S01]  /*40e0*/  PRMT R74, RZ, 0x7610, R74 ;  /* 0x00007610ff4a7816 */ /* 0x000fe2000000004a */
[----:B------:R-:W0:Y:S01]  /*40f0*/  LDC R114, c[0x0][0x3c4] ;  /* 0x0000f100ff727b82 */ /* 0x000e220000000800 */
[----:B-1----:R-:W-:Y:S02]  /*4100*/  PRMT R83, RZ, 0x7610, R83 ;  /* 0x00007610ff537816 */ /* 0x002fe40000000053 */
[----:B------:R-:W-:Y:S02]  /*4110*/  PRMT R82, RZ, 0x7610, R82 ;  /* 0x00007610ff527816 */ /* 0x000fe40000000052 */
[----:B------:R-:W-:Y:S01]  /*4120*/  PRMT R73, RZ, 0x7610, R73 ;  /* 0x00007610ff497816 */ /* 0x000fe20000000049 */
[----:B------:R-:W-:Y:S01]  /*4130*/  STL.S16 [R1+0x20], R83 ;  /* 0x0000205301007387 */ /* 0x000fe20000100600 */
[----:B------:R-:W-:Y:S01]  /*4140*/  PRMT R72, RZ, 0x7610, R72 ;  /* 0x00007610ff487816 */ /* 0x000fe20000000048 */
[----:B------:R-:W1:Y:S01]  /*4150*/  LDC R113, c[0x0][0x3c4] ;  /* 0x0000f100ff717b82 */ /* 0x000e620000000800 */
[----:B------:R-:W-:Y:S01]  /*4160*/  PRMT R71, RZ, 0x7610, R71 ;  /* 0x00007610ff477816 */ /* 0x000fe20000000047 */
[----:B------:R-:W-:Y:S01]  /*4170*/  STL.S16 [R1+0x1c], R82 ;  /* 0x00001c5201007387 */ /* 0x000fe20000100600 */
        /* <DEDUP_REMOVED lines=9> */
[----:B------:R1:W-:Y:S01]  /*4210*/  STL.64 [R1+0x11f8], R76 ;  /* 0x0011f84c01007387 */ /* 0x0003e20000100a00 */
[----:B------:R-:W-:Y:S01]  /*4220*/  PRMT R64, RZ, 0x7610, R64 ;  /* 0x00007610ff407816 */ /* 0x000fe20000000040 */
[----:B------:R-:W0:Y:S01]  /*4230*/  LDC R111, c[0x0][0x3c4] ;  /* 0x0000f100ff6f7b82 */ /* 0x000e220000000800 */
[----:B------:R-:W-:Y:S01]  /*4240*/  PRMT R63, RZ, 0x7610, R63 ;  /* 0x00007610ff3f7816 */ /* 0x000fe2000000003f */
[----:B------:R1:W-:Y:S01]  /*4250*/  STL.64 [R1+0x11f0], R74 ;  /* 0x0011f04a01007387 */ /* 0x0003e20000100a00 */
[----:B------:R-:W-:-:S02]  /*4260*/  PRMT R62, RZ, 0x7610, R62 ;  /* 0x00007610ff3e7816 */ /* 0x000fc4000000003e */
[----:B------:R-:W-:Y:S01]  /*4270*/  PRMT R61, RZ, 0x7610, R61 ;  /* 0x00007610ff3d7816 */ /* 0x000fe2000000003d */
[----:B------:R0:W-:Y:S01]  /*4280*/  STL.64 [R1+0x11e8], R72 ;  /* 0x0011e84801007387 */ /* 0x0001e20000100a00 */
[----:B------:R-:W-:Y:S01]  /*4290*/  PRMT R60, RZ, 0x7610, R60 ;  /* 0x00007610ff3c7816 */ /* 0x000fe2000000003c */
[----:B------:R-:W2:Y:S01]  /*42a0*/  LDC R110, c[0x0][0x3c4] ;  /* 0x0000f100ff6e7b82 */ /* 0x000ea20000000800 */
[----:B------:R-:W-:Y:S01]  /*42b0*/  PRMT R2, RZ, 0x7610, R2 ;  /* 0x00007610ff027816 */ /* 0x000fe20000000002 */
[----:B------:R-:W-:Y:S01]  /*42c0*/  STL.64 [R1+0x11e0], R70 ;  /* 0x0011e04601007387 */ /* 0x000fe20000100a00 */
[----:B------:R-:W-:Y:S02]  /*42d0*/  PRMT R3, RZ, 0x7610, R3 ;  /* 0x00007610ff037816 */ /* 0x000fe40000000003 */
[----:B------:R-:W-:Y:S01]  /*42e0*/  PRMT R59, RZ, 0x7610, R59 ;  /* 0x00007610ff3b7816 */ /* 0x000fe2000000003b */
[----:B------:R-:W-:Y:S01]  /*42f0*/  STL.64 [R1+0x11d8], R68 ;  /* 0x0011d84401007387 */ /* 0x000fe20000100a00 */
[----:B------:R-:W-:Y:S01]  /*4300*/  PRMT R58, RZ, 0x7610, R58 ;  /* 0x00007610ff3a7816 */ /* 0x000fe2000000003a */
[----:B-1----:R-:W1:Y:S01]  /*4310*/  LDC R77, c[0x0][0x3c4] ;  /* 0x0000f100ff4d7b82 */ /* 0x002e620000000800 */
[----:B------:R-:W-:Y:S01]  /*4320*/  PRMT R57, RZ, 0x7610, R57 ;  /* 0x00007610ff397816 */ /* 0x000fe20000000039 */
[----:B------:R-:W-:Y:S01]  /*4330*/  STL.64 [R1+0x11d0], R66 ;  /* 0x0011d04201007387 */ /* 0x000fe20000100a00 */
[----:B------:R-:W-:-:S03]  /*4340*/  PRMT R56, RZ, 0x7610, R56 ;  /* 0x00007610ff387816 */ /* 0x000fc60000000038 */
[----:B------:R-:W-:Y:S01]  /*4350*/  STL.64 [R1+0x11c8], R64 ;  /* 0x0011c84001007387 */ /* 0x000fe20000100a00 */
[----:B------:R-:W-:Y:S01]  /*4360*/  PRMT R55, RZ, 0x7610, R55 ;  /* 0x00007610ff377816 */ /* 0x000fe20000000037 */
[----:B------:R-:W1:Y:S02]  /*4370*/  LDC R76, c[0x0][0x3c4] ;  /* 0x0000f100ff4c7b82 */ /* 0x000e640000000800 */
[----:B------:R-:W-:Y:S04]  /*4380*/  STL.64 [R1+0x11c0], R62 ;  /* 0x0011c03e01007387 */ /* 0x000fe80000100a00 */
[----:B------:R-:W-:Y:S01]  /*4390*/  STL.64 [R1+0x11b8], R60 ;  /* 0x0011b83c01007387 */ /* 0x000fe20000100a00 */
[----:B------:R-:W-:Y:S01]  /*43a0*/  PRMT R54, RZ, 0x7610, R54 ;  /* 0x00007610ff367816 */ /* 0x000fe20000000036 */
[----:B------:R-:W1:Y:S02]  /*43b0*/  LDC R75, c[0x0][0x3c4] ;  /* 0x0000f100ff4b7b82 */ /* 0x000e640000000800 */
[----:B------:R-:W-:Y:S04]  /*43c0*/  STL.64 [R1+0x1228], R2 ;  /* 0x0012280201007387 */ /* 0x000fe80000100a00 */
[----:B------:R-:W-:Y:S01]  /*43d0*/  STL.64 [R1+0x11b0], R58 ;  /* 0x0011b03a01007387 */ /* 0x000fe20000100a00 */
[----:B------:R-:W-:Y:S01]  /*43e0*/  PRMT R53, RZ, 0x7610, R53 ;  /* 0x00007610ff357816 */ /* 0x000fe20000000035 */
[----:B------:R-:W1:Y:S02]  /*43f0*/  LDC R74, c[0x0][0x3c4] ;  /* 0x0000f100ff4a7b82 */ /* 0x000e640000000800 */
[----:B------:R3:W-:Y:S01]  /*4400*/  STL.64 [R1+0x11a8], R56 ;  /* 0x0011a83801007387 */ /* 0x0007e20000100a00 */
[----:B------:R-:W-:-:S02]  /*4410*/  PRMT R52, RZ, 0x7610, R52 ;  /* 0x00007610ff347816 */ /* 0x000fc40000000034 */
[----:B------:R-:W-:Y:S02]  /*4420*/  PRMT R51, RZ, 0x7610, R51 ;  /* 0x00007610ff337816 */ /* 0x000fe40000000033 */
[----:B------:R-:W-:Y:S01]  /*4430*/  PRMT R50, RZ, 0x7610, R50 ;  /* 0x00007610ff327816 */ /* 0x000fe20000000032 */
[----:B0-----:R-:W0:Y:S01]  /*4440*/  LDC R73, c[0x0][0x3c4] ;  /* 0x0000f100ff497b82 */ /* 0x001e220000000800 */
[----:B------:R-:W-:Y:S02]  /*4450*/  PRMT R49, RZ, 0x7610, R49 ;  /* 0x00007610ff317816 */ /* 0x000fe40000000031 */
[----:B---3--:R-:W-:Y:S02]  /*4460*/  PRMT R57, RZ, 0x7610, R57 ;  /* 0x00007610ff397816 */ /* 0x008fe40000000039 */
[----:B------:R-:W-:-:S03]  /*4470*/  PRMT R56, RZ, 0x7610, R56 ;  /* 0x00007610ff387816 */ /* 0x000fc60000000038 */
[----:B------:R-:W3:Y:S01]  /*4480*/  LDC R71, c[0x0][0x3c4] ;  /* 0x0000f100ff477b82 */ /* 0x000ee20000000800 */
[----:B------:R-:W-:Y:S01]  /*4490*/  PRMT R48, RZ, 0x7610, R48 ;  /* 0x00007610ff307816 */ /* 0x000fe20000000030 */
[----:B------:R-:W-:Y:S01]  /*44a0*/  STL.S16 [R1+0x18], R57 ;  /* 0x0000183901007387 */ /* 0x000fe20000100600 */
[----:B------:R-:W-:Y:S02]  /*44b0*/  PRMT R47, RZ, 0x7610, R47 ;  /* 0x00007610ff2f7816 */ /* 0x000fe4000000002f */
[----:B------:R-:W-:Y:S01]  /*44c0*/  PRMT R46, RZ, 0x7610, R46 ;  /* 0x00007610ff2e7816 */ /* 0x000fe2000000002e */
[----:B------:R-:W-:Y:S01]  /*44d0*/  STL.S16 [R1+0x14], R56 ;  /* 0x0000143801007387 */ /* 0x000fe20000100600 */
        /* <DEDUP_REMOVED lines=74> */
[----:B------:R-:W0:Y:S02]  /*4980*/  LDC R109, c[0x0][0x3c4] ;  /* 0x0000f100ff6d7b82 */ /* 0x000e240000000800 */
[----:B------:R-:W-:Y:S01]  /*4990*/  STL.64 [R1+0x10c8], R16 ;  /* 0x0010c81001007387 */ /* 0x000fe20000100a00 */
[----:B------:R-:W-:-:S03]  /*49a0*/  PRMT R8, RZ, 0x7610, R8 ;  /* 0x00007610ff087816 */ /* 0x000fc60000000008 */
        /* <DEDUP_REMOVED lines=8> */
[----:B------:R1:W-:Y:S01]  /*4a30*/  STL.64 [R1+0x1138], R4 ;  /* 0x0011380401007387 */ /* 0x0003e20000100a00 */
[----:B------:R-:W-:Y:S02]  /*4a40*/  PRMT R138, RZ, 0x7610, R138 ;  /* 0x00007610ff8a7816 */ /* 0x000fe4000000008a */
[----:B------:R-:W-:Y:S01]  /*4a50*/  PRMT R139, RZ, 0x7610, R139 ;  /* 0x00007610ff8b7816 */ /* 0x000fe2000000008b */
[----:B------:R-:W-:Y:S01]  /*4a60*/  STL.64 [R1+0x1088], R8 ;  /* 0x0010880801007387 */ /* 0x000fe20000100a00 */
[----:B------:R-:W-:Y:S01]  /*4a70*/  PRMT R142, RZ, 0x7610, R142 ;  /* 0x00007610ff8e7816 */ /* 0x000fe2000000008e */
[----:B------:R-:W0:Y:S01]  /*4a80*/  LDC R58, c[0x0][0x3c4] ;  /* 0x0000f100ff3a7b82 */ /* 0x000e220000000800 */
[----:B------:R-:W-:Y:S01]  /*4a90*/  PRMT R143, RZ, 0x7610, R143 ;  /* 0x00007610ff8f7816 */ /* 0x000fe2000000008f */
[----:B------:R-:W-:Y:S01]  /*4aa0*/  STL.64 [R1+0x1078], R6 ;  /* 0x0010780601007387 */ /* 0x000fe20000100a00 */
[----:B-1----:R-:W-:-:S02]  /*4ab0*/  PRMT R4, RZ, 0x7610, R4 ;  /* 0x00007610ff047816 */ /* 0x002fc40000000004 */
[----:B------:R-:W-:-:S03]  /*4ac0*/  PRMT R144, RZ, 0x7610, R144 ;  /* 0x00007610ff907816 */ /* 0x000fc60000000090 */
[----:B------:R-:W1:Y:S01]  /*4ad0*/  LDC R103, c[0x0][0x3c4] ;  /* 0x0000f100ff677b82 */ /* 0x000e620000000800 */
[----:B------:R-:W-:Y:S01]  /*4ae0*/  PRMT R145, RZ, 0x7610, R145 ;  /* 0x00007610ff917816 */ /* 0x000fe20000000091 */
[----:B------:R-:W-:Y:S01]  /*4af0*/  STL.S16 [R1+0x4], R4 ;  /* 0x0000040401007387 */ /* 0x000fe20000100600 */
[----:B------:R-:W-:Y:S02]  /*4b00*/  PRMT R146, RZ, 0x7610, R146 ;  /* 0x00007610ff927816 */ /* 0x000fe40000000092 */
[----:B------:R-:W-:Y:S01]  /*4b10*/  PRMT R147, RZ, 0x7610, R147 ;  /* 0x00007610ff937816 */ /* 0x000fe20000000093 */
[----:B------:R2:W-:Y:S01]  /*4b20*/  STL.S16 [R1], R3 ;  /* 0x0000000301007387 */ /* 0x0005e20000100600 */
        /* <DEDUP_REMOVED lines=8> */
[----:B--2---:R-:W2:Y:S01]  /*4bb0*/  LDC R3, c[0x0][0x3c4] ;  /* 0x0000f100ff037b82 */ /* 0x004ea20000000800 */
[----:B------:R-:W-:Y:S01]  /*4bc0*/  PRMT R153, RZ, 0x7610, R153 ;  /* 0x00007610ff997816 */ /* 0x000fe20000000099 */
[----:B------:R-:W-:Y:S01]  /*4bd0*/  STL.64 [R1+0x1038], R144 ;  /* 0x0010389001007387 */ /* 0x000fe20000100a00 */
[----:B------:R-:W-:Y:S02]  /*4be0*/  PRMT R154, RZ, 0x7610, R154 ;  /* 0x00007610ff9a7816 */ /* 0x000fe4000000009a */
[----:B------:R-:W-:Y:S01]  /*4bf0*/  PRMT R155, RZ, 0x7610, R155 ;  /* 0x00007610ff9b7816 */ /* 0x000fe2000000009b */
[----:B------:R-:W-:Y:S01]  /*4c00*/  STL.64 [R1+0x1028], R146 ;  /* 0x0010289201007387 */ /* 0x000fe20000100a00 */
[----:B------:R-:W-:Y:S01]  /*4c10*/  PRMT R156, RZ, 0x7610, R156 ;  /* 0x00007610ff9c7816 */ /* 0x000fe2000000009c */
[----:B------:R-:W1:Y:S01]  /*4c20*/  LDC R107, c[0x0][0x3c4] ;  /* 0x0000f100ff6b7b82 */ /* 0x000e620000000800 */
[----:B------:R-:W-:Y:S01]  /*4c30*/  PRMT R157, RZ, 0x7610, R157 ;  /* 0x00007610ff9d7816 */ /* 0x000fe2000000009d */
[----:B------:R-:W-:Y:S01]  /*4c40*/  STL.64 [R1+0x1018], R148 ;  /* 0x0010189401007387 */ /* 0x000fe20000100a00 */
[----:B------:R-:W-:-:S02]  /*4c50*/  PRMT R158, RZ, 0x7610, R158 ;  /* 0x00007610ff9e7816 */ /* 0x000fc4000000009e */
[----:B------:R-:W-:Y:S01]  /*4c60*/  PRMT R159, RZ, 0x7610, R159 ;  /* 0x00007610ff9f7816 */ /* 0x000fe2000000009f */
[----:B------:R-:W-:Y:S01]  /*4c70*/  STL.64 [R1+0x1008], R150 ;  /* 0x0010089601007387 */ /* 0x000fe20000100a00 */
[----:B------:R-:W-:Y:S01]  /*4c80*/  PRMT R160, RZ, 0x7610, R160 ;  /* 0x00007610ffa07816 */ /* 0x000fe200000000a0 */
[----:B------:R-:W1:Y:S01]  /*4c90*/  LDC R106, c[0x0][0x3c4] ;  /* 0x0000f100ff6a7b82 */ /* 0x000e620000000800 */
[----:B----4-:R-:W-:Y:S01]  /*4ca0*/  PRMT R161, RZ, 0x7610, R161 ;  /* 0x00007610ffa17816 */ /* 0x010fe200000000a1 */
[----:B------:R-:W-:Y:S01]  /*4cb0*/  STL.64 [R1+0xff8], R152 ;  /* 0x000ff89801007387 */ /* 0x000fe20000100a00 */
[----:B------:R-:W-:Y:S02]  /*4cc0*/  PRMT R132, RZ, 0x7610, R132 ;  /* 0x00007610ff847816 */ /* 0x000fe40000000084 */
[----:B------:R-:W-:Y:S01]  /*4cd0*/  PRMT R133, RZ, 0x7610, R133 ;  /* 0x00007610ff857816 */ /* 0x000fe20000000085 */
[----:B------:R4:W-:Y:S01]  /*4ce0*/  STL.64 [R1+0xfe8], R154 ;  /* 0x000fe89a01007387 */ /* 0x0009e20000100a00 */
[----:B------:R-:W-:-:S02]  /*4cf0*/  PRMT R2, RZ, 0x7610, R2 ;  /* 0x00007610ff027816 */ /* 0x000fc40000000002 */
[----:B------:R-:W-:Y:S01]  /*4d00*/  PRMT R162, RZ, 0x7610, R162 ;  /* 0x00007610ffa27816 */ /* 0x000fe200000000a2 */
[----:B------:R-:W-:Y:S01]  /*4d10*/  STL.64 [R1+0xfd8], R156 ;  /* 0x000fd89c01007387 */ /* 0x000fe20000100a00 */
[----:B------:R-:W-:Y:S02]  /*4d20*/  PRMT R163, RZ, 0x7610, R163 ;  /* 0x00007610ffa37816 */ /* 0x000fe400000000a3 */
[----:B------:R-:W-:Y:S01]  /*4d30*/  PRMT R164, RZ, 0x7610, R164 ;  /* 0x00007610ffa47816 */ /* 0x000fe200000000a4 */
[----:B------:R-:W-:Y:S01]  /*4d40*/  STL.64 [R1+0xfe0], R158 ;  /* 0x000fe09e01007387 */ /* 0x000fe20000100a00 */
[----:B------:R-:W-:Y:S02]  /*4d50*/  PRMT R165, RZ, 0x7610, R165 ;  /* 0x00007610ffa57816 */ /* 0x000fe400000000a5 */
[----:B------:R-:W-:Y:S01]  /*4d60*/  SHF.L.U32 R140, R140, 0x4, RZ ;  /* 0x000000048c8c7819 */ /* 0x000fe200000006ff */
[----:B------:R-:W-:Y:S01]  /*4d70*/  STL.64 [R1+0xff0], R160 ;  /* 0x000ff0a001007387 */ /* 0x000fe20000100a00 */
[----:B----4-:R-:W4:Y:S03]  /*4d80*/  LDC R155, c[0x0][0x3c4] ;  /* 0x0000f100ff9b7b82 */ /* 0x010f260000000800 */
[----:B------:R-:W-:Y:S04]  /*4d90*/  STL.64 [R1+0x1068], R132 ;  /* 0x0010688401007387 */ /* 0x000fe80000100a00 */
[----:B------:R2:W-:Y:S01]  /*4da0*/  STL.S16 [R1+0x38], R2 ;  /* 0x0000380201007387 */ /* 0x0005e20000100600 */
[----:B------:R-:W-:Y:S01]  /*4db0*/  PRMT R141, RZ, 0x7610, R141 ;  /* 0x00007610ff8d7816 */ /* 0x000fe2000000008d */
[----:B0-----:R-:W-:Y:S01]  /*4dc0*/  IMAD R69, R69, 0x18, RZ ;  /* 0x0000001845457824 */ /* 0x001fe200078e02ff */
[----:B------:R-:W0:Y:S08]  /*4dd0*/  LDC R105, c[0x0][0x3c4] ;  /* 0x0000f100ff697b82 */ /* 0x000e300000000800 */
[----:B--2---:R-:W2:Y:S01]  /*4de0*/  LDC R2, c[0x0][0x3c4] ;  /* 0x0000f100ff027b82 */ /* 0x004ea20000000800 */
[----:B------:R-:W-:Y:S04]  /*4df0*/  STL.64 [R1+0x1000], R162 ;  /* 0x001000a201007387 */ /* 0x000fe80000100a00 */
[----:B------:R1:W-:Y:S01]  /*4e00*/  STL.64 [R1+0xfc0], R164 ;  /* 0x000fc0a401007387 */ /* 0x0003e20000100a00 */
[----:B------:R-:W-:-:S02]  /*4e10*/  IMAD R56, R3, 0x11, RZ ;  /* 0x0000001103387824 */ /* 0x000fc400078e02ff */
[----:B------:R-:W0:Y:S01]  /*4e20*/  LDC R3, c[0x0][0x3c4] ;  /* 0x0000f100ff037b82 */ /* 0x000e220000000800 */
[----:B------:R-:W-:Y:S02]  /*4e30*/  IMAD.SHL.U32 R68, R68, 0x20, RZ ;  /* 0x0000002044447824 */ /* 0x000fe400078e00ff */
[----:B------:R-:W-:Y:S02]  /*4e40*/  IMAD R66, R66, 0x30, RZ ;  /* 0x0000003042427824 */ /* 0x000fe400078e02ff */
[----:B------:R-:W-:Y:S02]  /*4e50*/  IMAD R45, R119, 0x79, RZ ;  /* 0x00000079772d7824 */ /* 0x000fe400078e02ff */
[----:B------:R-:W-:Y:S01]  /*4e60*/  IMAD R44, R118, 0x12, RZ ;  /* 0x00000012762c7824 */ /* 0x000fe200078e02ff */
[----:B------:R-:W0:Y:S08]  /*4e70*/  LDC R104, c[0x0][0x3c4] ;  /* 0x0000f100ff687b82 */ /* 0x000e300000000800 */
[----:B-1----:R-:W1:Y:S01]  /*4e80*/  LDC R165, c[0x0][0x3c4] ;  /* 0x0000f100ffa57b82 */ /* 0x002e620000000800 */
[----:B--2---:R-:W-:-:S07]  /*4e90*/  IMAD R57, R2, 0x78, RZ ;  /* 0x0000007802397824 */ /* 0x004fce00078e02ff */
[----:B------:R-:W2:Y:S01]  /*4ea0*/  LDC R2, c[0x0][0x3c4] ;  /* 0x0000f100ff027b82 */ /* 0x000ea20000000800 */
[----:B------:R-:W-:Y:S02]  /*4eb0*/  IMAD R144, R77, 0x2d, RZ ;  /* 0x0000002d4d907824 */ /* 0x000fe400078e02ff */
[----:B------:R-:W-:Y:S02]  /*4ec0*/  IMAD R146, R76, 0x35, RZ ;  /* 0x000000354c927824 */ /* 0x000fe400078e02ff */
[----:B------:R-:W-:Y:S02]  /*4ed0*/  IMAD R151, R75, 0x3d, RZ ;  /* 0x0000003d4b977824 */ /* 0x000fe400078e02ff */
[----:B------:R-:W-:Y:S01]  /*4ee0*/  IMAD R150, R74, 0x45, RZ ;  /* 0x000000454a967824 */ /* 0x000fe200078e02ff */
[----:B------:R-:W0:Y:S01]  /*4ef0*/  LDC R55, c[0x0][0x3c4] ;  /* 0x0000f100ff377b82 */ /* 0x000e220000000800 */
[----:B------:R-:W-:Y:S01]  /*4f00*/  IMAD R162, R73, 0x4d, RZ ;  /* 0x0000004d49a27824 */ /* 0x000fe200078e02ff */
[----:B------:R-:W-:Y:S01]  /*4f10*/  STL [R1+0x1230], R144 ;  /* 0x0012309001007387 */ /* 0x000fe20000100800 */
[----:B---3--:R-:W-:-:S02]  /*4f20*/  IMAD R156, R71, 0x5d, RZ ;  /* 0x0000005d479c7824 */ /* 0x008fc400078e02ff */
[----:B------:R-:W-:Y:S01]  /*4f30*/  IMAD R154, R72, 0x55, RZ ;  /* 0x00000055489a7824 */ /* 0x000fe200078e02ff */
[----:B------:R-:W-:Y:S01]  /*4f40*/  STL [R1+0x1210], R146 ;  /* 0x0012109201007387 */ /* 0x000fe20000100800 */
[----:B------:R-:W-:Y:S01]  /*4f50*/  IMAD R164, R70, 0x6d, RZ ;  /* 0x0000006d46a47824 */ /* 0x000fe200078e02ff */
[----:B------:R-:W3:Y:S01]  /*4f60*/  LDC R101, c[0x0][0x3c4] ;  /* 0x0000f100ff657b82 */ /* 0x000ee20000000800 */
[C---:B------:R-:W-:Y:S01]  /*4f70*/  IMAD.WIDE R70, R140.reuse, 0x2, R134 ;  /* 0x000000028c467825 */ /* 0x040fe200078e0286 */
[----:B------:R-:W-:Y:S04]  /*4f80*/  STL.64 [R1+0x1208], R150 ;  /* 0x0012089601007387 */ /* 0x000fe80000100a00 */
[----:B------:R-:W-:Y:S01]  /*4f90*/  STL [R1+0x11a0], R162 ;  /* 0x0011a0a201007387 */ /* 0x000fe20000100800 */
[----:B------:R-:W-:Y:S01]  /*4fa0*/  IMAD R67, R67, 0x28, RZ ;  /* 0x0000002843437824 */ /* 0x000fe200078e02ff */
[----:B------:R-:W3:Y:S02]  /*4fb0*/  LDC R100, c[0x0][0x3c4] ;  /* 0x0000f100ff647b82 */ /* 0x000ee40000000800 */
[----:B------:R-:W-:Y:S01]  /*4fc0*/  STL [R1+0x1120], R156 ;  /* 0x0011209c01007387 */ /* 0x000fe20000100800 */
[----:B------:R-:W-:-:S03]  /*4fd0*/  IMAD.WIDE R72, R140, 0x2, R136 ;  /* 0x000000028c487825 */ /* 0x000fc600078e0288 */
[----:B----4-:R-:W-:Y:S01]  /*4fe0*/  STL.64 [R1+0x1148], R154 ;  /* 0x0011489a01007387 */ /* 0x010fe20000100a00 */
[----:B------:R-:W-:Y:S01]  /*4ff0*/  IMAD R51, R127, 0x39, RZ ;  /* 0x000000397f337824 */ /* 0x000fe200078e02ff */
[----:B------:R-:W4:Y:S02]  /*5000*/  LDC R99, c[0x0][0x3c4] ;  /* 0x0000f100ff637b82 */ /* 0x000f240000000800 */
[----:B-1----:R-:W-:Y:S01]  /*5010*/  STL.64 [R1+0x1080], R164 ;  /* 0x001080a401007387 */ /* 0x002fe20000100a00 */
[----:B------:R-:W-:-:S03]  /*5020*/  IMAD R50, R126, 0x41, RZ ;  /* 0x000000417e327824 */ /* 0x000fc600078e02ff */
[----:B------:R-:W-:Y:S01]  /*5030*/  STL [R1+0x1050], R141 ;  /* 0x0010508d01007387 */ /* 0x000fe20000100800 */
[----:B------:R-:W-:Y:S01]  /*5040*/  IMAD.WIDE R118, R69, 0x2, R136 ;  /* 0x0000000245767825 */ /* 0x000fe200078e0288 */
[----:B------:R-:W1:Y:S02]  /*5050*/  LDC R98, c[0x0][0x3c4] ;  /* 0x0000f100ff627b82 */ /* 0x000e640000000800 */
[----:B------:R2:W-:Y:S01]  /*5060*/  STL.64 [R1+0xf30], R70 ;  /* 0x000f304601007387 */ /* 0x0005e20000100a00 */
[----:B------:R-:W-:Y:S02]  /*5070*/  IMAD R47, R121, 0x69, RZ ;  /* 0x00000069792f7824 */ /* 0x000fe400078e02ff */
[----:B------:R-:W-:Y:S02]  /*5080*/  IMAD R46, R120, 0x71, RZ ;  /* 0x00000071782e7824 */ /* 0x000fe400078e02ff */
[----:B------:R-:W-:Y:S01]  /*5090*/  IMAD.WIDE R126, R68, 0x2, R134 ;  /* 0x00000002447e7825 */ /* 0x000fe200078e0286 */
[----:B------:R-:W-:Y:S01]  /*50a0*/  STL.64 [R1+0xf28], R72 ;  /* 0x000f284801007387 */ /* 0x000fe20000100a00 */
[----:B------:R-:W1:Y:S02]  /*50b0*/  LDC R54, c[0x0][0x3c4] ;  /* 0x0000f100ff367b82 */ /* 0x000e640000000800 */
[----:B------:R-:W-:-:S02]  /*50c0*/  IMAD R65, R65, 0x38, RZ ;  /* 0x0000003841417824 */ /* 0x000fc400078e02ff */
[----:B--2---:R-:W-:Y:S01]  /*50d0*/  IMAD.WIDE R70, R69, 0x2, R134 ;  /* 0x0000000245467825 */ /* 0x004fe200078e0286 */
[----:B------:R-:W-:-:S03]  /*50e0*/  SHF.L.U32 R64, R64, 0x6, RZ ;  /* 0x0000000640407819 */ /* 0x000fc600000006ff */
[----:B------:R-:W2:Y:S01]  /*50f0*/  LDC R97, c[0x0][0x3c4] ;  /* 0x0000f100ff617b82 */ /* 0x000ea20000000800 */
[----:B------:R-:W-:Y:S02]  /*5100*/  IMAD R53, R2, 0x29, RZ ;  /* 0x0000002902357824 */ /* 0x000fe400078e02ff */
[----:B0-----:R-:W-:Y:S02]  /*5110*/  IMAD R52, R3, 0x31, RZ ;  /* 0x0000003103347824 */ /* 0x001fe400078e02ff */
[----:B------:R-:W-:Y:S01]  /*5120*/  IMAD.WIDE R120, R68, 0x2, R136 ;  /* 0x0000000244787825 */ /* 0x000fe200078e0288 */
[----:B------:R-:W-:Y:S02]  /*5130*/  STL.64 [R1+0xec0], R70 ;  /* 0x000ec04601007387 */ /* 0x000fe40000100a00 */
[----:B------:R-:W0:Y:S01]  /*5140*/  LDC R96, c[0x0][0x3c4] ;  /* 0x0000f100ff607b82 */ /* 0x000e220000000800 */
[----:B------:R-:W-:Y:S02]  /*5150*/  IMAD R3, R125, 0x49, RZ ;  /* 0x000000497d037824 */ /* 0x000fe400078e02ff */
[----:B------:R-:W-:-:S02]  /*5160*/  IMAD R2, R124, 0x51, RZ ;  /* 0x000000517c027824 */ /* 0x000fc400078e02ff */
[--C-:B------:R-:W-:Y:S01]  /*5170*/  IMAD.WIDE R68, R66, 0x2, R134.reuse ;  /* 0x0000000242447825 */ /* 0x100fe200078e0286 */
[----:B------:R-:W-:Y:S02]  /*5180*/  STL.64 [R1+0xeb8], R118 ;  /* 0x000eb87601007387 */ /* 0x000fe40000100a00 */
[----:B------:R-:W0:Y:S01]  /*5190*/  LDC R95, c[0x0][0x3c4] ;  /* 0x0000f100ff5f7b82 */ /* 0x000e220000000800 */
[----:B------:R-:W-:Y:S02]  /*51a0*/  IMAD R49, R123, 0x59, RZ ;  /* 0x000000597b317824 */ /* 0x000fe400078e02ff */
[----:B------:R-:W-:Y:S02]  /*51b0*/  IMAD R48, R122, 0x61, RZ ;  /* 0x000000617a307824 */ /* 0x000fe400078e02ff */
[----:B------:R-:W-:Y:S02]  /*51c0*/  IMAD R43, R117, 0x1a, RZ ;  /* 0x0000001a752b7824 */ /* 0x000fe400078e02ff */
[----:B------:R-:W-:Y:S01]  /*51d0*/  IMAD R42, R116, 0x22, RZ ;  /* 0x00000022742a7824 */ /* 0x000fe200078e02ff */
[----:B------:R-:W0:Y:S01]  /*51e0*/  LDC R94, c[0x0][0x3c4] ;  /* 0x0000f100ff5e7b82 */ /* 0x000e220000000800 */
[C---:B------:R-:W-:Y:S01]  /*51f0*/  IMAD.WIDE R124, R67.reuse, 0x2, R134 ;  /* 0x00000002437c7825 */ /* 0x040fe200078e0286 */
[----:B------:R-:W-:Y:S03]  /*5200*/  STL.64 [R1+0xe60], R126 ;  /* 0x000e607e01007387 */ /* 0x000fe60000100a00 */
[--C-:B------:R-:W-:Y:S01]  /*5210*/  IMAD.WIDE R122, R67, 0x2, R136.reuse ;  /* 0x00000002437a7825 */ /* 0x100fe200078e0288 */
[----:B------:R-:W-:Y:S02]  /*5220*/  STL.64 [R1+0xe58], R120 ;  /* 0x000e587801007387 */ /* 0x000fe40000100a00 */
[----:B------:R-:W0:Y:S01]  /*5230*/  LDC R93, c[0x0][0x3c4] ;  /* 0x0000f100ff5d7b82 */ /* 0x000e220000000800 */
[----:B------:R-:W-:Y:S01]  /*5240*/  IMAD.WIDE R116, R66, 0x2, R136 ;  /* 0x0000000242747825 */ /* 0x000fe200078e0288 */
[----:B------:R-:W-:Y:S03]  /*5250*/  STL.64 [R1+0xda0], R68 ;  /* 0x000da04401007387 */ /* 0x000fe60000100a00 */
[----:B------:R-:W-:Y:S01]  /*5260*/  IMAD.WIDE R66, R65, 0x2, R134 ;  /* 0x0000000241427825 */ /* 0x000fe200078e0286 */
[----:B------:R-:W-:Y:S02]  /*5270*/  STL.64 [R1+0xe00], R124 ;  /* 0x000e007c01007387 */ /* 0x000fe40000100a00 */
[----:B------:R-:W0:Y:S02]  /*5280*/  LDC R92, c[0x0][0x3c4] ;  /* 0x0000f100ff5c7b82 */ /* 0x000e240000000800 */
[----:B------:R-:W-:Y:S01]  /*5290*/  STL.64 [R1+0xdf8], R122 ;  /* 0x000df87a01007387 */ /* 0x000fe20000100a00 */
[----:B------:R-:W-:-:S03]  /*52a0*/  IMAD R63, R63, 0x48, RZ ;  /* 0x000000483f3f7824 */ /* 0x000fc600078e02ff */
[----:B------:R1:W-:Y:S01]  /*52b0*/  STL.64 [R1+0xd40], R66 ;  /* 0x000d404201007387 */ /* 0x0003e20000100a00 */
[----:B------:R-:W-:Y:S01]  /*52c0*/  IMAD R41, R115, 0x2a, RZ ;  /* 0x0000002a73297824 */ /* 0x000fe200078e02ff */
[----:B------:R-:W0:Y:S01]  /*52d0*/  LDC R91, c[0x0][0x3c4] ;  /* 0x0000f100ff5b7b82 */ /* 0x000e220000000800 */
[----:B------:R-:W-:Y:S01]  /*52e0*/  IMAD R40, R114, 0x32, RZ ;  /* 0x0000003272287824 */ /* 0x000fe200078e02ff */
[----:B------:R-:W-:Y:S01]  /*52f0*/  STL.64 [R1+0xd98], R116 ;  /* 0x000d987401007387 */ /* 0x000fe20000100a00 */
[----:B------:R-:W-:-:S04]  /*5300*/  IMAD.WIDE R114, R65, 0x2, R136 ;  /* 0x0000000241727825 */ /* 0x000fc800078e0288 */
[----:B------:R-:W-:Y:S01]  /*5310*/  IMAD R39, R113, 0x3a, RZ ;  /* 0x0000003a71277824 */ /* 0x000fe200078e02ff */
[----:B------:R-:W0:Y:S01]  /*5320*/  LDC R90, c[0x0][0x3c4] ;  /* 0x0000f100ff5a7b82 */ /* 0x000e220000000800 */
[----:B-1----:R-:W-:-:S04]  /*5330*/  IMAD.WIDE R66, R64, 0x2, R134 ;  /* 0x0000000240427825 */ /* 0x002fc800078e0286 */
[----:B------:R-:W-:Y:S01]  /*5340*/  IMAD R38, R112, 0x42, RZ ;  /* 0x0000004270267824 */ /* 0x000fe200078e02ff */
[----:B------:R1:W-:Y:S01]  /*5350*/  STL.64 [R1+0xce0], R66 ;  /* 0x000ce04201007387 */ /* 0x0003e20000100a00 */
[--C-:B------:R-:W-:Y:S01]  /*5360*/  IMAD.WIDE R112, R64, 0x2, R136.reuse ;  /* 0x0000000240707825 */ /* 0x100fe200078e0288 */
[----:B------:R-:W0:Y:S03]  /*5370*/  LDC R89, c[0x0][0x3c4] ;  /* 0x0000f100ff597b82 */ /* 0x000e260000000800 */
[C---:B------:R-:W-:Y:S01]  /*5380*/  IMAD.WIDE R64, R63.reuse, 0x2, R136 ;  /* 0x000000023f407825 */ /* 0x040fe200078e0288 */
[----:B------:R-:W-:Y:S03]  /*5390*/  STL.64 [R1+0xd38], R114 ;  /* 0x000d387201007387 */ /* 0x000fe60000100a00 */
[----:B------:R-:W-:Y:S01]  /*53a0*/  IMAD R62, R62, 0x50, RZ ;  /* 0x000000503e3e7824 */ /* 0x000fe200078e02ff */
[----:B------:R-:W0:Y:S01]  /*53b0*/  LDC R88, c[0x0][0x3c4] ;  /* 0x0000f100ff587b82 */ /* 0x000e220000000800 */
[----:B-1----:R-:W-:-:S04]  /*53c0*/  IMAD.WIDE R66, R63, 0x2, R134 ;  /* 0x000000023f427825 */ /* 0x002fc800078e0286 */
[----:B------:R-:W-:Y:S01]  /*53d0*/  IMAD R61, R61, 0x58, RZ ;  /* 0x000000583d3d7824 */ /* 0x000fe200078e02ff */
[----:B------:R-:W-:Y:S01]  /*53e0*/  STL.64 [R1+0xc80], R66 ;  /* 0x000c804201007387 */ /* 0x000fe20000100a00 */
[----:B------:R-:W-:Y:S01]  /*53f0*/  IMAD R37, R111, 0x4a, RZ ;  /* 0x0000004a6f257824 */ /* 0x000fe200078e02ff */
[----:B------:R-:W1:Y:S02]  /*5400*/  LDC R87, c[0x0][0x3c4] ;  /* 0x0000f100ff577b82 */ /* 0x000e640000000800 */
[----:B------:R-:W-:Y:S01]  /*5410*/  STL.64 [R1+0xcd8], R112 ;  /* 0x000cd87001007387 */ /* 0x000fe20000100a00 */
[----:B------:R-:W-:-:S03]  /*5420*/  IMAD R36, R110, 0x52, RZ ;  /* 0x000000526e247824 */ /* 0x000fc600078e02ff */
[----:B------:R2:W-:Y:S01]  /*5430*/  STL.64 [R1+0xc78], R64 ;  /* 0x000c784001007387 */ /* 0x0005e20000100a00 */
[----:B------:R-:W-:Y:S01]  /*5440*/  IMAD.WIDE R110, R62, 0x2, R134 ;  /* 0x000000023e6e7825 */ /* 0x000fe200078e0286 */
[----:B------:R-:W0:Y:S03]  /*5450*/  LDC R86, c[0x0][0x3c4] ;  /* 0x0000f100ff567b82 */ /* 0x000e260000000800 */
[----:B------:R-:W-:Y:S02]  /*5460*/  IMAD R60, R60, 0x60, RZ ;  /* 0x000000603c3c7824 */ /* 0x000fe400078e02ff */
[----:B------:R-:W-:Y:S02]  /*5470*/  IMAD R59, R59, 0x68, RZ ;  /* 0x000000683b3b7824 */ /* 0x000fe400078e02ff */
[----:B------:R-:W-:Y:S01]  /*5480*/  IMAD R35, R109, 0x5a, RZ ;  /* 0x0000005a6d237824 */ /* 0x000fe200078e02ff */
[----:B------:R-:W0:Y:S01]  /*5490*/  LDC R85, c[0x0][0x3c4] ;  /* 0x0000f100ff557b82 */ /* 0x000e220000000800 */
[----:B--2---:R-:W-:-:S04]  /*54a0*/  IMAD.WIDE R64, R62, 0x2, R136 ;  /* 0x000000023e407825 */ /* 0x004fc800078e0288 */
[C---:B------:R-:W-:Y:S01]  /*54b0*/  IMAD.WIDE R62, R61.reuse, 0x2, R136 ;  /* 0x000000023d3e7825 */ /* 0x040fe200078e0288 */
[----:B------:R2:W-:Y:S02]  /*54c0*/  STL.64 [R1+0xc18], R64 ;  /* 0x000c184001007387 */ /* 0x0005e40000100a00 */
[----:B------:R-:W0:Y:S01]  /*54d0*/  LDC R84, c[0x0][0x3c4] ;  /* 0x0000f100ff547b82 */ /* 0x000e220000000800 */
[----:B------:R-:W-:Y:S01]  /*54e0*/  IMAD R34, R108, 0x62, RZ ;  /* 0x000000626c227824 */ /* 0x000fe200078e02ff */
[----:B------:R-:W-:Y:S01]  /*54f0*/  STL.64 [R1+0xc20], R110 ;  /* 0x000c206e01007387 */ /* 0x000fe20000100a00 */
[----:B------:R-:W-:-:S03]  /*5500*/  IMAD.WIDE R108, R61, 0x2, R134 ;  /* 0x000000023d6c7825 */ /* 0x000fc600078e0286 */
[----:B------:R3:W-:Y:S01]  /*5510*/  STL.64 [R1+0xbb8], R62 ;  /* 0x000bb83e01007387 */ /* 0x0007e20000100a00 */
[----:B------:R-:W-:Y:S01]  /*5520*/  IMAD R58, R58, 0x70, RZ ;  /* 0x000000703a3a7824 */ /* 0x000fe200078e02ff */
[----:B------:R-:W0:Y:S01]  /*5530*/  LDC R83, c[0x0][0x3c4] ;  /* 0x0000f100ff537b82 */ /* 0x000e220000000800 */
[----:B--2---:R-:W-:Y:S01]  /*5540*/  IMAD.WIDE R64, R60, 0x2, R134 ;  /* 0x000000023c407825 */ /* 0x004fe200078e0286 */
[----:B------:R-:W-:Y:S03]  /*5550*/  STL.64 [R1+0xbc0], R108 ;  /* 0x000bc06c01007387 */ /* 0x000fe60000100a00 */
[----:B------:R-:W-:Y:S02]  /*5560*/  IMAD R29, R103, 0x1b, RZ ;  /* 0x0000001b671d7824 */ /* 0x000fe400078e02ff */
[----:B------:R-:W-:Y:S01]  /*5570*/  IMAD R28, R102, 0x23, RZ ;  /* 0x00000023661c7824 */ /* 0x000fe200078e02ff */
[----:B------:R-:W2:Y:S01]  /*5580*/  LDC R82, c[0x0][0x3c4] ;  /* 0x0000f100ff527b82 */ /* 0x000ea20000000800 */
[----:B---3--:R-:W-:Y:S01]  /*5590*/  IMAD.WIDE R62, R60, 0x2, R136 ;  /* 0x000000023c3e7825 */ /* 0x008fe200078e0288 */
[----:B------:R-:W-:Y:S03]  /*55a0*/  STL.64 [R1+0xb60], R64 ;  /* 0x000b604001007387 */ /* 0x000fe60000100a00 */
[----:B------:R-:W-:Y:S01]  /*55b0*/  IMAD.WIDE R60, R59, 0x2, R134 ;  /* 0x000000023b3c7825 */ /* 0x000fe200078e0286 */
[----:B------:R-:W-:Y:S02]  /*55c0*/  STL.64 [R1+0xb58], R62 ;  /* 0x000b583e01007387 */ /* 0x000fe40000100a00 */
[----:B------:R-:W3:Y:S01]  /*55d0*/  LDC R81, c[0x0][0x3c4] ;  /* 0x0000f100ff517b82 */ /* 0x000ee20000000800 */
[----:B------:R-:W-:-:S02]  /*55e0*/  IMAD R33, R107, 0x6a, RZ ;  /* 0x0000006a6b217824 */ /* 0x000fc400078e02ff */
[----:B------:R-:W-:Y:S02]  /*55f0*/  IMAD R32, R106, 0x72, RZ ;  /* 0x000000726a207824 */ /* 0x000fe400078e02ff */
[----:B------:R-:W-:Y:S01]  /*5600*/  IMAD.WIDE R102, R59, 0x2, R136 ;  /* 0x000000023b667825 */ /* 0x000fe200078e0288 */
[----:B------:R-:W-:Y:S02]  /*5610*/  STL.64 [R1+0xb00], R60 ;  /* 0x000b003c01007387 */ /* 0x000fe40000100a00 */
[----:B------:R-:W1:Y:S01]  /*5620*/  LDC R80, c[0x0][0x3c4] ;  /* 0x0000f100ff507b82 */ /* 0x000e620000000800 */
[----:B------:R-:W-:Y:S01]  /*5630*/  IMAD.WIDE R106, R58, 0x2, R134 ;  /* 0x000000023a6a7825 */ /* 0x000fe200078e0286 */
[----:B------:R-:W-:Y:S03]  /*5640*/  STL.64 [R1+0xaf8], R102 ;  /* 0x000af86601007387 */ /* 0x000fe60000100a00 */
[----:B------:R-:W-:-:S02]  /*5650*/  IMAD R55, R55, 0x19, RZ ;  /* 0x0000001937377824 */ /* 0x000fc400078e02ff */
[----:B------:R-:W-:Y:S01]  /*5660*/  IMAD R31, R105, 0x7a, RZ ;  /* 0x0000007a691f7824 */ /* 0x000fe200078e02ff */
[----:B------:R-:W1:Y:S01]  /*5670*/  LDC R79, c[0x0][0x3c4] ;  /* 0x0000f100ff4f7b82 */ /* 0x000e620000000800 */
[----:B------:R-:W-:Y:S02]  /*5680*/  IMAD R30, R104, 0x13, RZ ;  /* 0x00000013681e7824 */ /* 0x000fe400078e02ff */
[----:B------:R-:W-:Y:S01]  /*5690*/  IMAD.WIDE R140, R58, 0x2, R136 ;  /* 0x000000023a8c7825 */ /* 0x000fe200078e0288 */
[----:B------:R-:W-:Y:S03]  /*56a0*/  STL.64 [R1+0xaa0], R106 ;  /* 0x000aa06a01007387 */ /* 0x000fe60000100a00 */
[----:B------:R-:W-:Y:S01]  /*56b0*/  IMAD.WIDE R104, R57, 0x2, R134 ;  /* 0x0000000239687825 */ /* 0x000fe200078e0286 */
[----:B------:R-:W-:Y:S01]  /*56c0*/  STL.64 [R1+0xa98], R140 ;  /* 0x000a988c01007387 */ /* 0x000fe20000100a00 */
[----:B------:R-:W1:Y:S02]  /*56d0*/  LDC R78, c[0x0][0x3c4] ;  /* 0x0000f100ff4e7b82 */ /* 0x000e640000000800 */
[----:B------:R-:W-:-:S02]  /*56e0*/  IMAD R27, R101, 0x2b, RZ ;  /* 0x0000002b651b7824 */ /* 0x000fc400078e02ff */
[----:B------:R-:W-:Y:S02]  /*56f0*/  IMAD R26, R100, 0x33, RZ ;  /* 0x00000033641a7824 */ /* 0x000fe400078e02ff */
[----:B----4-:R-:W-:Y:S02]  /*5700*/  IMAD R25, R99, 0x3b, RZ ;  /* 0x0000003b63197824 */ /* 0x010fe400078e02ff */
[----:B------:R-:W-:Y:S01]  /*5710*/  IMAD R24, R98, 0x43, RZ ;  /* 0x0000004362187824 */ /* 0x000fe200078e02ff */
[----:B------:R-:W-:Y:S01]  /*5720*/  PRMT R130, RZ, 0x7610, R130 ;  /* 0x00007610ff827816 */ /* 0x000fe20000000082 */
[----:B------:R-:W-:Y:S01]  /*5730*/  IMAD.WIDE R138, R57, 0x2, R136 ;  /* 0x00000002398a7825 */ /* 0x000fe200078e0288 */
[----:B------:R-:W-:Y:S01]  /*5740*/  STL.64 [R1+0xa40], R104 ;  /* 0x000a406801007387 */ /* 0x000fe20000100a00 */
[----:B------:R-:W-:Y:S01]  /*5750*/  PRMT R129, RZ, 0x7610, R129 ;  /* 0x00007610ff817816 */ /* 0x000fe20000000081 */
[----:B------:R-:W4:Y:S01]  /*5760*/  LDC R7, c[0x0][0x3c4] ;  /* 0x0000f100ff077b82 */ /* 0x000f220000000800 */
[----:B------:R-:W-:-:S02]  /*5770*/  IMAD R54, R54, 0x21, RZ ;  /* 0x0000002136367824 */ /* 0x000fc400078e02ff */
[----:B------:R-:W-:-:S04]  /*5780*/  IMAD.WIDE R100, R56, 0x2, R134 ;  /* 0x0000000238647825 */ /* 0x000fc800078e0286 */
[--C-:B------:R-:W-:Y:S01]  /*5790*/  IMAD.WIDE R98, R56, 0x2, R136.reuse ;  /* 0x0000000238627825 */ /* 0x100fe200078e0288 */
[----:B------:R-:W-:Y:S03]  /*57a0*/  STL.64 [R1+0xa38], R138 ;  /* 0x000a388a01007387 */ /* 0x000fe60000100a00 */
[----:B------:R-:W-:Y:S01]  /*57b0*/  IMAD.WIDE R56, R55, 0x2, R136 ;  /* 0x0000000237387825 */ /* 0x000fe200078e0288 */
[----:B------:R-:W-:Y:S03]  /*57c0*/  STL.64 [R1+0xf20], R100 ;  /* 0x000f206401007387 */ /* 0x000fe60000100a00 */
[----:B------:R-:W-:Y:S02]  /*57d0*/  IMAD R5, R97, 0x4b, RZ ;  /* 0x0000004b61057824 */ /* 0x000fe400078e02ff */
[----:B0-----:R-:W-:Y:S01]  /*57e0*/  IMAD R4, R96, 0x53, RZ ;  /* 0x0000005360047824 */ /* 0x001fe200078e02ff */
[----:B------:R-:W4:Y:S01]  /*57f0*/  @P2 LDG.E.U16 R129, desc[UR8][R118.64] ;  /* 0x0000000876812981 */ /* 0x000f22000c1e1500 */
[----:B------:R-:W-:-:S02]  /*5800*/  IMAD R23, R95, 0x5b, RZ ;  /* 0x0000005b5f177824 */ /* 0x000fc400078e02ff */
[----:B------:R-:W-:Y:S02]  /*5810*/  IMAD R22, R94, 0x63, RZ ;  /* 0x000000635e167824 */ /* 0x000fe400078e02ff */
[----:B------:R-:W-:Y:S02]  /*5820*/  IMAD R21, R93, 0x6b, RZ ;  /* 0x0000006b5d157824 */ /* 0x000fe400078e02ff */
[----:B------:R-:W-:Y:S02]  /*5830*/  IMAD R20, R92, 0x73, RZ ;  /* 0x000000735c147824 */ /* 0x000fe400078e02ff */
[--C-:B------:R-:W-:Y:S01]  /*5840*/  IMAD.WIDE R96, R55, 0x2, R134.reuse ;  /* 0x0000000237607825 */ /* 0x100fe200078e0286 */
[----:B------:R0:W-:Y:S03]  /*5850*/  STL.64 [R1+0xea8], R56 ;  /* 0x000ea83801007387 */ /* 0x0001e60000100a00 */
[C---:B------:R-:W-:Y:S01]  /*5860*/  IMAD.WIDE R94, R54.reuse, 0x2, R134 ;  /* 0x00000002365e7825 */ /* 0x040fe200078e0286 */
[----:B------:R-:W-:Y:S03]  /*5870*/  STL.64 [R1+0xf18], R98 ;  /* 0x000f186201007387 */ /* 0x000fe60000100a00 */
[----:B------:R-:W-:Y:S01]  /*5880*/  IMAD.WIDE R92, R54, 0x2, R136 ;  /* 0x00000002365c7825 */ /* 0x000fe200078e0288 */
[----:B------:R-:W-:Y:S03]  /*5890*/  STL.64 [R1+0xeb0], R96 ;  /* 0x000eb06001007387 */ /* 0x000fe60000100a00 */
[----:B------:R-:W-:Y:S01]  /*58a0*/  IMAD.WIDE R54, R53, 0x2, R134 ;  /* 0x0000000235367825 */ /* 0x000fe200078e0286 */
[----:B------:R-:W-:Y:S03]  /*58b0*/  STL.64 [R1+0xe50], R94 ;  /* 0x000e505e01007387 */ /* 0x000fe60000100a00 */
[----:B------:R-:W-:Y:S01]  /*58c0*/  IMAD R19, R91, 0x7b, RZ ;  /* 0x0000007b5b137824 */ /* 0x000fe200078e02ff */
[----:B------:R1:W-:Y:S01]  /*58d0*/  STL.64 [R1+0xdf0], R54 ;  /* 0x000df03601007387 */ /* 0x0003e20000100a00 */
[----:B------:R-:W-:-:S02]  /*58e0*/  IMAD R18, R90, 0x14, RZ ;  /* 0x000000145a127824 */ /* 0x000fc400078e02ff */
[C---:B0-----:R-:W-:Y:S01]  /*58f0*/  IMAD.WIDE R56, R52.reuse, 0x2, R134 ;  /* 0x0000000234387825 */ /* 0x041fe200078e0286 */
[----:B------:R-:W-:Y:S03]  /*5900*/  STL.64 [R1+0xe48], R92 ;  /* 0x000e485c01007387 */ /* 0x000fe60000100a00 */
[--C-:B------:R-:W-:Y:S01]  /*5910*/  IMAD.WIDE R90, R53, 0x2, R136.reuse ;  /* 0x00000002355a7825 */ /* 0x100fe200078e0288 */
[----:B------:R-:W-:Y:S03]  /*5920*/  STL.64 [R1+0xd90], R56 ;  /* 0x000d903801007387 */ /* 0x000fe60000100a00 */
[----:B-1----:R-:W-:Y:S01]  /*5930*/  IMAD.WIDE R54, R52, 0x2, R136 ;  /* 0x0000000234367825 */ /* 0x002fe200078e0288 */
[----:B------:R-:W-:Y:S03]  /*5940*/  STL.64 [R1+0xde8], R90 ;  /* 0x000de85a01007387 */ /* 0x000fe60000100a00 */
[----:B------:R-:W-:Y:S01]  /*5950*/  IMAD.WIDE R52, R51, 0x2, R134 ;  /* 0x0000000233347825 */ /* 0x000fe200078e0286 */
[----:B------:R-:W-:Y:S03]  /*5960*/  STL.64 [R1+0xd88], R54 ;  /* 0x000d883601007387 */ /* 0x000fe60000100a00 */
[----:B------:R-:W-:Y:S01]  /*5970*/  IMAD R17, R89, 0x1c, RZ ;  /* 0x0000001c59117824 */ /* 0x000fe200078e02ff */
[----:B------:R0:W-:Y:S01]  /*5980*/  STL.64 [R1+0xd30], R52 ;  /* 0x000d303401007387 */ /* 0x0001e20000100a00 */
[----:B------:R-:W-:-:S02]  /*5990*/  IMAD R16, R88, 0x24, RZ ;  /* 0x0000002458107824 */ /* 0x000fc400078e02ff */
[----:B------:R-:W-:-:S04]  /*59a0*/  IMAD.WIDE R88, R51, 0x2, R136 ;  /* 0x0000000233587825 */ /* 0x000fc800078e0288 */
[----:B0-----:R-:W-:-:S04]  /*59b0*/  IMAD.WIDE R52, R50, 0x2, R134 ;  /* 0x0000000232347825 */ /* 0x001fc800078e0286 */
[----:B------:R-:W-:Y:S01]  /*59c0*/  IMAD.WIDE R50, R50, 0x2, R136 ;  /* 0x0000000232327825 */ /* 0x000fe200078e0288 */
[----:B------:R-:W-:Y:S04]  /*59d0*/  STL.64 [R1+0xcd0], R52 ;  /* 0x000cd03401007387 */ /* 0x000fe80000100a00 */
[----:B------:R-:W-:Y:S04]  /*59e0*/  STL.64 [R1+0xd28], R88 ;  /* 0x000d285801007387 */ /* 0x000fe80000100a00 */
[----:B------:R0:W-:Y:S01]  /*59f0*/  STL.64 [R1+0xcc8], R50 ;  /* 0x000cc83201007387 */ /* 0x0001e20000100a00 */
[----:B------:R-:W-:-:S02]  /*5a00*/  IMAD R15, R87, 0x2c, RZ ;  /* 0x0000002c570f7824 */ /* 0x000fc400078e02ff */
[----:B------:R-:W-:Y:S02]  /*5a10*/  IMAD R14, R86, 0x34, RZ ;  /* 0x00000034560e7824 */ /* 0x000fe400078e02ff */
[----:B------:R-:W-:Y:S02]  /*5a20*/  IMAD R13, R85, 0x3c, RZ ;  /* 0x0000003c550d7824 */ /* 0x000fe400078e02ff */
[----:B------:R-:W-:Y:S02]  /*5a30*/  IMAD R12, R84, 0x44, RZ ;  /* 0x00000044540c7824 */ /* 0x000fe400078e02ff */
[----:B0-----:R-:W-:-:S04]  /*5a40*/  IMAD.WIDE R50, R3, 0x2, R136 ;  /* 0x0000000203327825 */ /* 0x001fc800078e0288 */
[--C-:B------:R-:W-:Y:S01]  /*5a50*/  IMAD.WIDE R86, R3, 0x2, R134.reuse ;  /* 0x0000000203567825 */ /* 0x100fe200078e0286 */
[----:B------:R0:W-:Y:S03]  /*5a60*/  STL.64 [R1+0xc68], R50 ;  /* 0x000c683201007387 */ /* 0x0001e60000100a00 */
[C---:B------:R-:W-:Y:S01]  /*5a70*/  IMAD.WIDE R84, R2.reuse, 0x2, R134 ;  /* 0x0000000202547825 */ /* 0x040fe200078e0286 */
[----:B------:R-:W-:Y:S03]  /*5a80*/  STL.64 [R1+0xc70], R86 ;  /* 0x000c705601007387 */ /* 0x000fe60000100a00 */
[--C-:B------:R-:W-:Y:S01]  /*5a90*/  IMAD.WIDE R144, R2, 0x2, R136.reuse ;  /* 0x0000000202907825 */ /* 0x100fe200078e0288 */
[----:B------:R-:W-:Y:S03]  /*5aa0*/  STL.64 [R1+0xc10], R84 ;  /* 0x000c105401007387 */ /* 0x000fe60000100a00 */
[----:B0-----:R-:W-:-:S04]  /*5ab0*/  IMAD.WIDE R50, R49, 0x2, R136 ;  /* 0x0000000231327825 */ /* 0x001fc800078e0288 */
[--C-:B------:R-:W-:Y:S01]  /*5ac0*/  IMAD.WIDE R2, R49, 0x2, R134.reuse ;  /* 0x0000000231027825 */ /* 0x100fe200078e0286 */
[----:B------:R0:W-:Y:S03]  /*5ad0*/  STL.64 [R1+0xba8], R50 ;  /* 0x000ba83201007387 */ /* 0x0001e60000100a00 */
[----:B------:R-:W-:Y:S02]  /*5ae0*/  IMAD R11, R83, 0x4c, RZ ;  /* 0x0000004c530b7824 */ /* 0x000fe400078e02ff */
[----:B--2---:R-:W-:Y:S02]  /*5af0*/  IMAD R10, R82, 0x54, RZ ;  /* 0x00000054520a7824 */ /* 0x004fe400078e02ff */
[C---:B------:R-:W-:Y:S01]  /*5b00*/  IMAD.WIDE R82, R48.reuse, 0x2, R134 ;  /* 0x0000000230527825 */ /* 0x040fe200078e0286 */
[----:B------:R-:W-:Y:S03]  /*5b10*/  STL.64 [R1+0xc08], R144 ;  /* 0x000c089001007387 */ /* 0x000fe60000100a00 */
[----:B0-----:R-:W-:Y:S01]  /*5b20*/  IMAD.WIDE R50, R48, 0x2, R136 ;  /* 0x0000000230327825 */ /* 0x001fe200078e0288 */
[----:B------:R-:W-:Y:S03]  /*5b30*/  STL.64 [R1+0xbb0], R2 ;  /* 0x000bb00201007387 */ /* 0x000fe60000100a00 */
[----:B------:R-:W-:Y:S01]  /*5b40*/  IMAD.WIDE R48, R47, 0x2, R134 ;  /* 0x000000022f307825 */ /* 0x000fe200078e0286 */
[----:B------:R-:W-:Y:S03]  /*5b50*/  STL.64 [R1+0xb48], R50 ;  /* 0x000b483201007387 */ /* 0x000fe60000100a00 */
[----:B---3--:R-:W-:-:S02]  /*5b60*/  IMAD R9, R81, 0x5c, RZ ;  /* 0x0000005c51097824 */ /* 0x008fc400078e02ff */
[----:B------:R-:W-:Y:S02]  /*5b70*/  IMAD R8, R80, 0x64, RZ ;  /* 0x0000006450087824 */ /* 0x000fe400078e02ff */
[----:B------:R-:W-:Y:S01]  /*5b80*/  IMAD.WIDE R142, R47, 0x2, R136 ;  /* 0x000000022f8e7825 */ /* 0x000fe200078e0288 */
[----:B------:R-:W-:Y:S03]  /*5b90*/  STL.64 [R1+0xb50], R82 ;  /* 0x000b505201007387 */ /* 0x000fe60000100a00 */
[C---:B------:R-:W-:Y:S01]  /*5ba0*/  IMAD.WIDE R80, R46.reuse, 0x2, R134 ;  /* 0x000000022e507825 */ /* 0x040fe200078e0286 */
[----:B------:R-:W-:Y:S03]  /*5bb0*/  STL.64 [R1+0xaf0], R48 ;  /* 0x000af03001007387 */ /* 0x000fe60000100a00 */
[----:B------:R-:W-:Y:S01]  /*5bc0*/  IMAD.WIDE R146, R46, 0x2, R136 ;  /* 0x000000022e927825 */ /* 0x000fe200078e0288 */
[----:B------:R-:W-:Y:S03]  /*5bd0*/  STL.64 [R1+0xae8], R142 ;  /* 0x000ae88e01007387 */ /* 0x000fe60000100a00 */
[----:B------:R-:W-:-:S02]  /*5be0*/  IMAD R6, R79, 0x6c, RZ ;  /* 0x0000006c4f067824 */ /* 0x000fc400078e02ff */
[----:B------:R-:W-:Y:S02]  /*5bf0*/  IMAD R132, R78, 0x15, RZ ;  /* 0x000000154e847824 */ /* 0x000fe400078e02ff */
[C---:B------:R-:W-:Y:S01]  /*5c00*/  IMAD.WIDE R150, R45.reuse, 0x2, R134 ;  /* 0x000000022d967825 */ /* 0x040fe200078e0286 */
[----:B------:R-:W-:Y:S03]  /*5c10*/  STL.64 [R1+0xa90], R80 ;  /* 0x000a905001007387 */ /* 0x000fe60000100a00 */
[----:B------:R-:W-:Y:S01]  /*5c20*/  IMAD.WIDE R78, R45, 0x2, R136 ;  /* 0x000000022d4e7825 */ /* 0x000fe200078e0288 */
[----:B------:R-:W-:Y:S03]  /*5c30*/  STL.64 [R1+0xa88], R146 ;  /* 0x000a889201007387 */ /* 0x000fe60000100a00 */
[C---:B------:R-:W-:Y:S01]  /*5c40*/  IMAD.WIDE R76, R44.reuse, 0x2, R134 ;  /* 0x000000022c4c7825 */ /* 0x040fe200078e0286 */
[----:B------:R-:W-:Y:S03]  /*5c50*/  STL.64 [R1+0xa30], R150 ;  /* 0x000a309601007387 */ /* 0x000fe60000100a00 */
[----:B------:R-:W-:Y:S01]  /*5c60*/  IMAD.WIDE R74, R44, 0x2, R136 ;  /* 0x000000022c4a7825 */ /* 0x000fe200078e0288 */
[----:B------:R-:W-:Y:S03]  /*5c70*/  STL.64 [R1+0xa28], R78 ;  /* 0x000a284e01007387 */ /* 0x000fe60000100a00 */
[C-C-:B------:R-:W-:Y:S01]  /*5c80*/  IMAD.WIDE R44, R42.reuse, 0x2, R134.reuse ;  /* 0x000000022a2c7825 */ /* 0x140fe200078e0286 */
[----:B------:R-:W-:Y:S03]  /*5c90*/  STL.64 [R1+0xf10], R76 ;  /* 0x000f104c01007387 */ /* 0x000fe60000100a00 */
[C---:B------:R-:W-:Y:S01]  /*5ca0*/  IMAD.WIDE R72, R43.reuse, 0x2, R134 ;  /* 0x000000022b487825 */ /* 0x040fe200078e0286 */
[----:B------:R-:W-:Y:S03]  /*5cb0*/  STL.64 [R1+0xf08], R74 ;  /* 0x000f084a01007387 */ /* 0x000fe60000100a00 */
[--C-:B------:R-:W-:Y:S01]  /*5cc0*/  IMAD.WIDE R70, R43, 0x2, R136.reuse ;  /* 0x000000022b467825 */ /* 0x100fe200078e0288 */
[----:B------:R-:W-:Y:S03]  /*5cd0*/  STL.64 [R1+0xe40], R44 ;  /* 0x000e402c01007387 */ /* 0x000fe60000100a00 */
[----:B------:R-:W-:Y:S01]  /*5ce0*/  IMAD.WIDE R68, R42, 0x2, R136 ;  /* 0x000000022a447825 */ /* 0x000fe200078e0288 */
[----:B------:R-:W-:Y:S03]  /*5cf0*/  STL.64 [R1+0xea0], R72 ;  /* 0x000ea04801007387 */ /* 0x000fe60000100a00 */
[C---:B------:R-:W-:Y:S01]  /*5d00*/  IMAD.WIDE R42, R41.reuse, 0x2, R134 ;  /* 0x00000002292a7825 */ /* 0x040fe200078e0286 */
[----:B------:R-:W-:Y:S04]  /*5d10*/  STL.64 [R1+0xe98], R70 ;  /* 0x000e984601007387 */ /* 0x000fe80000100a00 */
[----:B------:R0:W-:Y:S01]  /*5d20*/  STL.64 [R1+0xde0], R42 ;  /* 0x000de02a01007387 */ /* 0x0001e20000100a00 */
[----:B------:R-:W-:-:S03]  /*5d30*/  IMAD.WIDE R66, R41, 0x2, R136 ;  /* 0x0000000229427825 */ /* 0x000fc600078e0288 */
[----:B------:R-:W-:Y:S01]  /*5d40*/  STL.64 [R1+0xe38], R68 ;  /* 0x000e384401007387 */ /* 0x000fe20000100a00 */
[----:B0-----:R-:W-:-:S04]  /*5d50*/  IMAD.WIDE R42, R40, 0x2, R134 ;  /* 0x00000002282a7825 */ /* 0x001fc800078e0286 */
[----:B------:R-:W-:Y:S01]  /*5d60*/  IMAD.WIDE R40, R40, 0x2, R136 ;  /* 0x0000000228287825 */ /* 0x000fe200078e0288 */
[----:B------:R-:W-:Y:S04]  /*5d70*/  STL.64 [R1+0xd80], R42 ;  /* 0x000d802a01007387 */ /* 0x000fe80000100a00 */
[----:B------:R-:W-:Y:S04]  /*5d80*/  STL.64 [R1+0xdd8], R66 ;  /* 0x000dd84201007387 */ /* 0x000fe80000100a00 */
[----:B------:R0:W-:Y:S01]  /*5d90*/  STL.64 [R1+0xd78], R40 ;  /* 0x000d782801007387 */ /* 0x0001e20000100a00 */
[----:B------:R-:W-:-:S04]  /*5da0*/  IMAD.WIDE R64, R39, 0x2, R134 ;  /* 0x0000000227407825 */ /* 0x000fc800078e0286 */
[----:B------:R-:W-:-:S04]  /*5db0*/  IMAD.WIDE R62, R38, 0x2, R134 ;  /* 0x00000002263e7825 */ /* 0x000fc800078e0286 */
[----:B0-----:R-:W-:-:S04]  /*5dc0*/  IMAD.WIDE R40, R39, 0x2, R136 ;  /* 0x0000000227287825 */ /* 0x001fc800078e0288 */
[----:B------:R-:W-:Y:S01]  /*5dd0*/  IMAD.WIDE R38, R38, 0x2, R136 ;  /* 0x0000000226267825 */ /* 0x000fe200078e0288 */
[----:B------:R0:W-:Y:S04]  /*5de0*/  STL.64 [R1+0xd18], R40 ;  /* 0x000d182801007387 */ /* 0x0001e80000100a00 */
[----:B------:R-:W-:Y:S01]  /*5df0*/  STL.64 [R1+0xd20], R64 ;  /* 0x000d204001007387 */ /* 0x000fe20000100a00 */
[----:B------:R-:W-:-:S03]  /*5e00*/  IMAD.WIDE R60, R37, 0x2, R134 ;  /* 0x00000002253c7825 */ /* 0x000fc600078e0286 */
[----:B------:R1:W-:Y:S01]  /*5e10*/  STL.64 [R1+0xcb8], R38 ;  /* 0x000cb82601007387 */ /* 0x0003e20000100a00 */
[----:B0-----:R-:W-:-:S03]  /*5e20*/  IMAD.WIDE R40, R37, 0x2, R136 ;  /* 0x0000000225287825 */ /* 0x001fc600078e0288 */
[----:B------:R-:W-:Y:S04]  /*5e30*/  STL.64 [R1+0xcc0], R62 ;  /* 0x000cc03e01007387 */ /* 0x000fe80000100a00 */
[----:B------:R0:W-:Y:S01]  /*5e40*/  STL.64 [R1+0xc58], R40 ;  /* 0x000c582801007387 */ /* 0x0001e20000100a00 */
[----:B------:R-:W-:-:S04]  /*5e50*/  IMAD.WIDE R58, R36, 0x2, R136 ;  /* 0x00000002243a7825 */ /* 0x000fc800078e0288 */
[----:B-1----:R-:W-:Y:S01]  /*5e60*/  IMAD.WIDE R38, R36, 0x2, R134 ;  /* 0x0000000224267825 */ /* 0x002fe200078e0286 */
[----:B------:R-:W-:Y:S03]  /*5e70*/  STL.64 [R1+0xc60], R60 ;  /* 0x000c603c01007387 */ /* 0x000fe60000100a00 */
[----:B------:R-:W-:-:S04]  /*5e80*/  IMAD.WIDE R36, R35, 0x2, R136 ;  /* 0x0000000223247825 */ /* 0x000fc800078e0288 */
[--C-:B0-----:R-:W-:Y:S01]  /*5e90*/  IMAD.WIDE R40, R35, 0x2, R134.reuse ;  /* 0x0000000223287825 */ /* 0x101fe200078e0286 */
[----:B------:R0:W-:Y:S04]  /*5ea0*/  STL.64 [R1+0xc00], R38 ;  /* 0x000c002601007387 */ /* 0x0001e80000100a00 */
[----:B------:R-:W-:Y:S04]  /*5eb0*/  STL.64 [R1+0xba0], R40 ;  /* 0x000ba02801007387 */ /* 0x000fe80000100a00 */
[----:B------:R-:W-:Y:S01]  /*5ec0*/  STL.64 [R1+0xbf8], R58 ;  /* 0x000bf83a01007387 */ /* 0x000fe20000100a00 */
[----:B------:R-:W-:-:S03]  /*5ed0*/  IMAD.WIDE R56, R33, 0x2, R134 ;  /* 0x0000000221387825 */ /* 0x000fc600078e0286 */
[----:B------:R1:W-:Y:S01]  /*5ee0*/  STL.64 [R1+0xb98], R36 ;  /* 0x000b982401007387 */ /* 0x0003e20000100a00 */
[----:B0-----:R-:W-:-:S04]  /*5ef0*/  IMAD.WIDE R38, R34, 0x2, R134 ;  /* 0x0000000222267825 */ /* 0x001fc800078e0286 */
[----:B------:R-:W-:Y:S01]  /*5f00*/  IMAD.WIDE R162, R32, 0x2, R134 ;  /* 0x0000000220a27825 */ /* 0x000fe200078e0286 */
[----:B------:R-:W-:Y:S03]  /*5f10*/  STL.64 [R1+0xb40], R38 ;  /* 0x000b402601007387 */ /* 0x000fe60000100a00 */
[----:B-1----:R-:W-:-:S04]  /*5f20*/  IMAD.WIDE R36, R34, 0x2, R136 ;  /* 0x0000000222247825 */ /* 0x002fc800078e0288 */
[--C-:B------:R-:W-:Y:S01]  /*5f30*/  IMAD.WIDE R34, R33, 0x2, R136.reuse ;  /* 0x0000000221227825 */ /* 0x100fe200078e0288 */
[----:B------:R-:W-:Y:S03]  /*5f40*/  STL.64 [R1+0xb38], R36 ;  /* 0x000b382401007387 */ /* 0x000fe60000100a00 */
[----:B------:R-:W-:Y:S01]  /*5f50*/  IMAD.WIDE R52, R32, 0x2, R136 ;  /* 0x0000000220347825 */ /* 0x000fe200078e0288 */
[----:B------:R-:W-:Y:S03]  /*5f60*/  STL.64 [R1+0xad8], R34 ;  /* 0x000ad82201007387 */ /* 0x000fe60000100a00 */
[C---:B------:R-:W-:Y:S01]  /*5f70*/  IMAD.WIDE R54, R31.reuse, 0x2, R134 ;  /* 0x000000021f367825 */ /* 0x040fe200078e0286 */
[----:B------:R-:W-:Y:S03]  /*5f80*/  STL.64 [R1+0xae0], R56 ;  /* 0x000ae03801007387 */ /* 0x000fe60000100a00 */
[----:B------:R-:W-:Y:S01]  /*5f90*/  IMAD.WIDE R148, R31, 0x2, R136 ;  /* 0x000000021f947825 */ /* 0x000fe200078e0288 */
[----:B------:R-:W-:Y:S03]  /*5fa0*/  STL.64 [R1+0xa80], R162 ;  /* 0x000a80a201007387 */ /* 0x000fe60000100a00 */
[C---:B------:R-:W-:Y:S01]  /*5fb0*/  IMAD.WIDE R50, R30.reuse, 0x2, R134 ;  /* 0x000000021e327825 */ /* 0x040fe200078e0286 */
[----:B------:R-:W-:Y:S03]  /*5fc0*/  STL.64 [R1+0xa78], R52 ;  /* 0x000a783401007387 */ /* 0x000fe60000100a00 */
[--C-:B------:R-:W-:Y:S01]  /*5fd0*/  IMAD.WIDE R48, R30, 0x2, R136.reuse ;  /* 0x000000021e307825 */ /* 0x100fe200078e0288 */
[----:B------:R-:W-:Y:S03]  /*5fe0*/  STL.64 [R1+0xa20], R54 ;  /* 0x000a203601007387 */ /* 0x000fe60000100a00 */
[C---:B------:R-:W-:Y:S01]  /*5ff0*/  IMAD.WIDE R30, R29.reuse, 0x2, R136 ;  /* 0x000000021d1e7825 */ /* 0x040fe200078e0288 */
[----:B------:R-:W-:Y:S03]  /*6000*/  STL.64 [R1+0xa18], R148 ;  /* 0x000a189401007387 */ /* 0x000fe60000100a00 */
[--C-:B------:R-:W-:Y:S01]  /*6010*/  IMAD.WIDE R46, R29, 0x2, R134.reuse ;  /* 0x000000021d2e7825 */ /* 0x100fe200078e0286 */
[----:B------:R-:W-:Y:S03]  /*6020*/  STL.64 [R1+0xf00], R50 ;  /* 0x000f003201007387 */ /* 0x000fe60000100a00 */
[C---:B------:R-:W-:Y:S01]  /*6030*/  IMAD.WIDE R44, R28.reuse, 0x2, R134 ;  /* 0x000000021c2c7825 */ /* 0x040fe200078e0286 */
[----:B------:R0:W-:Y:S03]  /*6040*/  STL.64 [R1+0xe88], R30 ;  /* 0x000e881e01007387 */ /* 0x0001e60000100a00 */
[----:B------:R-:W-:Y:S01]  /*6050*/  IMAD.WIDE R42, R28, 0x2, R136 ;  /* 0x000000021c2a7825 */ /* 0x000fe200078e0288 */
[----:B------:R-:W-:Y:S03]  /*6060*/  STL.64 [R1+0xef8], R48 ;  /* 0x000ef83001007387 */ /* 0x000fe60000100a00 */
[C---:B------:R-:W-:Y:S01]  /*6070*/  IMAD.WIDE R28, R27.reuse, 0x2, R134 ;  /* 0x000000021b1c7825 */ /* 0x040fe200078e0286 */
[----:B------:R-:W-:Y:S04]  /*6080*/  STL.64 [R1+0xe90], R46 ;  /* 0x000e902e01007387 */ /* 0x000fe80000100a00 */
[----:B------:R-:W-:Y:S01]  /*6090*/  STL.64 [R1+0xe30], R44 ;  /* 0x000e302c01007387 */ /* 0x000fe20000100a00 */
[----:B------:R-:W-:-:S03]  /*60a0*/  IMAD.WIDE R40, R27, 0x2, R136 ;  /* 0x000000021b287825 */ /* 0x000fc600078e0288 */
[----:B------:R1:W-:Y:S01]  /*60b0*/  STL.64 [R1+0xdd0], R28 ;  /* 0x000dd01c01007387 */ /* 0x0003e20000100a00 */
[----:B0-----:R-:W-:-:S03]  /*60c0*/  IMAD.WIDE R30, R25, 0x2, R136 ;  /* 0x00000002191e7825 */ /* 0x001fc600078e0288 */
[----:B------:R-:W-:Y:S01]  /*60d0*/  STL.64 [R1+0xe28], R42 ;  /* 0x000e282a01007387 */ /* 0x000fe20000100a00 */
[----:B------:R-:W-:-:S04]  /*60e0*/  IMAD.WIDE R38, R25, 0x2, R134 ;  /* 0x0000000219267825 */ /* 0x000fc800078e0286 */
[----:B-1----:R-:W-:-:S04]  /*60f0*/  IMAD.WIDE R28, R26, 0x2, R134 ;  /* 0x000000021a1c7825 */ /* 0x002fc800078e0286 */
[----:B------:R-:W-:Y:S01]  /*6100*/  IMAD.WIDE R26, R26, 0x2, R136 ;  /* 0x000000021a1a7825 */ /* 0x000fe200078e0288 */
[----:B------:R0:W-:Y:S04]  /*6110*/  STL.64 [R1+0xd70], R28 ;  /* 0x000d701c01007387 */ /* 0x0001e80000100a00 */
[----:B------:R-:W-:Y:S04]  /*6120*/  STL.64 [R1+0xdc8], R40 ;  /* 0x000dc82801007387 */ /* 0x000fe80000100a00 */
[----:B------:R1:W-:Y:S01]  /*6130*/  STL.64 [R1+0xd68], R26 ;  /* 0x000d681a01007387 */ /* 0x0003e20000100a00 */
[----:B0-----:R-:W-:-:S03]  /*6140*/  IMAD.WIDE R28, R24, 0x2, R134 ;  /* 0x00000002181c7825 */ /* 0x001fc600078e0286 */
[----:B------:R-:W-:Y:S04]  /*6150*/  STL.64 [R1+0xd08], R30 ;  /* 0x000d081e01007387 */ /* 0x000fe80000100a00 */
[----:B------:R-:W-:Y:S01]  /*6160*/  STL.64 [R1+0xd10], R38 ;  /* 0x000d102601007387 */ /* 0x000fe20000100a00 */
[----:B-1----:R-:W-:-:S03]  /*6170*/  IMAD.WIDE R26, R24, 0x2, R136 ;  /* 0x00000002181a7825 */ /* 0x002fc600078e0288 */
[----:B------:R-:W-:Y:S01]  /*6180*/  STL.64 [R1+0xcb0], R28 ;  /* 0x000cb01c01007387 */ /* 0x000fe20000100a00 */
[----:B------:R-:W-:-:S03]  /*6190*/  IMAD.WIDE R24, R5, 0x2, R134 ;  /* 0x0000000205187825 */ /* 0x000fc600078e0286 */
[----:B------:R-:W-:Y:S01]  /*61a0*/  STL.64 [R1+0xca8], R26 ;  /* 0x000ca81a01007387 */ /* 0x000fe20000100a00 */
[----:B------:R-:W-:-:S03]  /*61b0*/  IMAD.WIDE R36, R5, 0x2, R136 ;  /* 0x0000000205247825 */ /* 0x000fc600078e0288 */
[----:B------:R0:W-:Y:S01]  /*61c0*/  STL.64 [R1+0xc50], R24 ;  /* 0x000c501801007387 */ /* 0x0001e20000100a00 */
[----:B------:R-:W-:-:S03]  /*61d0*/  IMAD.WIDE R154, R4, 0x2, R134 ;  /* 0x00000002049a7825 */ /* 0x000fc600078e0286 */
[----:B------:R-:W-:Y:S01]  /*61e0*/  STL.64 [R1+0xc48], R36 ;  /* 0x000c482401007387 */ /* 0x000fe20000100a00 */
[----:B------:R-:W-:-:S03]  /*61f0*/  IMAD.WIDE R34, R4, 0x2, R136 ;  /* 0x0000000204227825 */ /* 0x000fc600078e0288 */
[----:B------:R-:W-:Y:S01]  /*6200*/  STL.64 [R1+0xbf0], R154 ;  /* 0x000bf09a01007387 */ /* 0x000fe20000100a00 */
[----:B0-----:R-:W-:-:S04]  /*6210*/  IMAD.WIDE R24, R23, 0x2, R136 ;  /* 0x0000000217187825 */ /* 0x001fc800078e0288 */
[--C-:B------:R-:W-:Y:S01]  /*6220*/  IMAD.WIDE R4, R23, 0x2, R134.reuse ;  /* 0x0000000217047825 */ /* 0x100fe200078e0286 */
[----:B------:R-:W-:Y:S03]  /*6230*/  STL.64 [R1+0xb88], R24 ;  /* 0x000b881801007387 */ /* 0x000fe60000100a00 */
[C---:B------:R-:W-:Y:S01]  /*6240*/  IMAD.WIDE R32, R22.reuse, 0x2, R134 ;  /* 0x0000000216207825 */ /* 0x040fe200078e0286 */
[----:B------:R-:W-:Y:S03]  /*6250*/  STL.64 [R1+0xbe8], R34 ;  /* 0x000be82201007387 */ /* 0x000fe60000100a00 */
[----:B------:R-:W-:Y:S01]  /*6260*/  IMAD.WIDE R22, R22, 0x2, R136 ;  /* 0x0000000216167825 */ /* 0x000fe200078e0288 */
[----:B------:R-:W-:Y:S03]  /*6270*/  STL.64 [R1+0xb90], R4 ;  /* 0x000b900401007387 */ /* 0x000fe60000100a00 */
[C---:B------:R-:W-:Y:S01]  /*6280*/  IMAD.WIDE R30, R21.reuse, 0x2, R134 ;  /* 0x00000002151e7825 */ /* 0x040fe200078e0286 */
[----:B------:R0:W-:Y:S03]  /*6290*/  STL.64 [R1+0xb28], R22 ;  /* 0x000b281601007387 */ /* 0x0001e60000100a00 */
[----:B------:R-:W-:Y:S01]  /*62a0*/  IMAD.WIDE R152, R21, 0x2, R136 ;  /* 0x0000000215987825 */ /* 0x000fe200078e0288 */
[----:B------:R-:W-:Y:S03]  /*62b0*/  STL.64 [R1+0xb30], R32 ;  /* 0x000b302001007387 */ /* 0x000fe60000100a00 */
[C---:B------:R-:W-:Y:S01]  /*62c0*/  IMAD.WIDE R156, R20.reuse, 0x2, R134 ;  /* 0x00000002149c7825 */ /* 0x040fe200078e0286 */
[----:B------:R-:W-:Y:S03]  /*62d0*/  STL.64 [R1+0xad0], R30 ;  /* 0x000ad01e01007387 */ /* 0x000fe60000100a00 */
[----:B------:R-:W-:Y:S01]  /*62e0*/  IMAD.WIDE R28, R20, 0x2, R136 ;  /* 0x00000002141c7825 */ /* 0x000fe200078e0288 */
[----:B------:R-:W-:Y:S03]  /*62f0*/  STL.64 [R1+0xac8], R152 ;  /* 0x000ac89801007387 */ /* 0x000fe60000100a00 */
[C-C-:B0-----:R-:W-:Y:S01]  /*6300*/  IMAD.WIDE R22, R18.reuse, 0x2, R134.reuse ;  /* 0x0000000212167825 */ /* 0x141fe200078e0286 */
        /* <DEDUP_REMOVED lines=14> */
[----:B------:R-:W-:Y:S04]  /*63f0*/  STL.64 [R1+0xe78], R24 ;  /* 0x000e781801007387 */ /* 0x000fe80000100a00 */
[----:B------:R1:W-:Y:S01]  /*6400*/  STL.64 [R1+0xe18], R16 ;  /* 0x000e181001007387 */ /* 0x0003e20000100a00 */
[----:B0-----:R-:W-:-:S05]  /*6410*/  IMAD.WIDE R18, R15, 0x2, R134 ;  /* 0x000000020f127825 */ /* 0x001fca00078e0286 */
[----:B------:R-:W-:Y:S01]  /*6420*/  STL.64 [R1+0xdc0], R18 ;  /* 0x000dc01201007387 */ /* 0x000fe20000100a00 */
[----:B-1----:R-:W-:-:S03]  /*6430*/  IMAD.WIDE R16, R15, 0x2, R136 ;  /* 0x000000020f107825 */ /* 0x002fc600078e0288 */
[----:B------:R-:W-:Y:S04]  /*6440*/  STL.64 [R1+0xe20], R26 ;  /* 0x000e201a01007387 */ /* 0x000fe80000100a00 */
[----:B------:R0:W-:Y:S01]  /*6450*/  STL.64 [R1+0xdb8], R16 ;  /* 0x000db81001007387 */ /* 0x0001e20000100a00 */
[----:B------:R-:W-:-:S04]  /*6460*/  IMAD.WIDE R22, R14, 0x2, R134 ;  /* 0x000000020e167825 */ /* 0x000fc800078e0286 */
[----:B------:R-:W-:-:S04]  /*6470*/  IMAD.WIDE R20, R13, 0x2, R134 ;  /* 0x000000020d147825 */ /* 0x000fc800078e0286 */
[----:B0-----:R-:W-:-:S04]  /*6480*/  IMAD.WIDE R16, R14, 0x2, R136 ;  /* 0x000000020e107825 */ /* 0x001fc800078e0288 */
[----:B------:R-:W-:Y:S01]  /*6490*/  IMAD.WIDE R14, R13, 0x2, R136 ;  /* 0x000000020d0e7825 */ /* 0x000fe200078e0288 */
[----:B------:R0:W-:Y:S03]  /*64a0*/  STL.64 [R1+0xd58], R16 ;  /* 0x000d581001007387 */ /* 0x0001e60000100a00 */
[C---:B------:R-:W-:Y:S01]  /*64b0*/  IMAD.WIDE R18, R12.reuse, 0x2, R134 ;  /* 0x000000020c127825 */ /* 0x040fe200078e0286 */
[----:B------:R-:W-:Y:S03]  /*64c0*/  STL.64 [R1+0xd60], R22 ;  /* 0x000d601601007387 */ /* 0x000fe60000100a00 */
[----:B------:R-:W-:Y:S01]  /*64d0*/  IMAD.WIDE R12, R12, 0x2, R136 ;  /* 0x000000020c0c7825 */ /* 0x000fe200078e0288 */
[----:B------:R-:W-:Y:S04]  /*64e0*/  STL.64 [R1+0x1100], R22 ;  /* 0x0011001601007387 */ /* 0x000fe80000100a00 */
[----:B------:R1:W-:Y:S04]  /*64f0*/  STL.64 [R1+0xcf8], R14 ;  /* 0x000cf80e01007387 */ /* 0x0003e80000100a00 */
[----:B------:R-:W-:Y:S01]  /*6500*/  STL.64 [R1+0xd00], R20 ;  /* 0x000d001401007387 */ /* 0x000fe20000100a00 */
[----:B0-----:R-:W-:-:S03]  /*6510*/  IMAD.WIDE R16, R11, 0x2, R134 ;  /* 0x000000020b107825 */ /* 0x001fc600078e0286 */
[----:B------:R-:W-:Y:S04]  /*6520*/  STL.64 [R1+0x10f0], R20 ;  /* 0x0010f01401007387 */ /* 0x000fe80000100a00 */
[----:B------:R0:W-:Y:S01]  /*6530*/  STL.64 [R1+0xc98], R12 ;  /* 0x000c980c01007387 */ /* 0x0001e20000100a00 */
[----:B-1----:R-:W-:-:S03]  /*6540*/  IMAD.WIDE R14, R10, 0x2, R134 ;  /* 0x000000020a0e7825 */ /* 0x002fc600078e0286 */
[----:B------:R-:W-:Y:S04]  /*6550*/  STL.64 [R1+0xca0], R18 ;  /* 0x000ca01201007387 */ /* 0x000fe80000100a00 */
[----:B------:R1:W-:Y:S01]  /*6560*/  STL.64 [R1+0x10e0], R18 ;  /* 0x0010e01201007387 */ /* 0x0003e20000100a00 */
[----:B0-----:R-:W-:-:S04]  /*6570*/  IMAD.WIDE R12, R11, 0x2, R136 ;  /* 0x000000020b0c7825 */ /* 0x001fc800078e0288 */
[--C-:B------:R-:W-:Y:S01]  /*6580*/  IMAD.WIDE R10, R10, 0x2, R136.reuse ;  /* 0x000000020a0a7825 */ /* 0x100fe200078e0288 */
[----:B------:R-:W-:Y:S04]  /*6590*/  STL.64 [R1+0xc38], R12 ;  /* 0x000c380c01007387 */ /* 0x000fe80000100a00 */
[----:B-1----:R-:W2:Y:S04]  /*65a0*/  LDL R18, [R1+0xa4] ;  /* 0x0000a40001127983 */ /* 0x002ea80000100800 */
[----:B------:R-:W3:Y:S04]  /*65b0*/  LDL R19, [R1+0x30] ;  /* 0x0000300001137983 */ /* 0x000ee80000100800 */
[----:B------:R0:W-:Y:S04]  /*65c0*/  STL.64 [R1+0xbd8], R10 ;  /* 0x000bd80a01007387 */ /* 0x0001e80000100a00 */
[----:B------:R-:W3:Y:S04]  /*65d0*/  LDL.64 R20, [R1+0xf28] ;  /* 0x000f280001147983 */ /* 0x000ee80000100a00 */
[----:B------:R-:W3:Y:S04]  /*65e0*/  LDL R133, [R1+0x2c] ;  /* 0x00002c0001857983 */ /* 0x000ee80000100800 */
[----:B------:R-:W4:Y:S01]  /*65f0*/  LDL.64 R22, [R1+0xec0] ;  /* 0x000ec00001167983 */ /* 0x000f220000100a00 */
[----:B0-----:R-:W-:-:S03]  /*6600*/  IMAD.WIDE R10, R9, 0x2, R136 ;  /* 0x00000002090a7825 */ /* 0x001fc600078e0288 */
[----:B------:R-:W-:Y:S04]  /*6610*/  STL.64 [R1+0xc40], R16 ;  /* 0x000c401001007387 */ /* 0x000fe80000100a00 */
[----:B------:R0:W-:Y:S04]  /*6620*/  STL.64 [R1+0x10d0], R16 ;  /* 0x0010d01001007387 */ /* 0x0001e80000100a00 */
[----:B0-----:R-:W4:Y:S04]  /*6630*/  LDL.64 R16, [R1+0xf30] ;  /* 0x000f300001107983 */ /* 0x001f280000100a00 */
[----:B------:R-:W-:Y:S04]  /*6640*/  STL.64 [R1+0xbe0], R14 ;  /* 0x000be00e01007387 */ /* 0x000fe80000100a00 */
[----:B------:R0:W-:Y:S04]  /*6650*/  STL.64 [R1+0x10c0], R14 ;  /* 0x0010c00e01007387 */ /* 0x0001e80000100a00 */
[----:B------:R1:W-:Y:S04]  /*6660*/  STL.64 [R1+0xb78], R10 ;  /* 0x000b780a01007387 */ /* 0x0003e80000100a00 */
[----:B0-----:R-:W4:Y:S01]  /*6670*/  LDL R15, [R1+0xa8] ;  /* 0x0000a800010f7983 */ /* 0x001f220000100800 */
[----:B------:R-:W0:Y:S03]  /*6680*/  LDC R14, c[0x0][0x3c4] ;  /* 0x0000f100ff0e7b82 */ /* 0x000e260000000800 */
[----:B--2---:R-:W2:Y:S01]  /*6690*/  @P2 LDG.E.U16 R18, desc[UR8][R136.64] ;  /* 0x0000000888122981 */ /* 0x004ea2000c1e1500 */
[----:B------:R-:W-:-:S04]  /*66a0*/  IMAD.WIDE R12, R9, 0x2, R134 ;  /* 0x00000002090c7825 */ /* 0x000fc800078e0286 */
[----:B------:R-:W-:Y:S01]  /*66b0*/  IMAD.WIDE R164, R6, 0x2, R136 ;  /* 0x0000000206a47825 */ /* 0x000fe200078e0288 */
[----:B------:R-:W-:Y:S01]  /*66c0*/  PRMT R128, RZ, 0x7610, R128 ;  /* 0x00007610ff807816 */ /* 0x000fe20000000080 */
[----:B---3--:R-:W3:Y:S04]  /*66d0*/  @P2 LDG.E.U16 R133, desc[UR8][R20.64] ;  /* 0x0000000814852981 */ /* 0x008ee8000c1e1500 */
[----:B----4-:R-:W4:Y:S04]  /*66e0*/  @P2 LDG.E.U16 R130, desc[UR8][R22.64] ;  /* 0x0000000816822981 */ /* 0x010f28000c1e1500 */
[----:B------:R-:W2:Y:S04]  /*66f0*/  @P2 LDG.E.U16 R19, desc[UR8][R16.64] ;  /* 0x0000000810132981 */ /* 0x000ea8000c1e1500 */
[----:B------:R-:W2:Y:S01]  /*6700*/  @P2 LDG.E.U16 R15, desc[UR8][R134.64] ;  /* 0x00000008860f2981 */ /* 0x000ea2000c1e1500 */
[----:B-1----:R-:W-:-:S03]  /*6710*/  IMAD.WIDE R10, R8, 0x2, R134 ;  /* 0x00000002080a7825 */ /* 0x002fc600078e0286 */
[----:B------:R-:W-:Y:S01]  /*6720*/  STL.64 [R1+0xb80], R12 ;  /* 0x000b800c01007387 */ /* 0x000fe20000100a00 */
[----:B------:R-:W-:-:S03]  /*6730*/  IMAD.WIDE R8, R8, 0x2, R136 ;  /* 0x0000000208087825 */ /* 0x000fc600078e0288 */
[----:B------:R1:W-:Y:S04]  /*6740*/  STL.64 [R1+0x10b0], R12 ;  /* 0x0010b00c01007387 */ /* 0x0003e80000100a00 */
[----:B------:R1:W-:Y:S01]  /*6750*/  STL.64 [R1+0xb18], R8 ;  /* 0x000b180801007387 */ /* 0x0003e20000100a00 */
[----:B0-----:R-:W-:-:S03]  /*6760*/  IMAD R14, R14, 0x7c, RZ ;  /* 0x0000007c0e0e7824 */ /* 0x001fc600078e02ff */
[----:B------:R-:W-:Y:S01]  /*6770*/  STL.64 [R1+0xb20], R10 ;  /* 0x000b200a01007387 */ /* 0x000fe20000100a00 */
[----:B-1----:R-:W-:-:S03]  /*6780*/  IMAD R13, R7, 0x74, RZ ;  /* 0x00000074070d7824 */ /* 0x002fc600078e02ff */
[----:B------:R0:W-:Y:S01]  /*6790*/  STL.64 [R1+0x10a0], R10 ;  /* 0x0010a00a01007387 */ /* 0x0001e20000100a00 */
[----:B------:R-:W-:-:S03]  /*67a0*/  IMAD.WIDE R8, R6, 0x2, R134 ;  /* 0x0000000206087825 */ /* 0x000fc600078e0286 */
[----:B------:R-:W3:Y:S04]  /*67b0*/  @P2 LDG.E.U16 R128, desc[UR8][R126.64] ;  /* 0x000000087e802981 */ /* 0x000ee8000c1e1500 */
[----:B------:R-:W-:Y:S01]  /*67c0*/  STL.64 [R1+0xac0], R8 ;  /* 0x000ac00801007387 */ /* 0x000fe20000100a00 */
[----:B0-----:R-:W-:-:S03]  /*67d0*/  IMAD.WIDE R10, R13, 0x2, R136 ;  /* 0x000000020d0a7825 */ /* 0x001fc600078e0288 */
[----:B------:R0:W-:Y:S01]  /*67e0*/  STL.64 [R1+0x1090], R8 ;  /* 0x0010900801007387 */ /* 0x0001e20000100a00 */
[----:B------:R-:W-:-:S03]  /*67f0*/  IMAD.WIDE R6, R13, 0x2, R134 ;  /* 0x000000020d067825 */ /* 0x000fc600078e0286 */
[----:B------:R1:W-:Y:S01]  /*6800*/  STL.64 [R1+0xa58], R10 ;  /* 0x000a580a01007387 */ /* 0x0003e20000100a00 */
[----:B------:R-:W-:-:S03]  /*6810*/  IMAD.WIDE R12, R132, 0x2, R134 ;  /* 0x00000002840c7825 */ /* 0x000fc600078e0286 */
[----:B------:R-:W-:Y:S01]  /*6820*/  STL.64 [R1+0xab8], R164 ;  /* 0x000ab8a401007387 */ /* 0x000fe20000100a00 */
[----:B0-----:R-:W-:-:S04]  /*6830*/  IMAD.WIDE R8, R14, 0x2, R134 ;  /* 0x000000020e087825 */ /* 0x001fc800078e0286 */
[----:B-1----:R-:W-:Y:S01]  /*6840*/  IMAD.WIDE R10, R14, 0x2, R136 ;  /* 0x000000020e0a7825 */ /* 0x002fe200078e0288 */
[----:B------:R0:W-:Y:S04]  /*6850*/  STL.64 [R1+0xa00], R8 ;  /* 0x000a000801007387 */ /* 0x0001e80000100a00 */
[----:B0-----:R-:W3:Y:S04]  /*6860*/  LDL.64 R8, [R1+0xce0] ;  /* 0x000ce00001087983 */ /* 0x001ee80000100a00 */
[----:B------:R-:W-:Y:S04]  /*6870*/  STL.64 [R1+0xa60], R6 ;  /* 0x000a600601007387 */ /* 0x000fe80000100a00 */
[----:B------:R0:W-:Y:S04]  /*6880*/  STL.64 [R1+0x9f8], R10 ;  /* 0x0009f80a01007387 */ /* 0x0001e80000100a00 */
[----:B0-----:R-:W3:Y:S04]  /*6890*/  LDL.64 R10, [R1+0xc80] ;  /* 0x000c8000010a7983 */ /* 0x001ee80000100a00 */
[----:B------:R0:W-:Y:S04]  /*68a0*/  STL.64 [R1+0xee0], R12 ;  /* 0x000ee00c01007387 */ /* 0x0001e80000100a00 */
[----:B0-----:R-:W3:Y:S04]  /*68b0*/  LDL.64 R12, [R1+0xc78] ;  /* 0x000c7800010c7983 */ /* 0x001ee80000100a00 */
[----:B--2---:R0:W-:Y:S04]  /*68c0*/  @P2 STL [R1+0xa8], R15 ;  /* 0x0000a80f01002387 */ /* 0x0041e80000100800 */
[----:B------:R-:W2:Y:S04]  /*68d0*/  LDL.64 R16, [R1+0xbb8] ;  /* 0x000bb80001107983 */ /* 0x000ea80000100a00 */
[----:B0-----:R-:W2:Y:S04]  /*68e0*/  LDL.64 R14, [R1+0xc18] ;  /* 0x000c1800010e7983 */ /* 0x001ea80000100a00 */
[----:B------:R-:W-:Y:S04]  /*68f0*/  @P2 STL [R1+0x30], R19 ;  /* 0x0000301301002387 */ /* 0x000fe80000100800 */
[----:B------:R0:W-:Y:S04]  /*6900*/  @P2 STL [R1+0xa4], R18 ;  /* 0x0000a41201002387 */ /* 0x0001e80000100800 */
[----:B0-----:R-:W2:Y:S04]  /*6910*/  LDL.64 R18, [R1+0xb60] ;  /* 0x000b600001127983 */ /* 0x001ea80000100a00 */
[----:B----4-:R-:W-:Y:S04]  /*6920*/  STL [R1+0xf98], R130 ;  /* 0x000f988201007387 */ /* 0x010fe80000100800 */
[----:B------:R-:W4:Y:S04]  /*6930*/  LDL.LU.64 R118, [R1+0x12e0] ;  /* 0x0012e00001767983 */ /* 0x000f280000300a00 */
[----:B------:R-:W2:Y:S04]  /*6940*/  LDL.64 R20, [R1+0xb58] ;  /* 0x000b580001147983 */ /* 0x000ea80000100a00 */
[----:B------:R-:W2:Y:S04]  /*6950*/  LDL.64 R22, [R1+0xb00] ;  /* 0x000b000001167983 */ /* 0x000ea80000100a00 */
[----:B------:R-:W-:Y:S04]  /*6960*/  STL [R1+0xf9c], R129 ;  /* 0x000f9c8101007387 */ /* 0x000fe80000100800 */
[----:B------:R-:W2:Y:S04]  /*6970*/  LDL.LU.64 R126, [R1+0x12d8] ;  /* 0x0012d800017e7983 */ /* 0x000ea80000300a00 */
[----:B----4-:R-:W4:Y:S04]  /*6980*/  @P2 LDG.E.U16 R119, desc[UR8][R112.64] ;  /* 0x0000000870772981 */ /* 0x010f28000c1e1500 */
[----:B---3--:R-:W4:Y:S04]  /*6990*/  @P2 LDG.E.U16 R118, desc[UR8][R10.64] ;  /* 0x000000080a762981 */ /* 0x008f28000c1e1500 */
[----:B--2---:R-:W2:Y:S04]  /*69a0*/  @P2 LDG.E.U16 R127, desc[UR8][R120.64] ;  /* 0x00000008787f2981 */ /* 0x004ea8000c1e1500 */
[----:B------:R-:W3:Y:S04]  /*69b0*/  @P2 LDG.E.U16 R126, desc[UR8][R124.64] ;  /* 0x000000087c7e2981 */ /* 0x000ee8000c1e1500 */
[----:B------:R0:W-:Y:S04]  /*69c0*/  STL [R1+0xfa0], R128 ;  /* 0x000fa08001007387 */ /* 0x0001e80000100800 */
[----:B0-----:R-:W4:Y:S04]  /*69d0*/  LDL.64 R128, [R1+0xd40] ;  /* 0x000d400001807983 */ /* 0x001f280000100a00 */
[----:B------:R-:W4:Y:S04]  /*69e0*/  LDL.LU.64 R120, [R1+0x12d0] ;  /* 0x0012d00001787983 */ /* 0x000f280000300a00 */
[----:B--2---:R-:W-:Y:S04]  /*69f0*/  STL [R1+0xfa4], R127 ;  /* 0x000fa47f01007387 */ /* 0x004fe80000100800 */
[----:B------:R-:W2:Y:S04]  /*6a00*/  LDL.LU.64 R124, [R1+0x12c8] ;  /* 0x0012c800017c7983 */ /* 0x000ea80000300a00 */
[----:B---3--:R0:W-:Y:S04]  /*6a10*/  STL [R1+0xfa8], R126 ;  /* 0x000fa87e01007387 */ /* 0x0081e80000100800 */
[----:B0-----:R-:W3:Y:S04]  /*6a20*/  LDL.64 R126, [R1+0xda0] ;  /* 0x000da000017e7983 */ /* 0x001ee80000100a00 */
[----:B----4-:R-:W4:Y:S04]  /*6a30*/  @P2 LDG.E.U16 R121, desc[UR8][R114.64] ;  /* 0x0000000872792981 */ /* 0x010f28000c1e1500 */
[----:B------:R-:W4:Y:S04]  /*6a40*/  @P2 LDG.E.U16 R120, desc[UR8][R8.64] ;  /* 0x0000000808782981 */ /* 0x000f28000c1e1500 */
[----:B--2---:R-:W2:Y:S04]  /*6a50*/  @P2 LDG.E.U16 R125, desc[UR8][R122.64] ;  /* 0x000000087a7d2981 */ /* 0x004ea8000c1e1500 */
[----:B------:R-:W2:Y:S04]  /*6a60*/  LDL.LU.64 R122, [R1+0x12c0] ;  /* 0x0012c000017a7983 */ /* 0x000ea80000300a00 */
[----:B---3--:R-:W3:Y:S04]  /*6a70*/  @P2 LDG.E.U16 R124, desc[UR8][R126.64] ;  /* 0x000000087e7c2981 */ /* 0x008ee8000c1e1500 */
[----:B--2---:R-:W2:Y:S04]  /*6a80*/  @P2 LDG.E.U16 R123, desc[UR8][R116.64] ;  /* 0x00000008747b2981 */ /* 0x004ea8000c1e1500 */
[----:B------:R-:W2:Y:S04]  /*6a90*/  @P2 LDG.E.U16 R122, desc[UR8][R128.64] ;  /* 0x00000008807a2981 */ /* 0x000ea8000c1e1500 */
[----:B---3--:R-:W-:Y:S04]  /*6aa0*/  STL.64 [R1+0xfb0], R124 ;  /* 0x000fb07c01007387 */ /* 0x008fe80000100a00 */
[----:B------:R-:W3:Y:S04]  /*6ab0*/  LDL.LU.64 R116, [R1+0x12b8] ;  /* 0x0012b80001747983 */ /* 0x000ee80000300a00 */
[----:B--2---:R0:W-:Y:S04]  /*6ac0*/  STL.64 [R1+0xfb8], R122 ;  /* 0x000fb87a01007387 */ /* 0x0041e80000100a00 */
[----:B------:R-:W2:Y:S04]  /*6ad0*/  LDL.LU.64 R114, [R1+0x12b0] ;  /* 0x0012b00001727983 */ /* 0x000ea80000300a00 */
[----:B------:R1:W-:Y:S04]  /*6ae0*/  @P2 STL [R1+0x2c], R133 ;  /* 0x00002c8501002387 */ /* 0x0003e80000100800 */
[----:B----4-:R-:W-:Y:S04]  /*6af0*/  STL.64 [R1+0xfc8], R120 ;  /* 0x000fc87801007387 */ /* 0x010fe80000100a00 */
[----:B------:R-:W4:Y:S04]  /*6b00*/  LDL.LU.64 R112, [R1+0x12a8] ;  /* 0x0012a80001707983 */ /* 0x000f280000300a00 */
[----:B------:R0:W-:Y:S04]  /*6b10*/  STL.64 [R1+0xfd0], R118 ;  /* 0x000fd07601007387 */ /* 0x0001e80000100a00 */
[----:B---3--:R-:W3:Y:S04]  /*6b20*/  @P2 LDG.E.U16 R117, desc[UR8][R12.64] ;  /* 0x000000080c752981 */ /* 0x008ee8000c1e1500 */
[----:B------:R-:W3:Y:S04]  /*6b30*/  @P2 LDG.E.U16 R116, desc[UR8][R110.64] ;  /* 0x000000086e742981 */ /* 0x000ee8000c1e1500 */
[----:B------:R-:W3:Y:S04]  /*6b40*/  LDL.LU.64 R110, [R1+0x12a0] ;  /* 0x0012a000016e7983 */ /* 0x000ee80000300a00 */
[----:B--2---:R-:W2:Y:S04]  /*6b50*/  @P2 LDG.E.U16 R115, desc[UR8][R14.64] ;  /* 0x000000080e732981 */ /* 0x004ea8000c1e1500 */
[----:B------:R-:W2:Y:S04]  /*6b60*/  @P2 LDG.E.U16 R114, desc[UR8][R108.64] ;  /* 0x000000086c722981 */ /* 0x000ea8000c1e1500 */
[----:B----4-:R-:W4:Y:S04]  /*6b70*/  @P2 LDG.E.U16 R113, desc[UR8][R16.64] ;  /* 0x0000000810712981 */ /* 0x010f28000c1e1500 */
[----:B------:R-:W4:Y:S04]  /*6b80*/  @P2 LDG.E.U16 R112, desc[UR8][R18.64] ;  /* 0x0000000812702981 */ /* 0x000f28000c1e1500 */
[----:B---3--:R-:W-:Y:S04]  /*6b90*/  STL.64 [R1+0x1010], R116 ;  /* 0x0010107401007387 */ /* 0x008fe80000100a00 */
[----:B------:R-:W3:Y:S04]  /*6ba0*/  LDL.LU.64 R108, [R1+0x1298] ;  /* 0x00129800016c7983 */ /* 0x000ee80000300a00 */
[----:B------:R-:W3:Y:S04]  /*6bb0*/  @P2 LDG.E.U16 R111, desc[UR8][R20.64] ;  /* 0x00000008146f2981 */ /* 0x000ee8000c1e1500 */
[----:B------:R-:W3:Y:S01]  /*6bc0*/  @P2 LDG.E.U16 R110, desc[UR8][R22.64] ;  /* 0x00000008166e2981 */ /* 0x000ee2000c1e1500 */
[----:B------:R-:W-:-:S06]  /*6bd0*/  PRMT R0, RZ, 0x7610, R0 ;  /* 0x00007610ff007816 */ /* 0x000fcc0000000000 */
[----:B------:R-:W3:Y:S04]  /*6be0*/  @P2 LDG.E.U16 R0, desc[UR8][R106.64] ;  /* 0x000000086a002981 */ /* 0x000ee8000c1e1500 */
[----:B--2---:R-:W-:Y:S04]  /*6bf0*/  STL.64 [R1+0x1020], R114 ;  /* 0x0010207201007387 */ /* 0x004fe80000100a00 */
[----:B0-----:R-:W2:Y:S04]  /*6c00*/  LDL R123, [R1+0x28] ;  /* 0x00002800017b7983 */ /* 0x001ea80000100800 */
[----:B------:R-:W2:Y:S04]  /*6c10*/  LDL R130, [R1+0x24] ;  /* 0x0000240001827983 */ /* 0x000ea80000100800 */
[----:B----4-:R-:W-:Y:S04]  /*6c20*/  STL.64 [R1+0x1030], R112 ;  /* 0x0010307001007387 */ /* 0x010fe80000100a00 */
[----:B------:R-:W4:Y:S04]  /*6c30*/  LDL.64 R124, [R1+0xea8] ;  /* 0x000ea800017c7983 */ /* 0x000f280000100a00 */
[----:B---3--:R-:W3:Y:S04]  /*6c40*/  @P2 LDG.E.U16 R109, desc[UR8][R102.64] ;  /* 0x00000008666d2981 */ /* 0x008ee8000c1e1500 */
[----:B------:R0:W3:Y:S04]  /*6c50*/  @P2 LDG.E.U16 R108, desc[UR8][R140.64] ;  /* 0x000000088c6c2981 */ /* 0x0000e8000c1e1500 */
[----:B------:R-:W-:Y:S04]  /*6c60*/  STL.64 [R1+0x1040], R110 ;  /* 0x0010406e01007387 */ /* 0x000fe80000100a00 */
[----:B------:R-:W4:Y:S01]  /*6c70*/  LDL.LU.64 R102, [R1+0x1290] ;  /* 0x0012900001667983 */ /* 0x000f220000300a00 */
[----:B-1----:R-:W-:Y:S01]  /*6c80*/  IMAD.WIDE R132, R132, 0x2, R136 ;  /* 0x0000000284847825 */ /* 0x002fe200078e0288 */
[----:B0-----:R-:W0:Y:S02]  /*6c90*/  LDC R140, c[0x0][0x3c4] ;  /* 0x0000f100ff8c7b82 */ /* 0x001e240000000800 */
[----:B------:R-:W4:Y:S04]  /*6ca0*/  LDL.64 R126, [R1+0xdf0] ;  /* 0x000df000017e7983 */ /* 0x000f280000100a00 */
[----:B------:R-:W4:Y:S04]  /*6cb0*/  LDL.LU.64 R106, [R1+0x1288] ;  /* 0x00128800016a7983 */ /* 0x000f280000300a00 */
[----:B------:R-:W4:Y:S04]  /*6cc0*/  LDL.64 R128, [R1+0xd90] ;  /* 0x000d900001807983 */ /* 0x000f280000100a00 */
[----:B------:R-:W4:Y:S04]  /*6cd0*/  LDL.64 R8, [R1+0xd88] ;  /* 0x000d880001087983 */ /* 0x000f280000100a00 */
[----:B------:R-:W4:Y:S04]  /*6ce0*/  LDL.64 R10, [R1+0xd30] ;  /* 0x000d3000010a7983 */ /* 0x000f280000100a00 */
[----:B------:R-:W4:Y:S04]  /*6cf0*/  LDL.64 R12, [R1+0xcd0] ;  /* 0x000cd000010c7983 */ /* 0x000f280000100a00 */
[----:B------:R-:W4:Y:S04]  /*6d00*/  LDL.64 R14, [R1+0xcc8] ;  /* 0x000cc800010e7983 */ /* 0x000f280000100a00 */
[----:B------:R-:W4:Y:S04]  /*6d10*/  LDL.64 R22, [R1+0xc68] ;  /* 0x000c680001167983 */ /* 0x000f280000100a00 */
[----:B--2---:R-:W2:Y:S04]  /*6d20*/  @P2 LDG.E.U16 R123, desc[UR8][R100.64] ;  /* 0x00000008647b2981 */ /* 0x004ea8000c1e1500 */
[----:B------:R-:W2:Y:S04]  /*6d30*/  @P2 LDG.E.U16 R130, desc[UR8][R98.64] ;  /* 0x0000000862822981 */ /* 0x000ea8000c1e1500 */
[----:B---3--:R1:W-:Y:S04]  /*6d40*/  STL.64 [R1+0x1058], R108 ;  /* 0x0010586c01007387 */ /* 0x0083e80000100a00 */
[----:B------:R-:W-:Y:S04]  /*6d50*/  STL.64 [R1+0xed8], R132 ;  /* 0x000ed88401007387 */ /* 0x000fe80000100a00 */
[----:B------:R-:W-:Y:S04]  /*6d60*/  STL.64 [R1+0x1070], R132 ;  /* 0x0010708401007387 */ /* 0x000fe80000100a00 */
[----:B----4-:R-:W3:Y:S04]  /*6d70*/  @P2 LDG.E.U16 R103, desc[UR8][R94.64] ;  /* 0x000000085e672981 */ /* 0x010ee8000c1e1500 */
[----:B------:R-:W4:Y:S04]  /*6d80*/  @P2 LDG.E.U16 R102, desc[UR8][R92.64] ;  /* 0x000000085c662981 */ /* 0x000f28000c1e1500 */
[----:B------:R-:W2:Y:S01]  /*6d90*/  @P2 LDG.E.U16 R107, desc[UR8][R104.64] ;  /* 0x00000008686b2981 */ /* 0x000ea2000c1e1500 */
[----:B0-----:R-:W-:-:S02]  /*6da0*/  IMAD R141, R140, 0x1d, RZ ;  /* 0x0000001d8c8d7824 */ /* 0x001fc400078e02ff */
[----:B------:R-:W0:Y:S01]  /*6db0*/  LDC R140, c[0x0][0x3c4] ;  /* 0x0000f100ff8c7b82 */ /* 0x000e220000000800 */
[----:B------:R1:W2:Y:S04]  /*6dc0*/  @P2 LDG.E.U16 R106, desc[UR8][R138.64] ;  /* 0x000000088a6a2981 */ /* 0x0002a8000c1e1500 */
[----:B------:R-:W2:Y:S01]  /*6dd0*/  LDL.LU.64 R104, [R1+0x1280] ;  /* 0x0012800001687983 */ /* 0x000ea20000300a00 */
[----:B------:R-:W-:-:S03]  /*6de0*/  IMAD.WIDE R118, R141, 0x2, R136 ;  /* 0x000000028d767825 */ /* 0x000fc600078e0288 */
[----:B------:R-:W3:Y:S01]  /*6df0*/  LDL.64 R16, [R1+0xba8] ;  /* 0x000ba80001107983 */ /* 0x000ee20000100a00 */
[----:B-1----:R-:W-:-:S03]  /*6e00*/  IMAD.WIDE R138, R141, 0x2, R134 ;  /* 0x000000028d8a7825 */ /* 0x002fc600078e0286 */
[----:B------:R-:W3:Y:S04]  /*6e10*/  LDL.64 R18, [R1+0xb48] ;  /* 0x000b480001127983 */ /* 0x000ee80000100a00 */
[----:B------:R-:W3:Y:S01]  /*6e20*/  LDL.64 R20, [R1+0xaf0] ;  /* 0x000af00001147983 */ /* 0x000ee20000100a00 */
[----:B0-----:R-:W-:-:S03]  /*6e30*/  IMAD R140, R140, 0x25, RZ ;  /* 0x000000258c8c7824 */ /* 0x001fc600078e02ff */
[----:B------:R-:W-:Y:S01]  /*6e40*/  STL.64 [R1+0xe70], R138 ;  /* 0x000e708a01007387 */ /* 0x000fe20000100a00 */
[----:B------:R-:W-:-:S03]  /*6e50*/  IMAD.WIDE R108, R140, 0x2, R134 ;  /* 0x000000028c6c7825 */ /* 0x000fc600078e0286 */
[----:B------:R-:W3:Y:S04]  /*6e60*/  LDL.LU.64 R100, [R1+0x1278] ;  /* 0x0012780001647983 */ /* 0x000ee80000300a00 */
[----:B------:R-:W-:Y:S04]  /*6e70*/  STL.64 [R1+0xe68], R118 ;  /* 0x000e687601007387 */ /* 0x000fe80000100a00 */
[----:B------:R-:W4:Y:S04]  /*6e80*/  LDL.LU.64 R98, [R1+0x1270] ;  /* 0x0012700001627983 */ /* 0x000f280000300a00 */
[----:B------:R-:W-:Y:S04]  /*6e90*/  STL.64 [R1+0xe10], R108 ;  /* 0x000e106c01007387 */ /* 0x000fe80000100a00 */
[----:B--2---:R-:W2:Y:S04]  /*6ea0*/  @P2 LDG.E.U16 R105, desc[UR8][R96.64] ;  /* 0x0000000860692981 */ /* 0x004ea8000c1e1500 */
[----:B------:R-:W2:Y:S04]  /*6eb0*/  @P2 LDG.E.U16 R104, desc[UR8][R124.64] ;  /* 0x000000087c682981 */ /* 0x000ea8000c1e1500 */
[----:B------:R-:W2:Y:S01]  /*6ec0*/  LDL.LU.64 R96, [R1+0x1268] ;  /* 0x0012680001607983 */ /* 0x000ea20000300a00 */
[----:B------:R-:W-:-:S05]  /*6ed0*/  IMAD.WIDE R140, R140, 0x2, R136 ;  /* 0x000000028c8c7825 */ /* 0x000fca00078e0288 */
[----:B------:R-:W-:Y:S04]  /*6ee0*/  STL.64 [R1+0xe08], R140 ;  /* 0x000e088c01007387 */ /* 0x000fe80000100a00 */
[----:B------:R-:W2:Y:S04]  /*6ef0*/  LDL.LU.64 R94, [R1+0x1260] ;  /* 0x00126000015e7983 */ /* 0x000ea80000300a00 */
[----:B------:R-:W2:Y:S04]  /*6f00*/  LDL.LU.64 R92, [R1+0x1258] ;  /* 0x00125800015c7983 */ /* 0x000ea80000300a00 */
[----:B---3--:R-:W3:Y:S04]  /*6f10*/  @P2 LDG.E.U16 R100, desc[UR8][R90.64] ;  /* 0x000000085a642981 */ /* 0x008ee8000c1e1500 */
[----:B------:R-:W3:Y:S04]  /*6f20*/  @P2 LDG.E.U16 R101, desc[UR8][R126.64] ;  /* 0x000000087e652981 */ /* 0x000ee8000c1e1500 */
[----:B----4-:R-:W4:Y:S04]  /*6f30*/  @P2 LDG.E.U16 R99, desc[UR8][R128.64] ;  /* 0x0000000880632981 */ /* 0x010f28000c1e1500 */
[----:B------:R-:W3:Y:S04]  /*6f40*/  LDL.LU.64 R90, [R1+0x1250] ;  /* 0x00125000015a7983 */ /* 0x000ee80000300a00 */
[----:B------:R-:W4:Y:S04]  /*6f50*/  @P2 LDG.E.U16 R98, desc[UR8][R8.64] ;  /* 0x0000000808622981 */ /* 0x000f28000c1e1500 */
[----:B--2---:R-:W2:Y:S04]  /*6f60*/  @P2 LDG.E.U16 R96, desc[UR8][R88.64] ;  /* 0x0000000858602981 */ /* 0x004ea8000c1e1500 */
[----:B------:R-:W2:Y:S04]  /*6f70*/  @P2 LDG.E.U16 R97, desc[UR8][R10.64] ;  /* 0x000000080a612981 */ /* 0x000ea8000c1e1500 */
[----:B------:R-:W2:Y:S04]  /*6f80*/  LDL.LU.64 R88, [R1+0x1248] ;  /* 0x0012480001587983 */ /* 0x000ea80000300a00 */
[----:B------:R-:W4:Y:S04]  /*6f90*/  @P2 LDG.E.U16 R93, desc[UR8][R86.64] ;  /* 0x00000008565d2981 */ /* 0x000f28000c1e1500 */
[----:B------:R-:W4:Y:S04]  /*6fa0*/  @P2 LDG.E.U16 R92, desc[UR8][R22.64] ;  /* 0x00000008165c2981 */ /* 0x000f28000c1e1500 */
[----:B------:R-:W4:Y:S04]  /*6fb0*/  @P2 LDG.E.U16 R95, desc[UR8][R12.64] ;  /* 0x000000080c5f2981 */ /* 0x000f28000c1e1500 */
[----:B------:R-:W4:Y:S04]  /*6fc0*/  LDL.LU.64 R86, [R1+0x1240] ;  /* 0x0012400001567983 */ /* 0x000f280000300a00 */
[----:B---3--:R-:W3:Y:S04]  /*6fd0*/  @P2 LDG.E.U16 R91, desc[UR8][R84.64] ;  /* 0x00000008545b2981 */ /* 0x008ee8000c1e1500 */
[----:B------:R-:W3:Y:S04]  /*6fe0*/  @P2 LDG.E.U16 R90, desc[UR8][R144.64] ;  /* 0x00000008905a2981 */ /* 0x000ee8000c1e1500 */
[----:B------:R-:W3:Y:S04]  /*6ff0*/  @P2 LDG.E.U16 R94, desc[UR8][R14.64] ;  /* 0x000000080e5e2981 */ /* 0x000ee8000c1e1500 */
[----:B------:R-:W3:Y:S04]  /*7000*/  LDL.LU.64 R84, [R1+0x1238] ;  /* 0x0012380001547983 */ /* 0x000ee80000300a00 */
[----:B------:R-:W3:Y:S04]  /*7010*/  LDL.LU R144, [R1+0x1230] ;  /* 0x0012300001907983 */ /* 0x000ee80000300800 */
[----:B------:R-:W3:Y:S04]  /*7020*/  LDL R23, [R1+0x20] ;  /* 0x0000200001177983 */ /* 0x000ee80000100800 */
[----:B------:R-:W-:Y:S04]  /*7030*/  @P2 STL [R1+0x28], R123 ;  /* 0x0000287b01002387 */ /* 0x000fe80000100800 */
[----:B--2---:R-:W2:Y:S04]  /*7040*/  @P2 LDG.E.U16 R89, desc[UR8][R2.64] ;  /* 0x0000000802592981 */ /* 0x004ea8000c1e1500 */
[----:B------:R-:W2:Y:S04]  /*7050*/  @P2 LDG.E.U16 R88, desc[UR8][R16.64] ;  /* 0x0000000810582981 */ /* 0x000ea8000c1e1500 */
[----:B------:R-:W2:Y:S04]  /*7060*/  LDL.LU.64 R2, [R1+0x1228] ;  /* 0x0012280001027983 */ /* 0x000ea80000300a00 */
[----:B------:R0:W-:Y:S04]  /*7070*/  @P2 STL [R1+0x24], R130 ;  /* 0x0000248201002387 */ /* 0x0001e80000100800 */
[----:B----4-:R-:W4:Y:S04]  /*7080*/  @P2 LDG.E.U16 R87, desc[UR8][R82.64] ;  /* 0x0000000852572981 */ /* 0x010f28000c1e1500 */
[----:B------:R-:W4:Y:S04]  /*7090*/  @P2 LDG.E.U16 R86, desc[UR8][R18.64] ;  /* 0x0000000812562981 */ /* 0x000f28000c1e1500 */
[----:B0-----:R-:W4:Y:S04]  /*70a0*/  LDL R130, [R1+0x1c] ;  /* 0x00001c0001827983 */ /* 0x001f280000100800 */
[----:B------:R-:W4:Y:S04]  /*70b0*/  LDL.LU.64 R82, [R1+0x1220] ;  /* 0x0012200001527983 */ /* 0x000f280000300a00 */
[----:B------:R-:W4:Y:S04]  /*70c0*/  LDL.64 R120, [R1+0xe40] ;  /* 0x000e400001787983 */ /* 0x000f280000100a00 */
[----:B------:R-:W4:Y:S04]  /*70d0*/  LDL.64 R122, [R1+0xde0] ;  /* 0x000de000017a7983 */ /* 0x000f280000100a00 */
[----:B---3--:R0:W3:Y:S01]  /*70e0*/  @P2 LDG.E.U16 R84, desc[UR8][R142.64] ;  /* 0x000000088e542981 */ /* 0x0080e2000c1e1500 */
[----:B------:R-:W-:-:S03]  /*70f0*/  IMAD.WIDE R110, R144, 0x2, R136 ;  /* 0x00000002906e7825 */ /* 0x000fc600078e0288 */
[----:B------:R-:W3:Y:S04]  /*7100*/  @P2 LDG.E.U16 R23, desc[UR8][R76.64] ;  /* 0x000000084c172981 */ /* 0x000ee8000c1e1500 */
[----:B------:R-:W3:Y:S04]  /*7110*/  @P2 LDG.E.U16 R85, desc[UR8][R20.64] ;  /* 0x0000000814552981 */ /* 0x000ee8000c1e1500 */
[----:B--2---:R-:W2:Y:S04]  /*7120*/  @P2 LDG.E.U16 R2, desc[UR8][R80.64] ;  /* 0x0000000850022981 */ /* 0x004ea8000c1e1500 */
[----:B------:R-:W2:Y:S04]  /*7130*/  @P2 LDG.E.U16 R3, desc[UR8][R162.64] ;  /* 0x00000008a2032981 */ /* 0x000ea8000c1e1500 */
[----:B------:R-:W2:Y:S01]  /*7140*/  LDL.LU.64 R80, [R1+0x1218] ;  /* 0x0012180001507983 */ /* 0x000ea20000300a00 */
[----:B0-----:R-:W-:-:S03]  /*7150*/  IMAD.WIDE R142, R144, 0x2, R134 ;  /* 0x00000002908e7825 */ /* 0x001fc600078e0286 */
[----:B------:R-:W3:Y:S04]  /*7160*/  LDL.64 R124, [R1+0xd80] ;  /* 0x000d8000017c7983 */ /* 0x000ee80000100a00 */
[----:B------:R-:W3:Y:S04]  /*7170*/  LDL.64 R126, [R1+0xd78] ;  /* 0x000d7800017e7983 */ /* 0x000ee80000100a00 */
[----:B----4-:R0:W4:Y:S04]  /*7180*/  @P2 LDG.E.U16 R83, desc[UR8][R146.64] ;  /* 0x0000000892532981 */ /* 0x010128000c1e1500 */
[----:B------:R-:W3:Y:S04]  /*7190*/  @P2 LDG.E.U16 R82, desc[UR8][R150.64] ;  /* 0x0000000896522981 */ /* 0x000ee8000c1e1500 */
[----:B------:R-:W3:Y:S04]  /*71a0*/  @P2 LDG.E.U16 R130, desc[UR8][R74.64] ;  /* 0x000000084a822981 */ /* 0x000ee8000c1e1500 */
[----:B------:R-:W3:Y:S04]  /*71b0*/  LDL.LU R146, [R1+0x1210] ;  /* 0x0012100001927983 */ /* 0x000ee80000300800 */
[----:B------:R-:W3:Y:S04]  /*71c0*/  LDL.64 R128, [R1+0xd18] ;  /* 0x000d180001807983 */ /* 0x000ee80000100a00 */
[----:B------:R-:W0:Y:S04]  /*71d0*/  LDL.LU.64 R150, [R1+0x1208] ;  /* 0x0012080001967983 */ /* 0x000e280000300a00 */
[----:B------:R-:W3:Y:S04]  /*71e0*/  LDL.64 R8, [R1+0xcb8] ;  /* 0x000cb80001087983 */ /* 0x000ee80000100a00 */
[----:B------:R-:W4:Y:S04]  /*71f0*/  LDL.64 R10, [R1+0xc58] ;  /* 0x000c5800010a7983 */ /* 0x000f280000100a00 */
[----:B------:R-:W-:Y:S04]  /*7200*/  STL.64 [R1+0xdb0], R142 ;  /* 0x000db08e01007387 */ /* 0x000fe80000100a00 */
[----:B--2---:R-:W2:Y:S04]  /*7210*/  @P2 LDG.E.U16 R81, desc[UR8][R78.64] ;  /* 0x000000084e512981 */ /* 0x004ea8000c1e1500 */
[----:B------:R-:W2:Y:S04]  /*7220*/  @P2 LDG.E.U16 R80, desc[UR8][R72.64] ;  /* 0x0000000848502981 */ /* 0x000ea8000c1e1500 */
[----:B------:R-:W2:Y:S04]  /*7230*/  LDL.LU.64 R78, [R1+0x1200] ;  /* 0x00120000014e7983 */ /* 0x000ea80000300a00 */
[----:B------:R-:W4:Y:S04]  /*7240*/  LDL.64 R12, [R1+0xc00] ;  /* 0x000c0000010c7983 */ /* 0x000f280000100a00 */
[----:B------:R-:W4:Y:S04]  /*7250*/  LDL.64 R14, [R1+0xba0] ;  /* 0x000ba000010e7983 */ /* 0x000f280000100a00 */
[----:B------:R-:W4:Y:S04]  /*7260*/  LDL.64 R16, [R1+0xb98] ;  /* 0x000b980001107983 */ /* 0x000f280000100a00 */
[----:B------:R-:W4:Y:S04]  /*7270*/  LDL.64 R18, [R1+0xb40] ;  /* 0x000b400001127983 */ /* 0x000f280000100a00 */
[----:B------:R-:W4:Y:S04]  /*7280*/  LDL.64 R20, [R1+0xb38] ;  /* 0x000b380001147983 */ /* 0x000f280000100a00 */
[----:B------:R-:W-:Y:S04]  /*7290*/  STL.64 [R1+0xda8], R110 ;  /* 0x000da86e01007387 */ /* 0x000fe80000100a00 */
[----:B------:R-:W4:Y:S01]  /*72a0*/  LDL.LU.64 R76, [R1+0x11f8] ;  /* 0x0011f800014c7983 */ /* 0x000f220000300a00 */
[----:B---3--:R-:W-:-:S03]  /*72b0*/  IMAD.WIDE R144, R146, 0x2, R134 ;  /* 0x0000000292907825 */ /* 0x008fc600078e0286 */
[----:B------:R1:W-:Y:S01]  /*72c0*/  @P2 STL [R1+0x20], R23 ;  /* 0x0000201701002387 */ /* 0x0003e20000100800 */
[----:B------:R-:W-:-:S04]  /*72d0*/  IMAD.WIDE R112, R146, 0x2, R136 ;  /* 0x0000000292707825 */ /* 0x000fc800078e0288 */
[C---:B0-----:R-:W-:Y:S01]  /*72e0*/  IMAD.WIDE R146, R151.reuse, 0x2, R134 ;  /* 0x0000000297927825 */ /* 0x041fe200078e0286 */
[----:B-1----:R-:W3:Y:S04]  /*72f0*/  LDL.64 R22, [R1+0xad8] ;  /* 0x000ad80001167983 */ /* 0x002ee80000100a00 */
[----:B------:R-:W-:Y:S04]  /*7300*/  STL.64 [R1+0xd50], R144 ;  /* 0x000d509001007387 */ /* 0x000fe80000100a00 */
[----:B------:R-:W3:Y:S04]  /*7310*/  LDL.LU.64 R74, [R1+0x11f0] ;  /* 0x0011f000014a7983 */ /* 0x000ee80000300a00 */
[----:B------:R-:W-:Y:S04]  /*7320*/  STL.64 [R1+0xd48], R112 ;  /* 0x000d487001007387 */ /* 0x000fe80000100a00 */
[----:B------:R-:W3:Y:S04]  /*7330*/  LDL.LU.64 R72, [R1+0x11e8] ;  /* 0x0011e80001487983 */ /* 0x000ee80000300a00 */
[----:B------:R-:W-:Y:S04]  /*7340*/  STL.64 [R1+0xcf0], R146 ;  /* 0x000cf09201007387 */ /* 0x000fe80000100a00 */
[----:B--2---:R-:W2:Y:S01]  /*7350*/  @P2 LDG.E.U16 R79, desc[UR8][R70.64] ;  /* 0x00000008464f2981 */ /* 0x004ea2000c1e1500 */
[----:B------:R-:W-:-:S03]  /*7360*/  IMAD.WIDE R114, R151, 0x2, R136 ;  /* 0x0000000297727825 */ /* 0x000fc600078e0288 */
[----:B------:R-:W2:Y:S04]  /*7370*/  @P2 LDG.E.U16 R78, desc[UR8][R120.64] ;  /* 0x00000008784e2981 */ /* 0x000ea8000c1e1500 */
[----:B------:R-:W2:Y:S04]  /*7380*/  LDL.LU.64 R70, [R1+0x11e0] ;  /* 0x0011e00001467983 */ /* 0x000ea80000300a00 */
[----:B----4-:R-:W4:Y:S01]  /*7390*/  @P2 LDG.E.U16 R77, desc[UR8][R68.64] ;  /* 0x00000008444d2981 */ /* 0x010f22000c1e1500 */
[----:B------:R-:W-:-:S03]  /*73a0*/  IMAD.WIDE R116, R150, 0x2, R136 ;  /* 0x0000000296747825 */ /* 0x000fc600078e0288 */
[----:B------:R-:W4:Y:S04]  /*73b0*/  @P2 LDG.E.U16 R76, desc[UR8][R122.64] ;  /* 0x000000087a4c2981 */ /* 0x000f28000c1e1500 */
[----:B------:R-:W4:Y:S04]  /*73c0*/  LDL.LU.64 R68, [R1+0x11d8] ;  /* 0x0011d80001447983 */ /* 0x000f280000300a00 */
[----:B---3--:R-:W3:Y:S04]  /*73d0*/  @P2 LDG.E.U16 R75, desc[UR8][R66.64] ;  /* 0x00000008424b2981 */ /* 0x008ee8000c1e1500 */
[----:B------:R-:W3:Y:S04]  /*73e0*/  @P2 LDG.E.U16 R74, desc[UR8][R124.64] ;  /* 0x000000087c4a2981 */ /* 0x000ee8000c1e1500 */
[----:B------:R-:W3:Y:S04]  /*73f0*/  @P2 LDG.E.U16 R72, desc[UR8][R64.64] ;  /* 0x0000000840482981 */ /* 0x000ee8000c1e1500 */
[----:B------:R-:W3:Y:S04]  /*7400*/  LDL.LU.64 R66, [R1+0x11d0] ;  /* 0x0011d00001427983 */ /* 0x000ee80000300a00 */
[----:B------:R-:W3:Y:S04]  /*7410*/  @P2 LDG.E.U16 R73, desc[UR8][R126.64] ;  /* 0x000000087e492981 */ /* 0x000ee8000c1e1500 */
[----:B------:R-:W3:Y:S04]  /*7420*/  LDL.LU.64 R64, [R1+0x11c8] ;  /* 0x0011c80001407983 */ /* 0x000ee80000300a00 */
[----:B--2---:R-:W2:Y:S04]  /*7430*/  @P2 LDG.E.U16 R70, desc[UR8][R62.64] ;  /* 0x000000083e462981 */ /* 0x004ea8000c1e1500 */
[----:B------:R-:W2:Y:S04]  /*7440*/  @P2 LDG.E.U16 R71, desc[UR8][R128.64] ;  /* 0x0000000880472981 */ /* 0x000ea8000c1e1500 */
[----:B------:R-:W2:Y:S04]  /*7450*/  LDL.LU.64 R62, [R1+0x11c0] ;  /* 0x0011c000013e7983 */ /* 0x000ea80000300a00 */
[----:B----4-:R-:W4:Y:S04]  /*7460*/  @P2 LDG.E.U16 R68, desc[UR8][R60.64] ;  /* 0x000000083c442981 */ /* 0x010f28000c1e1500 */
[----:B------:R-:W4:Y:S04]  /*7470*/  @P2 LDG.E.U16 R69, desc[UR8][R8.64] ;  /* 0x0000000808452981 */ /* 0x000f28000c1e1500 */
[----:B------:R-:W4:Y:S04]  /*7480*/  LDL.LU.64 R60, [R1+0x11b8] ;  /* 0x0011b800013c7983 */ /* 0x000f280000300a00 */
[----:B------:R-:W4:Y:S04]  /*7490*/  LDL R125, [R1+0x18] ;  /* 0x00001800017d7983 */ /* 0x000f280000100800 */
[----:B------:R0:W-:Y:S04]  /*74a0*/  @P2 STL [R1+0x1c], R130 ;  /* 0x00001c8201002387 */ /* 0x0001e80000100800 */
[----:B---3--:R-:W3:Y:S04]  /*74b0*/  @P2 LDG.E.U16 R67, desc[UR8][R10.64] ;  /* 0x000000080a432981 */ /* 0x008ee8000c1e1500 */
[----:B0-----:R-:W3:Y:S04]  /*74c0*/  LDL R130, [R1+0x14] ;  /* 0x0000140001827983 */ /* 0x001ee80000100800 */
[----:B------:R-:W3:Y:S04]  /*74d0*/  @P2 LDG.E.U16 R65, desc[UR8][R58.64] ;  /* 0x000000083a412981 */ /* 0x000ee8000c1e1500 */
[----:B------:R-:W3:Y:S04]  /*74e0*/  @P2 LDG.E.U16 R66, desc[UR8][R12.64] ;  /* 0x000000080c422981 */ /* 0x000ee8000c1e1500 */
[----:B------:R-:W3:Y:S04]  /*74f0*/  @P2 LDG.E.U16 R64, desc[UR8][R14.64] ;  /* 0x000000080e402981 */ /* 0x000ee8000c1e1500 */
[----:B------:R-:W3:Y:S04]  /*7500*/  LDL.LU.64 R58, [R1+0x11b0] ;  /* 0x0011b000013a7983 */ /* 0x000ee80000300a00 */
[----:B------:R-:W3:Y:S04]  /*7510*/  LDL.64 R126, [R1+0xe88] ;  /* 0x000e8800017e7983 */ /* 0x000ee80000100a00 */
[----:B------:R-:W3:Y:S04]  /*7520*/  LDL.64 R128, [R1+0xdd0] ;  /* 0x000dd00001807983 */ /* 0x000ee80000100a00 */
[----:B--2---:R-:W2:Y:S04]  /*7530*/  @P2 LDG.E.U16 R63, desc[UR8][R16.64] ;  /* 0x00000008103f2981 */ /* 0x004ea8000c1e1500 */
[----:B------:R-:W2:Y:S04]  /*7540*/  @P2 LDG.E.U16 R62, desc[UR8][R18.64] ;  /* 0x00000008123e2981 */ /* 0x000ea8000c1e1500 */
[----:B----4-:R-:W4:Y:S04]  /*7550*/  @P2 LDG.E.U16 R60, desc[UR8][R56.64] ;  /* 0x00000008383c2981 */ /* 0x010f28000c1e1500 */
[----:B------:R-:W2:Y:S04]  /*7560*/  @P2 LDG.E.U16 R61, desc[UR8][R20.64] ;  /* 0x00000008143d2981 */ /* 0x000ea8000c1e1500 */
[----:B------:R-:W2:Y:S04]  /*7570*/  @P2 LDG.E.U16 R125, desc[UR8][R50.64] ;  /* 0x00000008327d2981 */ /* 0x000ea8000c1e1500 */
[----:B------:R-:W2:Y:S04]  /*7580*/  LDL.LU.64 R56, [R1+0x11a8] ;  /* 0x0011a80001387983 */ /* 0x000ea80000300a00 */
[----:B------:R-:W4:Y:S04]  /*7590*/  LDL.64 R8, [R1+0xd70] ;  /* 0x000d700001087983 */ /* 0x000f280000100a00 */
[----:B------:R-:W4:Y:S04]  /*75a0*/  LDL.64 R10, [R1+0xd68] ;  /* 0x000d6800010a7983 */ /* 0x000f280000100a00 */
[----:B------:R-:W4:Y:S04]  /*75b0*/  LDL.64 R12, [R1+0xd08] ;  /* 0x000d0800010c7983 */ /* 0x000f280000100a00 */
[----:B------:R-:W4:Y:S04]  /*75c0*/  LDL.64 R14, [R1+0xcb0] ;  /* 0x000cb000010e7983 */ /* 0x000f280000100a00 */
[----:B------:R-:W4:Y:S04]  /*75d0*/  LDL.64 R16, [R1+0xca8] ;  /* 0x000ca80001107983 */ /* 0x000f280000100a00 */
[----:B------:R-:W4:Y:S04]  /*75e0*/  LDL.64 R18, [R1+0xc50] ;  /* 0x000c500001127983 */ /* 0x000f280000100a00 */
[----:B------:R-:W4:Y:S04]  /*75f0*/  LDL.LU R162, [R1+0x11a0] ;  /* 0x0011a00001a27983 */ /* 0x000f280000300800 */
[----:B---3--:R-:W3:Y:S04]  /*7600*/  @P2 LDG.E.U16 R58, desc[UR8][R52.64] ;  /* 0x00000008343a2981 */ /* 0x008ee8000c1e1500 */
[----:B------:R-:W3:Y:S04]  /*7610*/  @P2 LDG.E.U16 R59, desc[UR8][R22.64] ;  /* 0x00000008163b2981 */ /* 0x000ee8000c1e1500 */
[----:B------:R-:W3:Y:S04]  /*7620*/  @P2 LDG.E.U16 R130, desc[UR8][R48.64] ;  /* 0x0000000830822981 */ /* 0x000ee8000c1e1500 */
[----:B------:R-:W3:Y:S04]  /*7630*/  LDL.LU.64 R52, [R1+0x1198] ;  /* 0x0011980001347983 */ /* 0x000ee80000300a00 */
[----:B--2---:R-:W2:Y:S04]  /*7640*/  @P2 LDG.E.U16 R57, desc[UR8][R54.64] ;  /* 0x0000000836392981 */ /* 0x004ea8000c1e1500 */
[----:B------:R0:W2:Y:S04]  /*7650*/  @P2 LDG.E.U16 R56, desc[UR8][R148.64] ;  /* 0x0000000894382981 */ /* 0x0000a8000c1e1500 */
[----:B------:R-:W2:Y:S01]  /*7660*/  LDL.LU.64 R54, [R1+0x1190] ;  /* 0x0011900001367983 */ /* 0x000ea20000300a00 */
[----:B0-----:R-:W-:-:S03]  /*7670*/  IMAD.WIDE R148, R150, 0x2, R134 ;  /* 0x0000000296947825 */ /* 0x001fc600078e0286 */
[----:B------:R-:W-:Y:S04]  /*7680*/  STL.64 [R1+0xce8], R114 ;  /* 0x000ce87201007387 */ /* 0x000fe80000100a00 */
[----:B------:R-:W2:Y:S04]  /*7690*/  LDL.64 R20, [R1+0xb88] ;  /* 0x000b880001147983 */ /* 0x000ea80000100a00 */
[----:B------:R-:W2:Y:S04]  /*76a0*/  LDL.64 R22, [R1+0xb28] ;  /* 0x000b280001167983 */ /* 0x000ea80000100a00 */
[----:B------:R-:W-:Y:S01]  /*76b0*/  STL.64 [R1+0xc90], R148 ;  /* 0x000c909401007387 */ /* 0x000fe20000100a00 */
[----:B----4-:R-:W-:-:S03]  /*76c0*/  IMAD.WIDE R150, R162, 0x2, R134 ;  /* 0x00000002a2967825 */ /* 0x010fc600078e0286 */
[----:B------:R-:W4:Y:S04]  /*76d0*/  LDL.LU.64 R50, [R1+0x1188] ;  /* 0x0011880001327983 */ /* 0x000f280000300a00 */
[----:B------:R-:W-:Y:S04]  /*76e0*/  STL.64 [R1+0xc88], R116 ;  /* 0x000c887401007387 */ /* 0x000fe80000100a00 */
[----:B------:R-:W4:Y:S01]  /*76f0*/  LDL.LU.64 R48, [R1+0x1180] ;  /* 0x0011800001307983 */ /* 0x000f220000300a00 */
[----:B------:R-:W-:-:S03]  /*7700*/  IMAD.WIDE R162, R162, 0x2, R136 ;  /* 0x00000002a2a27825 */ /* 0x000fc600078e0288 */
[----:B------:R-:W-:Y:S04]  /*7710*/  STL.64 [R1+0xc30], R150 ;  /* 0x000c309601007387 */ /* 0x000fe80000100a00 */
[----:B---3--:R-:W3:Y:S04]  /*7720*/  @P2 LDG.E.U16 R53, desc[UR8][R44.64] ;  /* 0x000000082c352981 */ /* 0x008ee8000c1e1500 */
[----:B------:R-:W3:Y:S04]  /*7730*/  @P2 LDG.E.U16 R52, desc[UR8][R42.64] ;  /* 0x000000082a342981 */ /* 0x000ee8000c1e1500 */
[----:B--2---:R-:W2:Y:S04]  /*7740*/  @P2 LDG.E.U16 R55, desc[UR8][R46.64] ;  /* 0x000000082e372981 */ /* 0x004ea8000c1e1500 */
[----:B------:R-:W2:Y:S04]  /*7750*/  @P2 LDG.E.U16 R54, desc[UR8][R126.64] ;  /* 0x000000087e362981 */ /* 0x000ea8000c1e1500 */
[----:B------:R-:W2:Y:S04]  /*7760*/  LDL.LU.64 R46, [R1+0x1178] ;  /* 0x00117800012e7983 */ /* 0x000ea80000300a00 */
[----:B------:R-:W-:Y:S04]  /*7770*/  STL.64 [R1+0xc28], R162 ;  /* 0x000c28a201007387 */ /* 0x000fe80000100a00 */
[----:B------:R-:W3:Y:S04]  /*7780*/  LDL.LU.64 R44, [R1+0x1170] ;  /* 0x00117000012c7983 */ /* 0x000ee80000300a00 */
[----:B------:R-:W3:Y:S04]  /*7790*/  LDL.LU.64 R42, [R1+0x1168] ;  /* 0x00116800012a7983 */ /* 0x000ee80000300a00 */
[----:B----4-:R-:W4:Y:S04]  /*77a0*/  @P2 LDG.E.U16 R50, desc[UR8][R40.64] ;  /* 0x0000000828322981 */ /* 0x010f28000c1e1500 */
[----:B------:R0:W4:Y:S04]  /*77b0*/  @P2 LDG.E.U16 R51, desc[UR8][R128.64] ;  /* 0x0000000880332981 */ /* 0x000128000c1e1500 */
[----:B------:R-:W4:Y:S04]  /*77c0*/  @P2 LDG.E.U16 R49, desc[UR8][R8.64] ;  /* 0x0000000808312981 */ /* 0x000f28000c1e1500 */
[----:B------:R-:W4:Y:S04]  /*77d0*/  LDL.LU.64 R40, [R1+0x1160] ;  /* 0x0011600001287983 */ /* 0x000f280000300a00 */
[----:B------:R-:W4:Y:S04]  /*77e0*/  @P2 LDG.E.U16 R48, desc[UR8][R10.64] ;  /* 0x000000080a302981 */ /* 0x000f28000c1e1500 */
[----:B--2---:R-:W2:Y:S04]  /*77f0*/  @P2 LDG.E.U16 R47, desc[UR8][R38.64] ;  /* 0x00000008262f2981 */ /* 0x004ea8000c1e1500 */
[----:B------:R-:W2:Y:S04]  /*7800*/  @P2 LDG.E.U16 R46, desc[UR8][R12.64] ;  /* 0x000000080c2e2981 */ /* 0x000ea8000c1e1500 */
[----:B---3--:R-:W3:Y:S04]  /*7810*/  @P2 LDG.E.U16 R45, desc[UR8][R14.64] ;  /* 0x000000080e2d2981 */ /* 0x008ee8000c1e1500 */
[----:B------:R-:W2:Y:S04]  /*7820*/  LDL.LU.64 R38, [R1+0x1158] ;  /* 0x0011580001267983 */ /* 0x000ea80000300a00 */
[----:B------:R-:W3:Y:S04]  /*7830*/  @P2 LDG.E.U16 R42, desc[UR8][R36.64] ;  /* 0x00000008242a2981 */ /* 0x000ee8000c1e1500 */
[----:B------:R-:W3:Y:S04]  /*7840*/  @P2 LDG.E.U16 R44, desc[UR8][R16.64] ;  /* 0x00000008102c2981 */ /* 0x000ee8000c1e1500 */
[----:B------:R-:W3:Y:S04]  /*7850*/  @P2 LDG.E.U16 R43, desc[UR8][R18.64] ;  /* 0x00000008122b2981 */ /* 0x000ee8000c1e1500 */
[----:B------:R-:W3:Y:S04]  /*7860*/  LDL.LU.64 R36, [R1+0x1150] ;  /* 0x0011500001247983 */ /* 0x000ee80000300a00 */
[----:B----4-:R-:W4:Y:S04]  /*7870*/  @P2 LDG.E.U16 R41, desc[UR8][R154.64] ;  /* 0x000000089a292981 */ /* 0x010f28000c1e1500 */
[----:B------:R-:W3:Y:S04]  /*7880*/  @P2 LDG.E.U16 R40, desc[UR8][R34.64] ;  /* 0x0000000822282981 */ /* 0x000ee8000c1e1500 */
[----:B------:R-:W0:Y:S04]  /*7890*/  LDL.LU.64 R154, [R1+0x1148] ;  /* 0x00114800019a7983 */ /* 0x000e280000300a00 */
[----:B------:R-:W3:Y:S04]  /*78a0*/  LDL.LU.64 R34, [R1+0x1140] ;  /* 0x0011400001227983 */ /* 0x000ee80000300a00 */
[----:B--2---:R-:W2:Y:S04]  /*78b0*/  @P2 LDG.E.U16 R39, desc[UR8][R4.64] ;  /* 0x0000000804272981 */ /* 0x004ea8000c1e1500 */
[----:B------:R-:W2:Y:S04]  /*78c0*/  @P2 LDG.E.U16 R38, desc[UR8][R20.64] ;  /* 0x0000000814262981 */ /* 0x000ea8000c1e1500 */
[----:B------:R-:W2:Y:S04]  /*78d0*/  LDL.LU.64 R4, [R1+0x1138] ;  /* 0x0011380001047983 */ /* 0x000ea80000300a00 */
[----:B------:R-:W-:Y:S04]  /*78e0*/  @P2 STL [R1+0x18], R125 ;  /* 0x0000187d01002387 */ /* 0x000fe80000100800 */
[----:B------:R-:W4:Y:S04]  /*78f0*/  LDL.64 R120, [R1+0xef0] ;  /* 0x000ef00001787983 */ /* 0x000f280000100a00 */
[----:B------:R-:W4:Y:S04]  /*7900*/  LDL R128, [R1+0x10] ;  /* 0x0000100001807983 */ /* 0x000f280000100800 */
[----:B------:R-:W4:Y:S04]  /*7910*/  LDL.64 R122, [R1+0xee8] ;  /* 0x000ee800017a7983 */ /* 0x000f280000100a00 */
[----:B------:R1:W-:Y:S04]  /*7920*/  @P2 STL [R1+0x14], R130 ;  /* 0x0000148201002387 */ /* 0x0003e80000100800 */
[----:B---3--:R-:W3:Y:S04]  /*7930*/  @P2 LDG.E.U16 R37, desc[UR8][R32.64] ;  /* 0x0000000820252981 */ /* 0x008ee8000c1e1500 */
[----:B------:R-:W3:Y:S04]  /*7940*/  @P2 LDG.E.U16 R35, desc[UR8][R30.64] ;  /* 0x000000081e232981 */ /* 0x000ee8000c1e1500 */
[----:B-1----:R-:W3:Y:S04]  /*7950*/  LDL R130, [R1+0x8] ;  /* 0x0000080001827983 */ /* 0x002ee80000100800 */
[----:B------:R-:W3:Y:S04]  /*7960*/  LDL.LU.64 R32, [R1+0x1130] ;  /* 0x0011300001207983 */ /* 0x000ee80000300a00 */
[----:B------:R-:W3:Y:S04]  /*7970*/  LDL.64 R126, [R1+0xe80] ;  /* 0x000e8000017e7983 */ /* 0x000ee80000100a00 */
[----:B------:R-:W3:Y:S01]  /*7980*/  LDL.LU.64 R30, [R1+0x1128] ;  /* 0x00112800011e7983 */ /* 0x000ee20000300a00 */
[----:B0-----:R-:W-:-:S03]  /*7990*/  IMAD R129, R155, 0x65, RZ ;  /* 0x000000659b817824 */ /* 0x001fc600078e02ff */
[----:B------:R0:W3:Y:S04]  /*79a0*/  @P2 LDG.E.U16 R34, desc[UR8][R152.64] ;  /* 0x0000000898222981 */ /* 0x0000e8000c1e1500 */
[----:B------:R-:W3:Y:S04]  /*79b0*/  @P2 LDG.E.U16 R36, desc[UR8][R22.64] ;  /* 0x0000000816242981 */ /* 0x000ee8000c1e1500 */
[----:B--2---:R-:W2:Y:S04]  /*79c0*/  @P2 LDG.E.U16 R4, desc[UR8][R156.64] ;  /* 0x000000089c042981 */ /* 0x004ea8000c1e1500 */
[----:B------:R-:W2:Y:S04]  /*79d0*/  @P2 LDG.E.U16 R5, desc[UR8][R6.64] ;  /* 0x0000000806052981 */ /* 0x000ea8000c1e1500 */
[----:B------:R-:W2:Y:S04]  /*79e0*/  LDL.LU R156, [R1+0x1120] ;  /* 0x00112000019c7983 */ /* 0x000ea80000300800 */
[----:B------:R-:W2:Y:S04]  /*79f0*/  LDL.64 R132, [R1+0xe18] ;  /* 0x000e180001847983 */ /* 0x000ea80000100a00 */
[----:B------:R-:W2:Y:S04]  /*7a00*/  LDL.64 R124, [R1+0xdc0] ;  /* 0x000dc000017c7983 */ /* 0x000ea80000100a00 */
[----:B----4-:R-:W4:Y:S04]  /*7a10*/  @P2 LDG.E.U16 R128, desc[UR8][R120.64] ;  /* 0x0000000878802981 */ /* 0x010f28000c1e1500 */
[----:B---3--:R-:W3:Y:S04]  /*7a20*/  @P2 LDG.E.U16 R130, desc[UR8][R122.64] ;  /* 0x000000087a822981 */ /* 0x008ee8000c1e1500 */
[----:B------:R-:W3:Y:S04]  /*7a30*/  @P2 LDG.E.U16 R33, desc[UR8][R28.64] ;  /* 0x000000081c212981 */ /* 0x000ee8000c1e1500 */
[----:B------:R1:W3:Y:S04]  /*7a40*/  @P2 LDG.E.U16 R32, desc[UR8][R160.64] ;  /* 0x00000008a0202981 */ /* 0x0002e8000c1e1500 */
[----:B------:R2:W3:Y:S04]  /*7a50*/  @P2 LDG.E.U16 R31, desc[UR8][R158.64] ;  /* 0x000000089e1f2981 */ /* 0x0004e8000c1e1500 */
[----:B------:R-:W3:Y:S01]  /*7a60*/  LDL.LU.64 R28, [R1+0x1118] ;  /* 0x00111800011c7983 */ /* 0x000ee20000300a00 */
[----:B0-----:R-:W-:-:S03]  /*7a70*/  IMAD.WIDE R152, R154, 0x2, R134 ;  /* 0x000000029a987825 */ /* 0x001fc600078e0286 */
[----:B------:R-:W4:Y:S01]  /*7a80*/  LDL.64 R22, [R1+0xdb8] ;  /* 0x000db80001167983 */ /* 0x000f220000100a00 */
[----:B-1----:R-:W-:-:S03]  /*7a90*/  IMAD.WIDE R160, R154, 0x2, R136 ;  /* 0x000000029aa07825 */ /* 0x002fc600078e0288 */
[----:B------:R-:W-:Y:S04]  /*7aa0*/  STL.64 [R1+0xbd0], R152 ;  /* 0x000bd09801007387 */ /* 0x000fe80000100a00 */
[----:B------:R-:W4:Y:S04]  /*7ab0*/  LDL.64 R20, [R1+0xd58] ;  /* 0x000d580001147983 */ /* 0x000f280000100a00 */
[----:B------:R-:W4:Y:S04]  /*7ac0*/  LDL.64 R18, [R1+0xcf8] ;  /* 0x000cf80001127983 */ /* 0x000f280000100a00 */
[----:B------:R-:W4:Y:S04]  /*7ad0*/  LDL.64 R16, [R1+0xc98] ;  /* 0x000c980001107983 */ /* 0x000f280000100a00 */
[----:B------:R-:W4:Y:S04]  /*7ae0*/  LDL.64 R14, [R1+0xc38] ;  /* 0x000c3800010e7983 */ /* 0x000f280000100a00 */
[----:B------:R-:W4:Y:S04]  /*7af0*/  LDL.64 R12, [R1+0xbd8] ;  /* 0x000bd800010c7983 */ /* 0x000f280000100a00 */
[----:B------:R-:W4:Y:S04]  /*7b00*/  LDL.64 R10, [R1+0xb78] ;  /* 0x000b7800010a7983 */ /* 0x000f280000100a00 */
[----:B------:R-:W4:Y:S04]  /*7b10*/  LDL.64 R8, [R1+0xb18] ;  /* 0x000b180001087983 */ /* 0x000f280000100a00 */
[----:B------:R-:W-:Y:S04]  /*7b20*/  STL.64 [R1+0xbc8], R160 ;  /* 0x000bc8a001007387 */ /* 0x000fe80000100a00 */
[----:B------:R-:W4:Y:S01]  /*7b30*/  @P2 LDG.E.U16 R30, desc[UR8][R126.64] ;  /* 0x000000087e1e2981 */ /* 0x000f22000c1e1500 */
[----:B--2---:R-:W-:-:S04]  /*7b40*/  IMAD.WIDE R154, R156, 0x2, R134 ;  /* 0x000000029c9a7825 */ /* 0x004fc800078e0286 */
[----:B------:R-:W-:Y:S01]  /*7b50*/  IMAD.WIDE R158, R156, 0x2, R136 ;  /* 0x000000029c9e7825 */ /* 0x000fe200078e0288 */
[----:B------:R-:W-:Y:S03]  /*7b60*/  STL.64 [R1+0xb70], R154 ;  /* 0x000b709a01007387 */ /* 0x000fe60000100a00 */
[C---:B------:R-:W-:Y:S01]  /*7b70*/  IMAD.WIDE R156, R129.reuse, 0x2, R134 ;  /* 0x00000002819c7825 */ /* 0x040fe200078e0286 */
[----:B------:R-:W2:Y:S04]  /*7b80*/  LDL.64 R120, [R1+0xa58] ;  /* 0x000a580001787983 */ /* 0x000ea80000100a00 */
[----:B------:R-:W2:Y:S04]  /*7b90*/  LDL.64 R122, [R1+0xa00] ;  /* 0x000a0000017a7983 */ /* 0x000ea80000100a00 */
[----:B------:R-:W-:Y:S04]  /*7ba0*/  STL.64 [R1+0xb68], R158 ;  /* 0x000b689e01007387 */ /* 0x000fe80000100a00 */
[----:B------:R-:W2:Y:S04]  /*7bb0*/  LDL.64 R126, [R1+0x9f8] ;  /* 0x0009f800017e7983 */ /* 0x000ea80000100a00 */
[----:B------:R-:W-:Y:S04]  /*7bc0*/  STL.64 [R1+0xb10], R156 ;  /* 0x000b109c01007387 */ /* 0x000fe80000100a00 */
[----:B---3--:R-:W3:Y:S04]  /*7bd0*/  @P2 LDG.E.U16 R29, desc[UR8][R24.64] ;  /* 0x00000008181d2981 */ /* 0x008ee8000c1e1500 */
[----:B------:R-:W2:Y:S04]  /*7be0*/  @P2 LDG.E.U16 R28, desc[UR8][R26.64] ;  /* 0x000000081a1c2981 */ /* 0x000ea8000c1e1500 */
[----:B------:R-:W4:Y:S04]  /*7bf0*/  LDL.LU.64 R24, [R1+0x1110] ;  /* 0x0011100001187983 */ /* 0x000f280000300a00 */
[----:B------:R-:W2:Y:S04]  /*7c00*/  LDL.LU.64 R26, [R1+0x1108] ;  /* 0x00110800011a7983 */ /* 0x000ea80000300a00 */
[----:B----4-:R-:W4:Y:S04]  /*7c10*/  @P2 LDG.E.U16 R25, desc[UR8][R22.64] ;  /* 0x0000000816192981 */ /* 0x010f28000c1e1500 */
[----:B--2---:R-:W2:Y:S04]  /*7c20*/  @P2 LDG.E.U16 R27, desc[UR8][R132.64] ;  /* 0x00000008841b2981 */ /* 0x004ea8000c1e1500 */
[----:B------:R0:W2:Y:S04]  /*7c30*/  @P2 LDG.E.U16 R26, desc[UR8][R124.64] ;  /* 0x000000087c1a2981 */ /* 0x0000a8000c1e1500 */
[----:B------:R-:W2:Y:S04]  /*7c40*/  LDL.64 R132, [R1+0xee0] ;  /* 0x000ee00001847983 */ /* 0x000ea80000100a00 */
[----:B------:R-:W2:Y:S04]  /*7c50*/  LDL R124, [R1+0x4] ;  /* 0x00000400017c7983 */ /* 0x000ea80000100800 */
[----:B------:R-:W3:Y:S04]  /*7c60*/  LDL.LU.64 R22, [R1+0x1100] ;  /* 0x0011000001167983 */ /* 0x000ee80000300a00 */
[----:B--2---:R-:W2:Y:S04]  /*7c70*/  @P2 LDG.E.U16 R124, desc[UR8][R132.64] ;  /* 0x00000008847c2981 */ /* 0x004ea8000c1e1500 */
[----:B---3--:R-:W3:Y:S04]  /*7c80*/  @P2 LDG.E.U16 R24, desc[UR8][R22.64] ;  /* 0x0000000816182981 */ /* 0x008ee8000c1e1500 */
[----:B------:R-:W2:Y:S04]  /*7c90*/  LDL.LU.64 R22, [R1+0x10f8] ;  /* 0x0010f80001167983 */ /* 0x000ea80000300a00 */
[----:B------:R1:W-:Y:S04]  /*7ca0*/  @P2 STL [R1+0x8], R130 ;  /* 0x0000088201002387 */ /* 0x0003e80000100800 */
[----:B-1----:R-:W3:Y:S04]  /*7cb0*/  LDL R130, [R1] ;  /* 0x0000000001827983 */ /* 0x002ee80000100800 */
[----:B--2---:R-:W2:Y:S04]  /*7cc0*/  @P2 LDG.E.U16 R23, desc[UR8][R20.64] ;  /* 0x0000000814172981 */ /* 0x004ea8000c1e1500 */
[----:B------:R-:W2:Y:S04]  /*7cd0*/  LDL.LU.64 R20, [R1+0x10f0] ;  /* 0x0010f00001147983 */ /* 0x000ea80000300a00 */
[----:B--2---:R-:W2:Y:S04]  /*7ce0*/  @P2 LDG.E.U16 R22, desc[UR8][R20.64] ;  /* 0x0000000814162981 */ /* 0x004ea8000c1e1500 */
[----:B------:R-:W2:Y:S04]  /*7cf0*/  LDL.LU.64 R20, [R1+0x10e8] ;  /* 0x0010e80001147983 */ /* 0x000ea80000300a00 */
[----:B--2---:R-:W2:Y:S04]  /*7d00*/  @P2 LDG.E.U16 R21, desc[UR8][R18.64] ;  /* 0x0000000812152981 */ /* 0x004ea8000c1e1500 */
[----:B------:R-:W2:Y:S04]  /*7d10*/  LDL.LU.64 R18, [R1+0x10e0] ;  /* 0x0010e00001127983 */ /* 0x000ea80000300a00 */
[----:B--2---:R-:W2:Y:S04]  /*7d20*/  @P2 LDG.E.U16 R20, desc[UR8][R18.64] ;  /* 0x0000000812142981 */ /* 0x004ea8000c1e1500 */
[----:B------:R-:W2:Y:S04]  /*7d30*/  LDL.LU.64 R18, [R1+0x10d8] ;  /* 0x0010d80001127983 */ /* 0x000ea80000300a00 */
[----:B------:R1:W-:Y:S04]  /*7d40*/  @P2 STL [R1+0x10], R128 ;  /* 0x0000108001002387 */ /* 0x0003e80000100800 */
        /* <DEDUP_REMOVED lines=20> */
[----:B--2---:R-:W2:Y:S01]  /*7e90*/  @P2 LDG.E.U16 R9, desc[UR8][R164.64] ;  /* 0x00000008a4092981 */ /* 0x004ea2000c1e1500 */
[----:B-1----:R-:W-:Y:S01]  /*7ea0*/  IMAD.WIDE R128, R129, 0x2, R136 ;  /* 0x0000000281807825 */ /* 0x002fe200078e0288 */
[----:B------:R-:W-:-:S02]  /*7eb0*/  PRMT R131, RZ, 0x7610, R131 ;  /* 0x00007610ff837816 */ /* 0x000fc40000000083 */
[----:B------:R-:W2:Y:S04]  /*7ec0*/  @P2 LDG.E.U16 R8, desc[UR8][R120.64] ;  /* 0x0000000878082981 */ /* 0x000ea8000c1e1500 */
[----:B------:R-:W2:Y:S04]  /*7ed0*/  @P2 LDG.E.U16 R131, desc[UR8][R138.64] ;  /* 0x000000088a832981 */ /* 0x000ea8000c1e1500 */
[----:B------:R-:W0:Y:S04]  /*7ee0*/  LDL.LU.64 R164, [R1+0x1080] ;  /* 0x0010800001a47983 */ /* 0x000e280000300a00 */
[----:B------:R-:W2:Y:S04]  /*7ef0*/  LDL.LU.64 R6, [R1+0x1078] ;  /* 0x0010780001067983 */ /* 0x000ea80000300a00 */
[----:B------:R-:W-:Y:S04]  /*7f00*/  STL.64 [R1+0xb08], R128 ;  /* 0x000b088001007387 */ /* 0x000fe80000100a00 */
[----:B--2---:R1:W2:Y:S01]  /*7f10*/  @P2 LDG.E.U16 R6, desc[UR8][R126.64] ;  /* 0x000000087e062981 */ /* 0x0042a2000c1e1500 */
[----:B0-----:R-:W-:-:S03]  /*7f20*/  IMAD R125, R165, 0x75, RZ ;  /* 0x00000075a57d7824 */ /* 0x001fc600078e02ff */
[----:B------:R0:W2:Y:S01]  /*7f30*/  @P2 LDG.E.U16 R7, desc[UR8][R122.64] ;  /* 0x000000087a072981 */ /* 0x0000a2000c1e1500 */
[----:B-1----:R-:W-:-:S05]  /*7f40*/  IMAD.WIDE R126, R164, 0x2, R134 ;  /* 0x00000002a47e7825 */ /* 0x002fca00078e0286 */
[----:B------:R-:W-:Y:S04]  /*7f50*/  STL.64 [R1+0xab0], R126 ;  /* 0x000ab07e01007387 */ /* 0x000fe80000100a00 */
[----:B------:R-:W3:Y:S01]  /*7f60*/  LDL.LU.64 R132, [R1+0x1070] ;  /* 0x0010700001847983 */ /* 0x000ee20000300a00 */
[----:B------:R-:W-:-:S04]  /*7f70*/  IMAD.WIDE R164, R164, 0x2, R136 ;  /* 0x00000002a4a47825 */ /* 0x000fc800078e0288 */
[C---:B0-----:R-:W-:Y:S01]  /*7f80*/  IMAD.WIDE R122, R125.reuse, 0x2, R134 ;  /* 0x000000027d7a7825 */ /* 0x041fe200078e0286 */
[----:B------:R-:W-:Y:S03]  /*7f90*/  STL.64 [R1+0xaa8], R164 ;  /* 0x000aa8a401007387 */ /* 0x000fe60000100a00 */
[----:B------:R-:W-:Y:S01]  /*7fa0*/  IMAD.WIDE R120, R125, 0x2, R136 ;  /* 0x000000027d787825 */ /* 0x000fe200078e0288 */
[----:B------:R-:W-:Y:S01]  /*7fb0*/  STL.64 [R1+0xa50], R122 ;  /* 0x000a507a01007387 */ /* 0x000fe20000100a00 */
[----:B------:R-:W0:Y:S03]  /*7fc0*/  LDC R125, c[0x0][0x3c4] ;  /* 0x0000f100ff7d7b82 */ /* 0x000e260000000800 */
[----:B---3--:R-:W3:Y:S04]  /*7fd0*/  @P2 LDG.E.U16 R130, desc[UR8][R132.64] ;  /* 0x0000000884822981 */ /* 0x008ee8000c1e1500 */
[----:B------:R-:W2:Y:S04]  /*7fe0*/  LDL.LU.64 R132, [R1+0x1068] ;  /* 0x0010680001847983 */ /* 0x000ea80000300a00 */
[----:B------:R1:W-:Y:S04]  /*7ff0*/  STL.64 [R1+0xa48], R120 ;  /* 0x000a487801007387 */ /* 0x0003e80000100a00 */
[----:B------:R-:W3:Y:S01]  /*8000*/  LDL.LU.64 R138, [R1+0x1060] ;  /* 0x00106000018a7983 */ /* 0x000ee20000300a00 */
[----:B0-----:R-:W-:-:S03]  /*8010*/  IMAD R125, R125, 0x7d, RZ ;  /* 0x0000007d7d7d7824 */ /* 0x001fc600078e02ff */
[----:B--2---:R0:W2:Y:S04]  /*8020*/  @P2 LDG.E.U16 R132, desc[UR8][R118.64] ;  /* 0x0000000876842981 */ /* 0x0040a8000c1e1500 */
[----:B---3--:R-:W3:Y:S04]  /*8030*/  @P2 LDG.E.U16 R138, desc[UR8][R108.64] ;  /* 0x000000086c8a2981 */ /* 0x008ee8000c1e1500 */
[----:B------:R0:W2:Y:S04]  /*8040*/  @P2 LDG.E.U16 R139, desc[UR8][R140.64] ;  /* 0x000000088c8b2981 */ /* 0x0000a8000c1e1500 */
[----:B------:R-:W2:Y:S04]  /*8050*/  LDL.LU.64 R108, [R1+0x1058] ;  /* 0x00105800016c7983 */ /* 0x000ea80000300a00 */
[----:B------:R-:W2:Y:S01]  /*8060*/  LDL.LU R141, [R1+0x1050] ;  /* 0x00105000018d7983 */ /* 0x000ea20000300800 */
[----:B0-----:R-:W-:Y:S01]  /*8070*/  IMAD.WIDE R118, R125, 0x2, R134 ;  /* 0x000000027d767825 */ /* 0x001fe200078e0286 */
[----:B------:R-:W1:Y:S02]  /*8080*/  LDC R140, c[0x0][0x3c4] ;  /* 0x0000f100ff8c7b82 */ /* 0x000e640000000800 */
[----:B--2---:R-:W2:Y:S04]  /*8090*/  @P2 LDG.E.U16 R141, desc[UR8][R142.64] ;  /* 0x000000088e8d2981 */ /* 0x004ea8000c1e1500 */
[----:B------:R-:W2:Y:S04]  /*80a0*/  LDL.LU.64 R142, [R1+0x1048] ;  /* 0x00104800018e7983 */ /* 0x000ea80000300a00 */
[----:B------:R-:W-:Y:S04]  /*80b0*/  STL.64 [R1+0xf40], R118 ;  /* 0x000f407601007387 */ /* 0x000fe80000100a00 */
[----:B--2---:R-:W2:Y:S04]  /*80c0*/  @P2 LDG.E.U16 R142, desc[UR8][R110.64] ;  /* 0x000000086e8e2981 */ /* 0x004ea8000c1e1500 */
[----:B------:R-:W2:Y:S04]  /*80d0*/  @P2 LDG.E.U16 R143, desc[UR8][R144.64] ;  /* 0x00000008908f2981 */ /* 0x000ea8000c1e1500 */
[----:B------:R-:W2:Y:S04]  /*80e0*/  LDL.LU.64 R110, [R1+0x1040] ;  /* 0x00104000016e7983 */ /* 0x000ea80000300a00 */
[----:B------:R-:W2:Y:S04]  /*80f0*/  LDL.LU.64 R144, [R1+0x1038] ;  /* 0x0010380001907983 */ /* 0x000ea80000300a00 */
        /* <DEDUP_REMOVED lines=11> */
[----:B------:R-:W-:Y:S04]  /*81b0*/  @P2 STL [R1+0x4], R124 ;  /* 0x0000047c01002387 */ /* 0x000fe80000100800 */
[----:B------:R-:W2:Y:S04]  /*81c0*/  LDL.LU.64 R150, [R1+0x1008] ;  /* 0x0010080001967983 */ /* 0x000ea80000300a00 */
[----:B--2---:R-:W2:Y:S04]  /*81d0*/  @P2 LDG.E.U16 R150, desc[UR8][R162.64] ;  /* 0x00000008a2962981 */ /* 0x004ea8000c1e1500 */
[----:B------:R-:W2:Y:S04]  /*81e0*/  @P2 LDG.E.U16 R151, desc[UR8][R152.64] ;  /* 0x0000000898972981 */ /* 0x000ea8000c1e1500 */
[----:B------:R-:W2:Y:S04]  /*81f0*/  LDL.LU.64 R162, [R1+0x1000] ;  /* 0x0010000001a27983 */ /* 0x000ea80000300a00 */
[----:B------:R0:W-:Y:S04]  /*8200*/  @P2 STL [R1], R130 ;  /* 0x0000008201002387 */ /* 0x0001e80000100800 */
[----:B------:R-:W2:Y:S04]  /*8210*/  LDL.LU.64 R152, [R1+0xff8] ;  /* 0x000ff80001987983 */ /* 0x000ea80000300a00 */
[----:B--2---:R-:W2:Y:S04]  /*8220*/  @P2 LDG.E.U16 R152, desc[UR8][R160.64] ;  /* 0x00000008a0982981 */ /* 0x004ea8000c1e1500 */
[----:B------:R-:W2:Y:S04]  /*8230*/  @P2 LDG.E.U16 R153, desc[UR8][R154.64] ;  /* 0x000000089a992981 */ /* 0x000ea8000c1e1500 */
[----:B------:R-:W2:Y:S04]  /*8240*/  LDL.LU.64 R160, [R1+0xff0] ;  /* 0x000ff00001a07983 */ /* 0x000ea80000300a00 */
[----:B------:R-:W3:Y:S04]  /*8250*/  LDL.LU.64 R154, [R1+0xfe8] ;  /* 0x000fe800019a7983 */ /* 0x000ee80000300a00 */
[----:B--2---:R-:W2:Y:S04]  /*8260*/  @P2 LDG.E.U16 R161, desc[UR8][R118.64] ;  /* 0x0000000876a12981 */ /* 0x004ea8000c1e1500 */
[----:B---3--:R-:W3:Y:S04]  /*8270*/  @P2 LDG.E.U16 R154, desc[UR8][R158.64] ;  /* 0x000000089e9a2981 */ /* 0x008ee8000c1e1500 */
[----:B------:R-:W2:Y:S04]  /*8280*/  @P2 LDG.E.U16 R155, desc[UR8][R156.64] ;  /* 0x000000089c9b2981 */ /* 0x000ea8000c1e1500 */
[----:B------:R1:W2:Y:S04]  /*8290*/  @P2 LDG.E.U16 R160, desc[UR8][R120.64] ;  /* 0x0000000878a02981 */ /* 0x0002a8000c1e1500 */
[----:B------:R-:W2:Y:S04]  /*82a0*/  LDL.LU.64 R158, [R1+0xfe0] ;  /* 0x000fe000019e7983 */ /* 0x000ea80000300a00 */
[----:B------:R-:W3:Y:S01]  /*82b0*/  LDL.LU.64 R156, [R1+0xfd8] ;  /* 0x000fd800019c7983 */ /* 0x000ee20000300a00 */
[----:B-1----:R-:W-:-:S04]  /*82c0*/  IMAD R120, R140, 0xe, RZ ;  /* 0x0000000e8c787824 */ /* 0x002fc800078e02ff */
[----:B------:R-:W-:-:S05]  /*82d0*/  IMAD.WIDE R120, R120, 0x2, R136 ;  /* 0x0000000278787825 */ /* 0x000fca00078e0288 */
[----:B------:R-:W4:Y:S04]  /*82e0*/  @P2 LDG.E.U16 R133, desc[UR8][R120.64] ;  /* 0x0000000878852981 */ /* 0x000f28000c1e1500 */
[----:B--2---:R1:W2:Y:S04]  /*82f0*/  @P2 LDG.E.U16 R158, desc[UR8][R164.64] ;  /* 0x00000008a49e2981 */ /* 0x0042a8000c1e1500 */
[----:B---3--:R-:W3:Y:S04]  /*8300*/  @P2 LDG.E.U16 R157, desc[UR8][R126.64] ;  /* 0x000000087e9d2981 */ /* 0x008ee8000c1e1500 */
[----:B------:R0:W2:Y:S01]  /*8310*/  @P2 LDG.E.U16 R159, desc[UR8][R122.64] ;  /* 0x000000087a9f2981 */ /* 0x0000a2000c1e1500 */
[----:B-1----:R-:W1:Y:S03]  /*8320*/  LDC R165, c[0x0][0x3c4] ;  /* 0x0000f100ffa57b82 */ /* 0x002e660000000800 */
[----:B------:R-:W2:Y:S04]  /*8330*/  @P2 LDG.E.U16 R156, desc[UR8][R128.64] ;  /* 0x00000008809c2981 */ /* 0x000ea8000c1e1500 */
[----:B------:R-:W2:Y:S01]  /*8340*/  LDL.LU R126, [R1+0x68] ;  /* 0x00006800017e7983 */ /* 0x000ea20000300800 */
[----:B------:R-:W4:Y:S01]  /*8350*/  LDC R164, c[0x0][0x3c4] ;  /* 0x0000f100ffa47b82 */ /* 0x000f220000000800 */
[----:B0-----:R-:W-:-:S02]  /*8360*/  IMAD.WIDE R122, R125, 0x2, R136 ;  /* 0x000000027d7a7825 */ /* 0x001fc400078e0288 */
[----:B------:R-:W2:Y:S04]  /*8370*/  LDL.LU R127, [R1+0x64] ;  /* 0x00006400017f7983 */ /* 0x000ea80000300800 */
[----:B------:R-:W2:Y:S04]  /*8380*/  LDL.LU R128, [R1+0xa8] ;  /* 0x0000a80001807983 */ /* 0x000ea80000300800 */
[----:B------:R-:W2:Y:S04]  /*8390*/  LDL.LU R129, [R1+0xa4] ;  /* 0x0000a40001817983 */ /* 0x000ea80000300800 */
[----:B------:R-:W2:Y:S01]  /*83a0*/  LDL.LU R130, [R1+0x30] ;  /* 0x0000300001827983 */ /* 0x000ea20000300800 */
[----:B-1----:R-:W-:-:S02]  /*83b0*/  IMAD R118, R165, 0xe, RZ ;  /* 0x0000000ea5767824 */ /* 0x002fc400078e02ff */
[----:B------:R-:W0:Y:S01]  /*83c0*/  LDC R165, c[0x0][0x3c4] ;  /* 0x0000f100ffa57b82 */ /* 0x000e220000000800 */
[----:B------:R1:W-:Y:S04]  /*83d0*/  STL.64 [R1+0x9f0], R122 ;  /* 0x0009f07a01007387 */ /* 0x0003e80000100a00 */
[----:B------:R1:W2:Y:S01]  /*83e0*/  @P2 LDG.E.U16 R162, desc[UR8][R122.64] ;  /* 0x000000087aa22981 */ /* 0x0002a2000c1e1500 */
[----:B----4-:R-:W-:-:S04]  /*83f0*/  IMAD R140, R164, 0x16, RZ ;  /* 0x00000016a48c7824 */ /* 0x010fc800078e02ff */
[----:B-1----:R-:W-:-:S04]  /*8400*/  IMAD.WIDE R122, R140, 0x2, R136 ;  /* 0x000000028c7a7825 */ /* 0x002fc800078e0288 */
[----:B0-----:R-:W-:Y:S02]  /*8410*/  IMAD R124, R165, 0x1e, RZ ;  /* 0x0000001ea57c7824 */ /* 0x001fe400078e02ff */
[--C-:B------:R-:W-:Y:S02]  /*8420*/  IMAD.WIDE R164, R140, 0x2, R134.reuse ;  /* 0x000000028ca47825 */ /* 0x100fe400078e0286 */
[----:B------:R-:W4:Y:S02]  /*8430*/  LDL R140, [R1+0x38] ;  /* 0x00003800018c7983 */ /* 0x000f240000100800 */
[--C-:B------:R-:W-:Y:S02]  /*8440*/  IMAD.WIDE R118, R118, 0x2, R134.reuse ;  /* 0x0000000276767825 */ /* 0x100fe400078e0286 */
[----:B------:R0:W-:Y:S04]  /*8450*/  STL.64 [R1+0xf38], R120 ;  /* 0x000f387801007387 */ /* 0x0001e80000100a00 */
[----:B------:R-:W2:Y:S04]  /*8460*/  @P2 LDG.E.U16 R163, desc[UR8][R164.64] ;  /* 0x00000008a4a32981 */ /* 0x000ea8000c1e1500 */
[----:B----4-:R-:W4:Y:S04]  /*8470*/  @P2 LDG.E.U16 R140, desc[UR8][R118.64] ;  /* 0x00000008768c2981 */ /* 0x010f28000c1e1500 */
[----:B------:R-:W2:Y:S04]  /*8480*/  LDL.LU.64 R118, [R1+0xfd0] ;  /* 0x000fd00001767983 */ /* 0x000ea80000300a00 */
[----:B------:R1:W-:Y:S04]  /*8490*/  STL.64 [R1+0xed0], R164 ;  /* 0x000ed0a401007387 */ /* 0x0003e80000100a00 */
[----:B0-----:R-:W2:Y:S04]  /*84a0*/  LDL.LU.64 R120, [R1+0xfc8] ;  /* 0x000fc80001787983 */ /* 0x001ea80000300a00 */
[----:B------:R0:W-:Y:S04]  /*84b0*/  STL [R1+0x34], R133 ;  /* 0x0000348501007387 */ /* 0x0001e80000100800 */
[----:B------:R-:W-:Y:S04]  /*84c0*/  STL.64 [R1+0xec8], R122 ;  /* 0x000ec87a01007387 */ /* 0x000fe80000100a00 */
[----:B-1----:R-:W2:Y:S01]  /*84d0*/  LDL.LU.64 R164, [R1+0xfc0] ;  /* 0x000fc00001a47983 */ /* 0x002ea20000300a00 */
[----:B------:R-:W-:Y:S01]  /*84e0*/  IMAD.WIDE R124, R124, 0x2, R134 ;  /* 0x000000027c7c7825 */ /* 0x000fe200078e0286 */
[----:B0-----:R-:W0:Y:S04]  /*84f0*/  S2R R133, SR_TID.X ;  /* 0x0000000000857919 */ /* 0x001e280000002100 */
[----:B------:R-:W-:Y:S01]  /*8500*/  STL.64 [R1+0xf48], R124 ;  /* 0x000f487c01007387 */ /* 0x000fe20000100a00 */
[----:B------:R-:W-:-:S04]  /*8510*/  @!UP0 UIADD3 UR12, UPT, UPT, -UR10, 0x100000, URZ ;  /* 0x001000000a0c8890 */ /* 0x000fc8000fffe1ff */
[----:B------:R-:W-:Y:S02]  /*8520*/  @!UP0 USHF.L.U32 UR13, UR12, 0xb, URZ ;  /* 0x0000000b0c0d8899 */ /* 0x000fe400080006ff */
[----:B------:R-:W-:Y:S01]  /*8530*/  @!UP0 USHF.L.U32 UR12, UR12, 0x1, URZ ;  /* 0x000000010c0c8899 */ /* 0x000fe200080006ff */
[----:B------:R-:W-:-:S11]  /*8540*/  VOTEU.ALL UP1, P1 ;  /* 0x0000000000ff7886 */ /* 0x000fd60000820000 */
[----:B------:R1:W1:Y:S01]  /*8550*/  @!UP1 SYNCS.EXCH.64 URZ, [UR4+0x38008], UR12 ;  /* 0x0380080c04ff95b2 */ /* 0x0002620008000100 */
[----:B0-----:R-:W-:-:S05]  /*8560*/  LOP3.LUT R133, R133, 0x3f, RZ, 0xc0, !PT ;  /* 0x0000003f85857812 */ /* 0x001fca00078ec0ff */
[----:B------:R-:W-:Y:S01]  /*8570*/  IMAD.SHL.U32 R133, R133, 0x2, RZ ;  /* 0x0000000285857824 */ /* 0x000fe200078e00ff */
[----:B----4-:R0:W-:Y:S02]  /*8580*/  @P2 STL [R1+0x38], R140 ;  /* 0x0000388c01002387 */ /* 0x0101e40000100800 */
[----:B0-----:R-:W0:Y:S02]  /*8590*/  S2R R140, SR_TID.X ;  /* 0x00000000008c7919 */ /* 0x001e240000002100 */
[----:B--2---:R-:W2:Y:S04]  /*85a0*/  @P2 LDG.E.U16 R164, desc[UR8][R122.64] ;  /* 0x000000087aa42981 */ /* 0x004ea8000c1e1500 */
[----:B------:R4:W2:Y:S04]  /*85b0*/  @P2 LDG.E.U16 R165, desc[UR8][R124.64] ;  /* 0x000000087ca52981 */ /* 0x0008a8000c1e1500 */
[----:B------:R-:W2:Y:S01]  /*85c0*/  LDL.LU.64 R122, [R1+0xfb8] ;  /* 0x000fb800017a7983 */ /* 0x000ea20000300a00 */
[----:B0-----:R-:W-:-:S03]  /*85d0*/  LOP3.LUT R140, R140, 0x40, RZ, 0xc0, !PT ;  /* 0x000000408c8c7812 */ /* 0x001fc600078ec0ff */
[----:B------:R-:W2:Y:S01]  /*85e0*/  LDL.LU.64 R124, [R1+0xfb0] ;  /* 0x000fb000017c7983 */ /* 0x000ea20000300a00 */
[----:B------:R-:W-:-:S03]  /*85f0*/  LEA R140, R140, R133, 0x8 ;  /* 0x000000858c8c7211 */ /* 0x000fc600078e40ff */
[----:B------:R-:W3:Y:S04]  /*8600*/  LDL.LU R133, [R1+0x2c] ;  /* 0x00002c0001857983 */ /* 0x000ee80000300800 */
[----:B------:R0:W-:Y:S04]  /*8610*/  STS.U16 [R140+UR4+0x400], R126 ;  /* 0x0004007e8c007988 */ /* 0x0001e80008000404 */
[----:B------:R1:W-:Y:S04]  /*8620*/  STS.U16 [R140+UR4+0x8400], R127 ;  /* 0x0084007f8c007988 */ /* 0x0003e80008000404 */
[----:B------:R4:W-:Y:S04]  /*8630*/  STS.U16 [R140+UR4], R128 ;  /* 0x000000808c007988 */ /* 0x0009e80008000404 */
[----:B0-----:R-:W3:Y:S04]  /*8640*/  LDL.LU R126, [R1+0xfa8] ;  /* 0x000fa800017e7983 */ /* 0x001ee80000300800 */
[----:B-1----:R-:W3:Y:S04]  /*8650*/  LDL.LU R127, [R1+0xfa4] ;  /* 0x000fa400017f7983 */ /* 0x002ee80000300800 */
[----:B----4-:R-:W4:Y:S04]  /*8660*/  LDL.LU R128, [R1+0xfa0] ;  /* 0x000fa00001807983 */ /* 0x010f280000300800 */
[----:B------:R0:W-:Y:S04]  /*8670*/  STS.U16 [R140+UR4+0x8000], R129 ;  /* 0x008000818c007988 */ /* 0x0001e80008000404 */
[----:B------:R1:W-:Y:S04]  /*8680*/  STS.U16 [R140+UR4+0x800], R130 ;  /* 0x000800828c007988 */ /* 0x0003e80008000404 */
[----:B0-----:R-:W4:Y:S04]  /*8690*/  LDL.LU R129, [R1+0xf9c] ;  /* 0x000f9c0001817983 */ /* 0x001f280000300800 */
[----:B-1----:R-:W4:Y:S04]  /*86a0*/  LDL.LU R130, [R1+0xf98] ;  /* 0x000f980001827983 */ /* 0x002f280000300800 */
[----:B--2---:R-:W-:Y:S04]  /*86b0*/  STS.U16 [R140+UR4+0x9400], R125 ;  /* 0x0094007d8c007988 */ /* 0x004fe80008000404 */
[----:B---3--:R-:W-:Y:S04]  /*86c0*/  STS.U16 [R140+UR4+0x1400], R126 ;  /* 0x0014007e8c007988 */ /* 0x008fe80008000404 */
[----:B------:R-:W-:Y:S04]  /*86d0*/  STS.U16 [R140+UR4+0x9000], R127 ;  /* 0x0090007f8c007988 */ /* 0x000fe80008000404 */
[----:B----4-:R-:W-:Y:S04]  /*86e0*/  STS.U16 [R140+UR4+0x1000], R128 ;  /* 0x001000808c007988 */ /* 0x010fe80008000404 */
[----:B------:R-:W-:Y:S04]  /*86f0*/  STS.U16 [R140+UR4+0x8c00], R129 ;  /* 0x008c00818c007988 */ /* 0x000fe80008000404 */
[----:B------:R0:W-:Y:S04]  /*8700*/  STS.U16 [R140+UR4+0xc00], R130 ;  /* 0x000c00828c007988 */ /* 0x0001e80008000404 */
[----:B0-----:R-:W2:Y:S04]  /*8710*/  LDL.LU R130, [R1+0x24] ;  /* 0x0000240001827983 */ /* 0x001ea80000300800 */
[----:B------:R-:W3:Y:S04]  /*8720*/  LDL.LU R129, [R1+0x28] ;  /* 0x0000280001817983 */ /* 0x000ee80000300800 */
[----:B------:R-:W4:Y:S04]  /*8730*/  LDL.LU R128, [R1+0x9c] ;  /* 0x00009c0001807983 */ /* 0x000f280000300800 */
[----:B------:R-:W2:Y:S04]  /*8740*/  LDL.LU R127, [R1+0xa0] ;  /* 0x0000a000017f7983 */ /* 0x000ea80000300800 */
[----:B------:R-:W2:Y:S04]  /*8750*/  LDL.LU R126, [R1+0x5c] ;  /* 0x00005c00017e7983 */ /* 0x000ea80000300800 */
[----:B------:R-:W2:Y:S04]  /*8760*/  LDL.LU R125, [R1+0x60] ;  /* 0x00006000017d7983 */ /* 0x000ea80000300800 */
[----:B------:R0:W-:Y:S04]  /*8770*/  STS.U16 [R140+UR4+0x1800], R124 ;  /* 0x0018007c8c007988 */ /* 0x0001e80008000404 */
        /* <DEDUP_REMOVED lines=21> */
[----:B--2---:R0:W-:Y:S04]  /*88d0*/  STS.U16 [R124+UR4+0x480], R125 ;  /* 0x0004807d7c007988 */ /* 0x0041e80008000404 */
[----:B------:R1:W-:Y:S04]  /*88e0*/  STS.U16 [R124+UR4+0x8480], R126 ;  /* 0x0084807e7c007988 */ /* 0x0003e80008000404 */
[----:B------:R2:W-:Y:S04]  /*88f0*/  STS.U16 [R124+UR4+0x80], R127 ;  /* 0x0000807f7c007988 */ /* 0x0005e80008000404 */
[----:B0-----:R-:W3:Y:S04]  /*8900*/  LDL.LU R125, [R1+0x98] ;  /* 0x00009800017d7983 */ /* 0x001ee80000300800 */
[----:B-1----:R-:W3:Y:S04]  /*8910*/  LDL.LU R126, [R1+0x94] ;  /* 0x00009400017e7983 */ /* 0x002ee80000300800 */
[----:B----4-:R0:W-:Y:S04]  /*8920*/  STS.U16 [R124+UR4+0x8080], R128 ;  /* 0x008080807c007988 */ /* 0x0101e80008000404 */
[----:B--2---:R-:W2:Y:S04]  /*8930*/  LDL.LU R127, [R1+0x58] ;  /* 0x00005800017f7983 */ /* 0x004ea80000300800 */
[----:B---3--:R1:W-:Y:S04]  /*8940*/  STS.U16 [R124+UR4+0x880], R129 ;  /* 0x000880817c007988 */ /* 0x0083e80008000404 */
[----:B0-----:R-:W3:Y:S04]  /*8950*/  LDL.LU R128, [R1+0x54] ;  /* 0x0000540001807983 */ /* 0x001ee80000300800 */
[----:B------:R0:W-:Y:S04]  /*8960*/  STS.U16 [R124+UR4+0x8880], R130 ;  /* 0x008880827c007988 */ /* 0x0001e80008000404 */
[----:B-1----:R-:W4:Y:S04]  /*8970*/  LDL.LU R129, [R1+0x20] ;  /* 0x0000200001817983 */ /* 0x002f280000300800 */
[----:B0-----:R-:W4:Y:S04]  /*8980*/  LDL.LU R130, [R1+0x1c] ;  /* 0x00001c0001827983 */ /* 0x001f280000300800 */
        /* <DEDUP_REMOVED lines=18> */
[----:B------:R-:W-:-:S03]  /*8ab0*/  LOP3.LUT R106, R140, 0x20, RZ, 0x3c, !PT ;  /* 0x000000208c6a7812 */ /* 0x000fc600078e3cff */
[----:B------:R-:W-:Y:S04]  /*8ac0*/  STS.U16 [R124+UR4+0x3080], R87 ;  /* 0x003080577c007988 */ /* 0x000fe80008000404 */
[----:B------:R-:W-:Y:S04]  /*8ad0*/  STS.U16 [R124+UR4+0xb080], R86 ;  /* 0x00b080567c007988 */ /* 0x000fe80008000404 */
[----:B------:R0:W-:Y:S04]  /*8ae0*/  STS.U16 [R124+UR4+0x3480], R85 ;  /* 0x003480557c007988 */ /* 0x0001e80008000404 */
[----:B------:R1:W-:Y:S04]  /*8af0*/  STS.U16 [R124+UR4+0xb480], R84 ;  /* 0x00b480547c007988 */ /* 0x0003e80008000404 */
[----:B------:R1:W-:Y:S01]  /*8b00*/  STS.U16 [R124+UR4+0x3880], R2 ;  /* 0x003880027c007988 */ /* 0x0003e20008000404 */
[----:B0-----:R-:W0:Y:S03]  /*8b10*/  LDC R85, c[0x0][0x3c4] ;  /* 0x0000f100ff557b82 */ /* 0x001e260000000800 */
[----:B------:R1:W-:Y:S04]  /*8b20*/  STS.U16 [R124+UR4+0xb880], R83 ;  /* 0x00b880537c007988 */ /* 0x0003e80008000404 */
[----:B------:R1:W-:Y:S02]  /*8b30*/  STS.U16 [R124+UR4+0x3c80], R82 ;  /* 0x003c80527c007988 */ /* 0x0003e40008000404 */
[----:B-1----:R-:W1:Y:S02]  /*8b40*/  LDC R84, c[0x0][0x3c4] ;  /* 0x0000f100ff547b82 */ /* 0x002e640000000800 */
[----:B------:R-:W-:Y:S01]  /*8b50*/  STS.U16 [R124+UR4+0xbc80], R81 ;  /* 0x00bc80517c007988 */ /* 0x000fe20008000404 */
[----:B------:R-:W-:Y:S01]  /*8b60*/  PRMT R2, RZ, 0x7610, R2 ;  /* 0x00007610ff027816 */ /* 0x000fe20000000002 */
[----:B------:R-:W0:Y:S04]  /*8b70*/  S2R R133, SR_TID.X ;  /* 0x0000000000857919 */ /* 0x000e280000002100 */
[----:B------:R-:W0:Y:S08]  /*8b80*/  LDC R83, c[0x0][0x3c4] ;  /* 0x0000f100ff537b82 */ /* 0x000e300000000800 */
[----:B------:R-:W0:Y:S01]  /*8b90*/  LDC R82, c[0x0][0x3c4] ;  /* 0x0000f100ff527b82 */ /* 0x000e220000000800 */
[----:B------:R0:W-:Y:S04]  /*8ba0*/  STS.U16 [R106+UR4+0x100], R125 ;  /* 0x0001007d6a007988 */ /* 0x0001e80008000404 */
[----:B------:R1:W-:Y:S04]  /*8bb0*/  STS.U16 [R106+UR4+0x8100], R126 ;  /* 0x0081007e6a007988 */ /* 0x0003e80008000404 */
[----:B0-----:R-:W4:Y:S04]  /*8bc0*/  LDL.LU R125, [R1+0x90] ;  /* 0x00009000017d7983 */ /* 0x001f280000300800 */
[----:B--2---:R0:W-:Y:S04]  /*8bd0*/  STS.U16 [R106+UR4+0x500], R127 ;  /* 0x0005007f6a007988 */ /* 0x0041e80008000404 */
[----:B-1----:R-:W2:Y:S04]  /*8be0*/  LDL.LU R126, [R1+0x8c] ;  /* 0x00008c00017e7983 */ /* 0x002ea80000300800 */
[----:B---3--:R1:W-:Y:S04]  /*8bf0*/  STS.U16 [R106+UR4+0x8500], R128 ;  /* 0x008500806a007988 */ /* 0x0083e80008000404 */
[----:B0-----:R-:W3:Y:S04]  /*8c00*/  LDL.LU R127, [R1+0x50] ;  /* 0x00005000017f7983 */ /* 0x001ee80000300800 */
[----:B----4-:R0:W-:Y:S04]  /*8c10*/  STS.U16 [R106+UR4+0x900], R129 ;  /* 0x000900816a007988 */ /* 0x0101e80008000404 */
[----:B-1----:R-:W4:Y:S04]  /*8c20*/  LDL.LU R128, [R1+0x4c] ;  /* 0x00004c0001807983 */ /* 0x002f280000300800 */
[----:B------:R1:W-:Y:S04]  /*8c30*/  STS.U16 [R106+UR4+0x8900], R130 ;  /* 0x008900826a007988 */ /* 0x0003e80008000404 */
[----:B0-----:R-:W4:Y:S04]  /*8c40*/  LDL.LU R129, [R1+0x18] ;  /* 0x0000180001817983 */ /* 0x001f280000300800 */
[----:B-1----:R-:W4:Y:S04]  /*8c50*/  LDL.LU R130, [R1+0x14] ;  /* 0x0000140001827983 */ /* 0x002f280000300800 */
[----:B------:R0:W-:Y:S04]  /*8c60*/  STS.U16 [R106+UR4+0xd00], R80 ;  /* 0x000d00506a007988 */ /* 0x0001e80008000404 */
[----:B------:R-:W-:Y:S04]  /*8c70*/  STS.U16 [R106+UR4+0x8d00], R79 ;  /* 0x008d004f6a007988 */ /* 0x000fe80008000404 */
[----:B------:R1:W-:Y:S01]  /*8c80*/  STS.U16 [R106+UR4+0x1100], R78 ;  /* 0x0011004e6a007988 */ /* 0x0003e20008000404 */
[C---:B------:R-:W-:Y:S01]  /*8c90*/  LOP3.LUT R81, R140.reuse, 0x30, RZ, 0x3c, !PT ;  /* 0x000000308c517812 */ /* 0x040fe200078e3cff */
[----:B0-----:R-:W0:Y:S02]  /*8ca0*/  LDC R80, c[0x0][0x3c4] ;  /* 0x0000f100ff507b82 */ /* 0x001e240000000800 */
[----:B------:R-:W-:Y:S04]  /*8cb0*/  STS.U16 [R106+UR4+0x9100], R77 ;  /* 0x0091004d6a007988 */ /* 0x000fe80008000404 */
[----:B------:R1:W-:Y:S01]  /*8cc0*/  STS.U16 [R106+UR4+0x1500], R76 ;  /* 0x0015004c6a007988 */ /* 0x0003e20008000404 */
[----:B------:R-:W-:Y:S01]  /*8cd0*/  LOP3.LUT R133, R133, 0x3f, RZ, 0xc0, !PT ;  /* 0x0000003f85857812 */ /* 0x000fe200078ec0ff */
[----:B-1----:R-:W1:Y:S02]  /*8ce0*/  LDC R78, c[0x0][0x3c4] ;  /* 0x0000f100ff4e7b82 */ /* 0x002e640000000800 */
[----:B------:R-:W-:Y:S04]  /*8cf0*/  STS.U16 [R106+UR4+0x9500], R75 ;  /* 0x0095004b6a007988 */ /* 0x000fe80008000404 */
[----:B------:R0:W-:Y:S02]  /*8d00*/  STS.U16 [R106+UR4+0x1900], R74 ;  /* 0x0019004a6a007988 */ /* 0x0001e40008000404 */
[----:B------:R-:W1:Y:S02]  /*8d10*/  LDC R76, c[0x0][0x3c4] ;  /* 0x0000f100ff4c7b82 */ /* 0x000e640000000800 */
[----:B------:R-:W-:Y:S04]  /*8d20*/  STS.U16 [R106+UR4+0x9900], R73 ;  /* 0x009900496a007988 */ /* 0x000fe80008000404 */
[----:B------:R0:W-:Y:S01]  /*8d30*/  STS.U16 [R106+UR4+0x1d00], R72 ;  /* 0x001d00486a007988 */ /* 0x0001e20008000404 */
[----:B------:R-:W-:Y:S01]  /*8d40*/  IMAD.SHL.U32 R133, R133, 0x2, RZ ;  /* 0x0000000285857824 */ /* 0x000fe200078e00ff */
[----:B0-----:R-:W0:Y:S02]  /*8d50*/  LDC R74, c[0x0][0x3c4] ;  /* 0x0000f100ff4a7b82 */ /* 0x001e240000000800 */
[----:B------:R-:W-:Y:S04]  /*8d60*/  STS.U16 [R106+UR4+0x9d00], R71 ;  /* 0x009d00476a007988 */ /* 0x000fe80008000404 */
[----:B------:R1:W-:Y:S02]  /*8d70*/  STS.U16 [R106+UR4+0x2100], R70 ;  /* 0x002100466a007988 */ /* 0x0003e40008000404 */
[----:B------:R-:W0:Y:S02]  /*8d80*/  LDC R72, c[0x0][0x3c4] ;  /* 0x0000f100ff487b82 */ /* 0x000e240000000800 */
[----:B------:R-:W-:Y:S04]  /*8d90*/  STS.U16 [R106+UR4+0xa100], R69 ;  /* 0x00a100456a007988 */ /* 0x000fe80008000404 */
[----:B------:R1:W-:Y:S02]  /*8da0*/  STS.U16 [R106+UR4+0x2500], R68 ;  /* 0x002500446a007988 */ /* 0x0003e40008000404 */
[----:B-1----:R-:W1:Y:S02]  /*8db0*/  LDC R70, c[0x0][0x3c4] ;  /* 0x0000f100ff467b82 */ /* 0x002e640000000800 */
[----:B------:R-:W-:Y:S04]  /*8dc0*/  STS.U16 [R106+UR4+0xa500], R67 ;  /* 0x00a500436a007988 */ /* 0x000fe80008000404 */
[----:B------:R0:W-:Y:S02]  /*8dd0*/  STS.U16 [R106+UR4+0x2900], R66 ;  /* 0x002900426a007988 */ /* 0x0001e40008000404 */
[----:B------:R-:W1:Y:S02]  /*8de0*/  LDC R68, c[0x0][0x3c4] ;  /* 0x0000f100ff447b82 */ /* 0x000e640000000800 */
[----:B------:R-:W-:Y:S04]  /*8df0*/  STS.U16 [R106+UR4+0xa900], R65 ;  /* 0x00a900416a007988 */ /* 0x000fe80008000404 */
[----:B------:R0:W-:Y:S02]  /*8e00*/  STS.U16 [R106+UR4+0x2d00], R64 ;  /* 0x002d00406a007988 */ /* 0x0001e40008000404 */
[----:B0-----:R-:W0:Y:S02]  /*8e10*/  LDC R66, c[0x0][0x3c4] ;  /* 0x0000f100ff427b82 */ /* 0x001e240000000800 */
[----:B------:R-:W-:Y:S04]  /*8e20*/  STS.U16 [R106+UR4+0xad00], R63 ;  /* 0x00ad003f6a007988 */ /* 0x000fe80008000404 */
[----:B------:R1:W-:Y:S02]  /*8e30*/  STS.U16 [R106+UR4+0x3100], R62 ;  /* 0x0031003e6a007988 */ /* 0x0003e40008000404 */
[----:B------:R-:W0:Y:S02]  /*8e40*/  LDC R64, c[0x0][0x3c4] ;  /* 0x0000f100ff407b82 */ /* 0x000e240000000800 */
[----:B------:R-:W-:Y:S04]  /*8e50*/  STS.U16 [R106+UR4+0xb100], R61 ;  /* 0x00b1003d6a007988 */ /* 0x000fe80008000404 */
[----:B------:R1:W-:Y:S02]  /*8e60*/  STS.U16 [R106+UR4+0x3500], R60 ;  /* 0x0035003c6a007988 */ /* 0x0003e40008000404 */
[----:B-1----:R-:W1:Y:S02]  /*8e70*/  LDC R62, c[0x0][0x3c4] ;  /* 0x0000f100ff3e7b82 */ /* 0x002e640000000800 */
[----:B------:R0:W-:Y:S04]  /*8e80*/  STS.U16 [R106+UR4+0xb500], R59 ;  /* 0x00b5003b6a007988 */ /* 0x0001e80008000404 */
[----:B------:R-:W-:Y:S02]  /*8e90*/  STS.U16 [R106+UR4+0x3900], R3 ;  /* 0x003900036a007988 */ /* 0x000fe40008000404 */
[----:B------:R-:W1:Y:S02]  /*8ea0*/  LDC R60, c[0x0][0x3c4] ;  /* 0x0000f100ff3c7b82 */ /* 0x000e640000000800 */
[----:B------:R-:W-:Y:S04]  /*8eb0*/  STS.U16 [R106+UR4+0xb900], R58 ;  /* 0x00b9003a6a007988 */ /* 0x000fe80008000404 */
[----:B------:R-:W-:Y:S02]  /*8ec0*/  STS.U16 [R106+UR4+0x3d00], R57 ;  /* 0x003d00396a007988 */ /* 0x000fe40008000404 */
[----:B0-----:R-:W0:Y:S02]  /*8ed0*/  LDC R59, c[0x0][0x3c4] ;  /* 0x0000f100ff3b7b82 */ /* 0x001e240000000800 */
[----:B------:R-:W-:Y:S06]  /*8ee0*/  STS.U16 [R106+UR4+0xbd00], R56 ;  /* 0x00bd00386a007988 */ /* 0x000fec0008000404 */
[----:B------:R-:W0:Y:S08]  /*8ef0*/  LDC R61, c[0x0][0x3c4] ;  /* 0x0000f100ff3d7b82 */ /* 0x000e300000000800 */
        /* <DEDUP_REMOVED lines=8> */
[----:B------:R-:W0:Y:S01]  /*8f80*/  LDC R79, c[0x0][0x3c4] ;  /* 0x0000f100ff4f7b82 */ /* 0x000e220000000800 */
[----:B------:R0:W-:Y:S04]  /*8f90*/  STS.U16 [R81+UR4+0x180], R125 ;  /* 0x0001807d51007988 */ /* 0x0001e80008000404 */
[----:B--2---:R2:W-:Y:S04]  /*8fa0*/  STS.U16 [R81+UR4+0x8180], R126 ;  /* 0x0081807e51007988 */ /* 0x0045e80008000404 */
[----:B0-----:R-:W4:Y:S04]  /*8fb0*/  LDL.LU R125, [R1+0x88] ;  /* 0x00008800017d7983 */ /* 0x001f280000300800 */
[----:B---3--:R0:W-:Y:S04]  /*8fc0*/  STS.U16 [R81+UR4+0x580], R127 ;  /* 0x0005807f51007988 */ /* 0x0081e80008000404 */
[----:B--2---:R-:W2:Y:S04]  /*8fd0*/  LDL.LU R126, [R1+0x84] ;  /* 0x00008400017e7983 */ /* 0x004ea80000300800 */
[----:B----4-:R3:W-:Y:S04]  /*8fe0*/  STS.U16 [R81+UR4+0x8580], R128 ;  /* 0x0085808051007988 */ /* 0x0107e80008000404 */
[----:B0-----:R-:W4:Y:S04]  /*8ff0*/  LDL.LU R127, [R1+0x48] ;  /* 0x00004800017f7983 */ /* 0x001f280000300800 */
[----:B------:R0:W-:Y:S04]  /*9000*/  STS.U16 [R81+UR4+0x980], R129 ;  /* 0x0009808151007988 */ /* 0x0001e80008000404 */
[----:B---3--:R-:W3:Y:S04]  /*9010*/  LDL.LU R128, [R1+0x44] ;  /* 0x0000440001807983 */ /* 0x008ee80000300800 */
[----:B------:R1:W-:Y:S04]  /*9020*/  STS.U16 [R81+UR4+0x8980], R130 ;  /* 0x0089808251007988 */ /* 0x0003e80008000404 */
[----:B0-----:R-:W3:Y:S04]  /*9030*/  LDL.LU R129, [R1+0x10] ;  /* 0x0000100001817983 */ /* 0x001ee80000300800 */
[----:B-1----:R-:W3:Y:S04]  /*9040*/  LDL.LU R130, [R1+0x8] ;  /* 0x0000080001827983 */ /* 0x002ee80000300800 */
        /* <DEDUP_REMOVED lines=21> */
[----:B------:R-:W-:Y:S04]  /*91a0*/  STS.U16 [R81+UR4+0x3580], R35 ;  /* 0x0035802351007988 */ /* 0x000fe80008000404 */
[----:B------:R-:W-:Y:S04]  /*91b0*/  STS.U16 [R81+UR4+0xb580], R34 ;  /* 0x00b5802251007988 */ /* 0x000fe80008000404 */
[----:B------:R0:W-:Y:S04]  /*91c0*/  STS.U16 [R81+UR4+0x3980], R4 ;  /* 0x0039800451007988 */ /* 0x0001e80008000404 */
[----:B------:R1:W-:Y:S04]  /*91d0*/  STS.U16 [R81+UR4+0xb980], R33 ;  /* 0x00b9802151007988 */ /* 0x0003e80008000404 */
[----:B------:R1:W-:Y:S04]  /*91e0*/  STS.U16 [R81+UR4+0x3d80], R32 ;  /* 0x003d802051007988 */ /* 0x0003e80008000404 */
[----:B------:R1:W-:Y:S01]  /*91f0*/  STS.U16 [R81+UR4+0xbd80], R31 ;  /* 0x00bd801f51007988 */ /* 0x0003e20008000404 */
[----:B0-----:R-:W-:-:S02]  /*9200*/  LOP3.LUT R4, R140, 0x50, RZ, 0x3c, !PT ;  /* 0x000000508c047812 */ /* 0x001fc400078e3cff */
[----:B-1----:R-:W-:Y:S01]  /*9210*/  PRMT R33, RZ, 0x7610, R33 ;  /* 0x00007610ff217816 */ /* 0x002fe20000000021 */
[----:B------:R-:W-:Y:S01]  /*9220*/  IMAD R59, R59, 0xf, RZ ;  /* 0x0000000f3b3b7824 */ /* 0x000fe200078e02ff */
[----:B------:R-:W-:Y:S01]  /*9230*/  PRMT R32, RZ, 0x7610, R32 ;  /* 0x00007610ff207816 */ /* 0x000fe20000000020 */
[----:B------:R-:W-:Y:S01]  /*9240*/  IMAD R60, R60, 0x17, RZ ;  /* 0x000000173c3c7824 */ /* 0x000fe200078e02ff */
[----:B------:R-:W-:Y:S01]  /*9250*/  PRMT R31, RZ, 0x7610, R31 ;  /* 0x00007610ff1f7816 */ /* 0x000fe2000000001f */
[----:B------:R-:W-:Y:S01]  /*9260*/  IMAD R61, R61, 0x1f, RZ ;  /* 0x0000001f3d3d7824 */ /* 0x000fe200078e02ff */
[----:B------:R-:W0:Y:S01]  /*9270*/  LDC R81, c[0x0][0x3c4] ;  /* 0x0000f100ff517b82 */ /* 0x000e220000000800 */
[----:B------:R1:W-:Y:S04]  /*9280*/  STS.U16 [R3+UR4+0x200], R125 ;  /* 0x0002007d03007988 */ /* 0x0003e80008000404 */
[----:B--2---:R2:W-:Y:S04]  /*9290*/  STS.U16 [R3+UR4+0x8200], R126 ;  /* 0x0082007e03007988 */ /* 0x0045e80008000404 */
[----:B-1----:R-:W3:Y:S04]  /*92a0*/  LDL.LU R125, [R1+0x80] ;  /* 0x00008000017d7983 */ /* 0x002ee80000300800 */
[----:B----4-:R1:W-:Y:S04]  /*92b0*/  STS.U16 [R3+UR4+0x600], R127 ;  /* 0x0006007f03007988 */ /* 0x0103e80008000404 */
[----:B--2---:R-:W2:Y:S04]  /*92c0*/  LDL.LU R126, [R1+0x74] ;  /* 0x00007400017e7983 */ /* 0x004ea80000300800 */
[----:B---3--:R3:W-:Y:S04]  /*92d0*/  STS.U16 [R3+UR4+0x8600], R128 ;  /* 0x0086008003007988 */ /* 0x0087e80008000404 */
[----:B-1----:R-:W4:Y:S04]  /*92e0*/  LDL.LU R127, [R1+0x40] ;  /* 0x00004000017f7983 */ /* 0x002f280000300800 */
[----:B------:R1:W-:Y:S04]  /*92f0*/  STS.U16 [R3+UR4+0xa00], R129 ;  /* 0x000a008103007988 */ /* 0x0003e80008000404 */
[----:B---3--:R-:W3:Y:S04]  /*9300*/  LDL.LU R128, [R1+0x3c] ;  /* 0x00003c0001807983 */ /* 0x008ee80000300800 */
[----:B------:R0:W-:Y:S04]  /*9310*/  STS.U16 [R3+UR4+0x8a00], R130 ;  /* 0x008a008203007988 */ /* 0x0001e80008000404 */
[----:B-1----:R-:W2:Y:S04]  /*9320*/  LDL.LU R129, [R1+0x4] ;  /* 0x0000040001817983 */ /* 0x002ea80000300800 */
[----:B0-----:R-:W2:Y:S04]  /*9330*/  LDL.LU R130, [R1] ;  /* 0x0000000001827983 */ /* 0x001ea80000300800 */
        /* <DEDUP_REMOVED lines=25> */
[----:B------:R1:W-:Y:S01]  /*94d0*/  STS.U16 [R3+UR4+0xbe00], R6 ;  /* 0x00be000603007988 */ /* 0x0003e20008000404 */
[----:B0-----:R-:W0:Y:S02]  /*94e0*/  LDC R8, c[0x0][0x3c4] ;  /* 0x0000f100ff087b82 */ /* 0x001e240000000800 */
[----:B0-----:R-:W-:-:S04]  /*94f0*/  IMAD R8, R8, 0x7, RZ ;  /* 0x0000000708087824 */ /* 0x001fc800078e02ff */
[----:B-1----:R-:W-:-:S05]  /*9500*/  IMAD.WIDE R6, R8, 0x2, R134 ;  /* 0x0000000208067825 */ /* 0x002fca00078e0286 */
[----:B------:R-:W2:Y:S04]  /*9510*/  @P2 LDG.E.U16 R2, desc[UR8][R6.64] ;  /* 0x0000000806022981 */ /* 0x000ea8000c1e1500 */
[----:B----4-:R0:W-:Y:S04]  /*9520*/  STS.U16 [R4+UR4+0x680], R127 ;  /* 0x0006807f04007988 */ /* 0x0101e80008000404 */
[----:B---3--:R1:W-:Y:S04]  /*9530*/  STS.U16 [R4+UR4+0x8680], R128 ;  /* 0x0086808004007988 */ /* 0x0083e80008000404 */
[----:B0-----:R-:W3:Y:S04]  /*9540*/  LDL.LU R127, [R1+0x70] ;  /* 0x00007000017f7983 */ /* 0x001ee80000300800 */
[----:B--2---:R0:W-:Y:S04]  /*9550*/  STS.U16 [R4+UR4+0xa80], R129 ;  /* 0x000a808104007988 */ /* 0x0041e80008000404 */
[----:B-1----:R-:W2:Y:S04]  /*9560*/  LDL.LU R128, [R1+0x6c] ;  /* 0x00006c0001807983 */ /* 0x002ea80000300800 */
[----:B------:R1:W-:Y:S04]  /*9570*/  STS.U16 [R4+UR4+0x8a80], R130 ;  /* 0x008a808204007988 */ /* 0x0003e80008000404 */
[----:B0-----:R-:W4:Y:S04]  /*9580*/  LDL.LU R129, [R1+0x38] ;  /* 0x0000380001817983 */ /* 0x001f280000300800 */
[----:B-1----:R-:W2:Y:S01]  /*9590*/  LDL.LU R130, [R1+0x34] ;  /* 0x0000340001827983 */ /* 0x002ea20000300800 */
[----:B------:R-:W-:-:S03]  /*95a0*/  LOP3.LUT R3, R140, 0x60, RZ, 0x3c, !PT ;  /* 0x000000608c037812 */ /* 0x000fc600078e3cff */
        /* <DEDUP_REMOVED lines=28> */
[----:B------:R-:W-:-:S02]  /*9770*/  PRMT R30, RZ, 0x7610, R30 ;  /* 0x00007610ff1e7816 */ /* 0x000fc4000000001e */
[----:B------:R-:W-:Y:S01]  /*9780*/  PRMT R29, RZ, 0x7610, R29 ;  /* 0x00007610ff1d7816 */ /* 0x000fe2000000001d */
[----:B------:R-:W-:Y:S01]  /*9790*/  STL [R1+0xf5c], R133 ;  /* 0x000f5c8501007387 */ /* 0x000fe20000100800 */
[----:B------:R-:W-:Y:S02]  /*97a0*/  PRMT R28, RZ, 0x7610, R28 ;  /* 0x00007610ff1c7816 */ /* 0x000fe4000000001c */
[----:B------:R-:W-:Y:S01]  /*97b0*/  PRMT R27, RZ, 0x7610, R27 ;  /* 0x00007610ff1b7816 */ /* 0x000fe2000000001b */
[----:B------:R-:W-:Y:S01]  /*97c0*/  STL [R1+0xf60], R140 ;  /* 0x000f608c01007387 */ /* 0x000fe20000100800 */
[----:B------:R-:W-:Y:S02]  /*97d0*/  PRMT R26, RZ, 0x7610, R26 ;  /* 0x00007610ff1a7816 */ /* 0x000fe4000000001a */
[----:B------:R-:W-:Y:S01]  /*97e0*/  PRMT R25, RZ, 0x7610, R25 ;  /* 0x00007610ff197816 */ /* 0x000fe20000000019 */
[----:B------:R-:W-:Y:S01]  /*97f0*/  STS.U16 [R3+UR4+0xb00], R163 ;  /* 0x000b00a303007988 */ /* 0x000fe20008000404 */
[----:B------:R-:W-:Y:S01]  /*9800*/  PRMT R24, RZ, 0x7610, R24 ;  /* 0x00007610ff187816 */ /* 0x000fe20000000018 */
[----:B0-----:R-:W-:-:S02]  /*9810*/  IMAD.WIDE R142, R59, 0x2, R134 ;  /* 0x000000023b8e7825 */ /* 0x001fc400078e0286 */
[----:B------:R-:W-:Y:S04]  /*9820*/  STS.U16 [R3+UR4+0x8b00], R164 ;  /* 0x008b00a403007988 */ /* 0x000fe80008000404 */
[----:B------:R-:W-:Y:S01]  /*9830*/  STS.U16 [R3+UR4+0xf00], R165 ;  /* 0x000f00a503007988 */ /* 0x000fe20008000404 */
[----:B------:R-:W-:-:S03]  /*9840*/  IMAD R62, R62, 0x26, RZ ;  /* 0x000000263e3e7824 */ /* 0x000fc600078e02ff */
[----:B------:R-:W-:Y:S01]  /*9850*/  STL.64 [R1+0xf68], R2 ;  /* 0x000f680201007387 */ /* 0x000fe20000100a00 */
[----:B------:R-:W-:-:S04]  /*9860*/  IMAD.WIDE R138, R59, 0x2, R136 ;  /* 0x000000023b8a7825 */ /* 0x000fc800078e0288 */
[----:B------:R-:W-:Y:S01]  /*9870*/  IMAD R63, R63, 0x27, RZ ;  /* 0x000000273f3f7824 */ /* 0x000fe200078e02ff */
[----:B------:R-:W-:Y:S01]  /*9880*/  STL.64 [R1+0xf70], R32 ;  /* 0x000f702001007387 */ /* 0x000fe20000100a00 */
[----:B------:R-:W-:Y:S02]  /*9890*/  IMAD R64, R64, 0x2e, RZ ;  /* 0x0000002e40407824 */ /* 0x000fe400078e02ff */
[----:B------:R-:W-:Y:S01]  /*98a0*/  IMAD.WIDE R124, R61, 0x2, R136 ;  /* 0x000000023d7c7825 */ /* 0x000fe200078e0288 */
[----:B------:R-:W-:Y:S03]  /*98b0*/  STL.64 [R1+0xf78], R30 ;  /* 0x000f781e01007387 */ /* 0x000fe60000100a00 */
[----:B------:R-:W-:Y:S01]  /*98c0*/  IMAD R65, R65, 0x2f, RZ ;  /* 0x0000002f41417824 */ /* 0x000fe200078e02ff */
[----:B------:R-:W-:Y:S01]  /*98d0*/  STL.64 [R1+0xf80], R28 ;  /* 0x000f801c01007387 */ /* 0x000fe20000100a00 */
[----:B------:R-:W-:-:S02]  /*98e0*/  IMAD R66, R66, 0x36, RZ ;  /* 0x0000003642427824 */ /* 0x000fc400078e02ff */
[----:B------:R-:W-:Y:S01]  /*98f0*/  IMAD R67, R67, 0x37, RZ ;  /* 0x0000003743437824 */ /* 0x000fe200078e02ff */
[----:B------:R-:W-:Y:S01]  /*9900*/  STL.64 [R1+0xf88], R26 ;  /* 0x000f881a01007387 */ /* 0x000fe20000100a00 */
[----:B------:R-:W-:Y:S02]  /*9910*/  IMAD R68, R68, 0x3e, RZ ;  /* 0x0000003e44447824 */ /* 0x000fe400078e02ff */
[----:B------:R-:W-:Y:S01]  /*9920*/  IMAD R69, R69, 0x3f, RZ ;  /* 0x0000003f45457824 */ /* 0x000fe200078e02ff */
[----:B------:R0:W-:Y:S01]  /*9930*/  STL.64 [R1+0xf90], R24 ;  /* 0x000f901801007387 */ /* 0x0001e20000100a00 */
[----:B------:R-:W-:-:S04]  /*9940*/  IMAD.WIDE R122, R63, 0x2, R134 ;  /* 0x000000023f7a7825 */ /* 0x000fc800078e0286 */
[----:B------:R-:W-:Y:S02]  /*9950*/  IMAD R70, R70, 0x46, RZ ;  /* 0x0000004646467824 */ /* 0x000fe400078e02ff */
[----:B------:R-:W-:Y:S02]  /*9960*/  IMAD R71, R71, 0x47, RZ ;  /* 0x0000004747477824 */ /* 0x000fe400078e02ff */
[----:B------:R-:W-:Y:S02]  /*9970*/  IMAD R72, R72, 0x4e, RZ ;  /* 0x0000004e48487824 */ /* 0x000fe400078e02ff */
[----:B------:R-:W-:Y:S02]  /*9980*/  IMAD R73, R73, 0x4f, RZ ;  /* 0x0000004f49497824 */ /* 0x000fe400078e02ff */
[----:B------:R-:W-:Y:S02]  /*9990*/  IMAD R74, R74, 0x56, RZ ;  /* 0x000000564a4a7824 */ /* 0x000fe400078e02ff */
[----:B------:R-:W-:-:S02]  /*99a0*/  IMAD R75, R75, 0x57, RZ ;  /* 0x000000574b4b7824 */ /* 0x000fc400078e02ff */
[----:B------:R-:W-:Y:S02]  /*99b0*/  IMAD R76, R76, 0x5e, RZ ;  /* 0x0000005e4c4c7824 */ /* 0x000fe400078e02ff */
[----:B------:R-:W-:Y:S02]  /*99c0*/  IMAD R77, R77, 0x5f, RZ ;  /* 0x0000005f4d4d7824 */ /* 0x000fe400078e02ff */
[----:B------:R-:W-:Y:S02]  /*99d0*/  IMAD R78, R78, 0x66, RZ ;  /* 0x000000664e4e7824 */ /* 0x000fe400078e02ff */
[----:B------:R-:W-:Y:S02]  /*99e0*/  IMAD R79, R79, 0x67, RZ ;  /* 0x000000674f4f7824 */ /* 0x000fe400078e02ff */
[----:B------:R-:W-:Y:S02]  /*99f0*/  IMAD R80, R80, 0x6e, RZ ;  /* 0x0000006e50507824 */ /* 0x000fe400078e02ff */
[----:B------:R-:W-:-:S02]  /*9a00*/  IMAD R83, R83, 0x6f, RZ ;  /* 0x0000006f53537824 */ /* 0x000fc400078e02ff */
[----:B------:R-:W-:Y:S02]  /*9a10*/  IMAD R81, R81, 0x76, RZ ;  /* 0x0000007651517824 */ /* 0x000fe400078e02ff */
[----:B------:R-:W-:Y:S01]  /*9a20*/  IMAD R82, R82, 0x7e, RZ ;  /* 0x0000007e52527824 */ /* 0x000fe200078e02ff */
[----:B------:R-:W-:Y:S01]  /*9a30*/  PRMT R57, RZ, 0x7610, R57 ;  /* 0x00007610ff397816 */ /* 0x000fe20000000039 */
[C---:B0-----:R-:W-:Y:S01]  /*9a40*/  IMAD.WIDE R24, R62.reuse, 0x2, R134 ;  /* 0x000000023e187825 */ /* 0x041fe200078e0286 */
[----:B------:R-:W-:Y:S01]  /*9a50*/  PRMT R56, RZ, 0x7610, R56 ;  /* 0x00007610ff387816 */ /* 0x000fe20000000038 */
[----:B------:R-:W0:Y:S02]  /*9a60*/  LDC R59, c[0x0][0x3d4] ;  /* 0x0000f500ff3b7b82 */ /* 0x000e240000000800 */
[----:B------:R-:W-:Y:S01]  /*9a70*/  IMAD.WIDE R26, R62, 0x2, R136 ;  /* 0x000000023e1a7825 */ /* 0x000fe200078e0288 */
[----:B------:R-:W-:Y:S01]  /*9a80*/  PRMT R55, RZ, 0x7610, R55 ;  /* 0x00007610ff377816 */ /* 0x000fe20000000037 */
[----:B------:R-:W4:Y:S02]  /*9a90*/  @P2 LDG.E.U16 R57, desc[UR8][R24.64] ;  /* 0x0000000818392981 */ /* 0x000f24000c1e1500 */
[C---:B------:R-:W-:Y:S01]  /*9aa0*/  IMAD.WIDE R28, R64.reuse, 0x2, R134 ;  /* 0x00000002401c7825 */ /* 0x040fe200078e0286 */
[----:B------:R-:W-:Y:S01]  /*9ab0*/  PRMT R54, RZ, 0x7610, R54 ;  /* 0x00007610ff367816 */ /* 0x000fe20000000036 */
[----:B------:R-:W4:Y:S02]  /*9ac0*/  @P2 LDG.E.U16 R56, desc[UR8][R26.64] ;  /* 0x000000081a382981 */ /* 0x000f24000c1e1500 */
[----:B------:R-:W-:Y:S01]  /*9ad0*/  IMAD.WIDE R120, R63, 0x2, R136 ;  /* 0x000000023f787825 */ /* 0x000fe200078e0288 */
[----:B------:R-:W-:Y:S01]  /*9ae0*/  PRMT R53, RZ, 0x7610, R53 ;  /* 0x00007610ff357816 */ /* 0x000fe20000000035 */
[----:B------:R-:W4:Y:S02]  /*9af0*/  @P2 LDG.E.U16 R55, desc[UR8][R28.64] ;  /* 0x000000081c372981 */ /* 0x000f24000c1e1500 */
[----:B------:R-:W-:-:S04]  /*9b00*/  IMAD.WIDE R30, R64, 0x2, R136 ;  /* 0x00000002401e7825 */ /* 0x000fc800078e0288 */
[--C-:B------:R-:W-:Y:S01]  /*9b10*/  IMAD.WIDE R118, R65, 0x2, R134.reuse ;  /* 0x0000000241767825 */ /* 0x100fe200078e0286 */
[----:B------:R-:W4:Y:S03]  /*9b20*/  @P2 LDG.E.U16 R54, desc[UR8][R30.64] ;  /* 0x000000081e362981 */ /* 0x000f26000c1e1500 */
[----:B------:R-:W-:-:S04]  /*9b30*/  IMAD.WIDE R32, R66, 0x2, R134 ;  /* 0x0000000242207825 */ /* 0x000fc800078e0286 */
[----:B------:R-:W-:Y:S01]  /*9b40*/  IMAD.WIDE R116, R65, 0x2, R136 ;  /* 0x0000000241747825 */ /* 0x000fe200078e0288 */
[----:B------:R-:W4:Y:S03]  /*9b50*/  @P2 LDG.E.U16 R53, desc[UR8][R32.64] ;  /* 0x0000000820352981 */ /* 0x000f26000c1e1500 */
[----:B------:R-:W-:-:S04]  /*9b60*/  IMAD.WIDE R114, R67, 0x2, R134 ;  /* 0x0000000243727825 */ /* 0x000fc800078e0286 */
[----:B------:R-:W-:-:S04]  /*9b70*/  IMAD.WIDE R140, R68, 0x2, R134 ;  /* 0x00000002448c7825 */ /* 0x000fc800078e0286 */
[----:B------:R-:W-:-:S04]  /*9b80*/  IMAD.WIDE R112, R67, 0x2, R136 ;  /* 0x0000000243707825 */ /* 0x000fc800078e0288 */
[----:B------:R-:W-:-:S04]  /*9b90*/  IMAD.WIDE R132, R68, 0x2, R136 ;  /* 0x0000000244847825 */ /* 0x000fc800078e0288 */
[----:B------:R-:W-:-:S04]  /*9ba0*/  IMAD.WIDE R110, R69, 0x2, R134 ;  /* 0x00000002456e7825 */ /* 0x000fc800078e0286 */
[----:B------:R-:W-:-:S04]  /*9bb0*/  IMAD.WIDE R108, R69, 0x2, R136 ;  /* 0x00000002456c7825 */ /* 0x000fc800078e0288 */
[--C-:B------:R-:W-:Y:S01]  /*9bc0*/  IMAD.WIDE R68, R70, 0x2, R134.reuse ;  /* 0x0000000246447825 */ /* 0x100fe200078e0286 */
[----:B--2---:R1:W-:Y:S02]  /*9bd0*/  STS.U16 [R3+UR4+0x8700], R130 ;  /* 0x0087008203007988 */ /* 0x0043e40008000404 */
[----:B-1----:R-:W1:Y:S02]  /*9be0*/  LDC R130, c[0x0][0x3c4] ;  /* 0x0000f100ff827b82 */ /* 0x002e640000000800 */
[----:B---3--:R2:W-:Y:S04]  /*9bf0*/  STS.U16 [R3+UR4+0x300], R127 ;  /* 0x0003007f03007988 */ /* 0x0085e80008000404 */
[----:B------:R-:W-:Y:S04]  /*9c00*/  STS.U16 [R3+UR4+0x8300], R128 ;  /* 0x0083008003007988 */ /* 0x000fe80008000404 */
[----:B----4-:R3:W-:Y:S01]  /*9c10*/  STS.U16 [R3+UR4+0x700], R129 ;  /* 0x0007008103007988 */ /* 0x0107e20008000404 */
[----:B--2---:R-:W-:-:S04]  /*9c20*/  IMAD.WIDE R126, R61, 0x2, R134 ;  /* 0x000000023d7e7825 */ /* 0x004fc800078e0286 */
[----:B-1----:R-:W-:-:S04]  /*9c30*/  IMAD R130, R130, 0x1e, RZ ;  /* 0x0000001e82827824 */ /* 0x002fc800078e02ff */
[----:B---3--:R-:W-:-:S04]  /*9c40*/  IMAD.WIDE R2, R130, 0x2, R136 ;  /* 0x0000000282027825 */ /* 0x008fc800078e0288 */
[C---:B------:R-:W-:Y:S01]  /*9c50*/  IMAD.WIDE R130, R60.reuse, 0x2, R134 ;  /* 0x000000023c827825 */ /* 0x040fe200078e0286 */
[----:B------:R1:W-:Y:S03]  /*9c60*/  STL.64 [R1+0x9c8], R2 ;  /* 0x0009c80201007387 */ /* 0x0003e60000100a00 */
[--C-:B------:R-:W-:Y:S01]  /*9c70*/  IMAD.WIDE R128, R60, 0x2, R136.reuse ;  /* 0x000000023c807825 */ /* 0x100fe200078e0288 */
[----:B------:R-:W-:Y:S04]  /*9c80*/  STL.64 [R1+0x9e8], R142 ;  /* 0x0009e88e01007387 */ /* 0x000fe80000100a00 */
[----:B------:R-:W-:Y:S04]  /*9c90*/  STL.64 [R1+0x9e0], R138 ;  /* 0x0009e08a01007387 */ /* 0x000fe80000100a00 */
[----:B------:R-:W-:Y:S04]  /*9ca0*/  STL.64 [R1+0x9d8], R130 ;  /* 0x0009d88201007387 */ /* 0x000fe80000100a00 */
[----:B------:R-:W-:Y:S04]  /*9cb0*/  STL.64 [R1+0x9d0], R128 ;  /* 0x0009d08001007387 */ /* 0x000fe80000100a00 */
[----:B------:R-:W-:Y:S04]  /*9cc0*/  STL.64 [R1+0x9c0], R126 ;  /* 0x0009c07e01007387 */ /* 0x000fe80000100a00 */
[----:B------:R2:W-:Y:S04]  /*9cd0*/  STL.64 [R1+0x9b0], R24 ;  /* 0x0009b01801007387 */ /* 0x0005e80000100a00 */
[----:B------:R-:W-:Y:S01]  /*9ce0*/  STL.64 [R1+0x9b8], R124 ;  /* 0x0009b87c01007387 */ /* 0x000fe20000100a00 */
[----:B-1----:R-:W-:-:S03]  /*9cf0*/  IMAD.WIDE R2, R66, 0x2, R136 ;  /* 0x0000000242027825 */ /* 0x002fc600078e0288 */
[----:B------:R1:W-:Y:S04]  /*9d00*/  STL.64 [R1+0x9a8], R26 ;  /* 0x0009a81a01007387 */ /* 0x0003e80000100a00 */
[----:B------:R-:W-:Y:S04]  /*9d10*/  STL.64 [R1+0x9a0], R122 ;  /* 0x0009a07a01007387 */ /* 0x000fe80000100a00 */
[----:B------:R3:W-:Y:S04]  /*9d20*/  STL.64 [R1+0x990], R28 ;  /* 0x0009901c01007387 */ /* 0x0007e80000100a00 */
[----:B------:R-:W-:Y:S04]  /*9d30*/  STL.64 [R1+0x998], R120 ;  /* 0x0009987801007387 */ /* 0x000fe80000100a00 */
[----:B------:R4:W-:Y:S04]  /*9d40*/  STL.64 [R1+0x988], R30 ;  /* 0x0009881e01007387 */ /* 0x0009e80000100a00 */
[----:B------:R-:W-:Y:S04]  /*9d50*/  STL.64 [R1+0x980], R118 ;  /* 0x0009807601007387 */ /* 0x000fe80000100a00 */
[----:B------:R0:W-:Y:S04]  /*9d60*/  STL.64 [R1+0x970], R32 ;  /* 0x0009702001007387 */ /* 0x0001e80000100a00 */
[----:B------:R-:W-:Y:S01]  /*9d70*/  STL.64 [R1+0x978], R116 ;  /* 0x0009787401007387 */ /* 0x000fe20000100a00 */
[----:B------:R-:W-:-:S03]  /*9d80*/  IMAD.WIDE R66, R70, 0x2, R136 ;  /* 0x0000000246427825 */ /* 0x000fc600078e0288 */
[----:B------:R-:W-:Y:S04]  /*9d90*/  STL.64 [R1+0x968], R2 ;  /* 0x0009680201007387 */ /* 0x000fe80000100a00 */
[----:B------:R-:W-:Y:S01]  /*9da0*/  STL.64 [R1+0x960], R114 ;  /* 0x0009607201007387 */ /* 0x000fe20000100a00 */
[----:B------:R-:W-:-:S03]  /*9db0*/  IMAD.WIDE R106, R71, 0x2, R134 ;  /* 0x00000002476a7825 */ /* 0x000fc600078e0286 */
        /* <DEDUP_REMOVED lines=12> */
[----:B------:R0:W-:Y:S01]  /*9e80*/  STL.64 [R1+0x928], R66 ;  /* 0x0009284201007387 */ /* 0x0001e20000100a00 */
[----:B------:R-:W-:-:S03]  /*9e90*/  IMAD.WIDE R164, R74, 0x2, R136 ;  /* 0x000000024aa47825 */ /* 0x000fc600078e0288 */
[----:B------:R-:W4:Y:S01]  /*9ea0*/  LDL.64 R70, [R1+0x9c8] ;  /* 0x0009c80001467983 */ /* 0x000f220000100a00 */
        /* <DEDUP_REMOVED lines=31> */
[----:B------:R-:W-:Y:S04]  /*a0a0*/  STL.64 [R1+0x8a8], R156 ;  /* 0x0008a89c01007387 */ /* 0x000fe80000100a00 */
[----:B------:R-:W-:Y:S04]  /*a0b0*/  STL.64 [R1+0x868], R90 ;  /* 0x0008685a01007387 */ /* 0x000fe80000100a00 */
[----:B------:R-:W-:Y:S01]  /*a0c0*/  STL.64 [R1+0x8a0], R154 ;  /* 0x0008a09a01007387 */ /* 0x000fe20000100a00 */
[----:B------:R-:W-:-:S03]  /*a0d0*/  IMAD.WIDE R144, R82, 0x2, R136 ;  /* 0x0000000252907825 */ /* 0x000fc600078e0288 */
[----:B------:R-:W-:Y:S04]  /*a0e0*/  STL.64 [R1+0x860], R88 ;  /* 0x0008605801007387 */ /* 0x000fe80000100a00 */
[----:B------:R-:W-:Y:S04]  /*a0f0*/  STL.64 [R1+0x898], R152 ;  /* 0x0008989801007387 */ /* 0x000fe80000100a00 */
[----:B------:R-:W-:Y:S04]  /*a100*/  STL.64 [R1+0x858], R86 ;  /* 0x0008585601007387 */ /* 0x000fe80000100a00 */
[----:B------:R-:W-:Y:S04]  /*a110*/  STL.64 [R1+0x890], R150 ;  /* 0x0008909601007387 */ /* 0x000fe80000100a00 */
[----:B------:R-:W-:Y:S04]  /*a120*/  STL.64 [R1+0x888], R148 ;  /* 0x0008889401007387 */ /* 0x000fe80000100a00 */
[----:B------:R-:W-:Y:S04]  /*a130*/  STL.64 [R1+0x880], R146 ;  /* 0x0008809201007387 */ /* 0x000fe80000100a00 */
[----:B--2---:R-:W2:Y:S04]  /*a140*/  LDL.LU.64 R24, [R1+0xf90] ;  /* 0x000f900001187983 */ /* 0x004ea80000300a00 */
[----:B-1----:R-:W2:Y:S04]  /*a150*/  LDL.LU.64 R26, [R1+0xf88] ;  /* 0x000f8800011a7983 */ /* 0x002ea80000300a00 */
[----:B------:R-:W-:Y:S04]  /*a160*/  STL.64 [R1+0x878], R144 ;  /* 0x0008789001007387 */ /* 0x000fe80000100a00 */
[----:B---3--:R-:W3:Y:S04]  /*a170*/  LDL.LU.64 R28, [R1+0xf80] ;  /* 0x000f8000011c7983 */ /* 0x008ee80000300a00 */
[----:B----4-:R-:W4:Y:S04]  /*a180*/  LDL.LU.64 R30, [R1+0xf78] ;  /* 0x000f7800011e7983 */ /* 0x010f280000300a00 */
[----:B0-----:R-:W4:Y:S01]  /*a190*/  LDL.LU.64 R32, [R1+0xf70] ;  /* 0x000f700001207983 */ /* 0x001f220000300a00 */
[----:B------:R-:W-:-:S02]  /*a1a0*/  PRMT R49, RZ, 0x7610, R49 ;  /* 0x00007610ff317816 */ /* 0x000fc40000000031 */
[----:B------:R-:W-:Y:S02]  /*a1b0*/  PRMT R48, RZ, 0x7610, R48 ;  /* 0x00007610ff307816 */ /* 0x000fe40000000030 */
[----:B------:R-:W-:Y:S02]  /*a1c0*/  PRMT R52, RZ, 0x7610, R52 ;  /* 0x00007610ff347816 */ /* 0x000fe40000000034 */
[----:B------:R-:W-:Y:S01]  /*a1d0*/  PRMT R47, RZ, 0x7610, R47 ;  /* 0x00007610ff2f7816 */ /* 0x000fe2000000002f */
[----:B------:R-:W-:Y:S01]  /*a1e0*/  IMAD R84, R84, 0x77, RZ ;  /* 0x0000007754547824 */ /* 0x000fe200078e02ff */
[----:B------:R-:W-:Y:S01]  /*a1f0*/  PRMT R51, RZ, 0x7610, R51 ;  /* 0x00007610ff337816 */ /* 0x000fe20000000033 */
[----:B------:R-:W-:Y:S01]  /*a200*/  IMAD R85, R85, 0x7f, RZ ;  /* 0x0000007f55557824 */ /* 0x000fe200078e02ff */
[----:B------:R-:W-:Y:S01]  /*a210*/  PRMT R46, RZ, 0x7610, R46 ;  /* 0x00007610ff2e7816 */ /* 0x000fe2000000002e */
[----:B------:R0:W4:Y:S01]  /*a220*/  @P2 LDG.E.U16 R49, desc[UR8][R68.64] ;  /* 0x0000000844312981 */ /* 0x000122000c1e1500 */
[----:B------:R-:W-:-:S02]  /*a230*/  PRMT R50, RZ, 0x7610, R50 ;  /* 0x00007610ff327816 */ /* 0x000fc40000000032 */
[----:B------:R-:W-:Y:S01]  /*a240*/  PRMT R45, RZ, 0x7610, R45 ;  /* 0x00007610ff2d7816 */ /* 0x000fe2000000002d */
[----:B------:R1:W4:Y:S01]  /*a250*/  @P2 LDG.E.U16 R48, desc[UR8][R66.64] ;  /* 0x0000000842302981 */ /* 0x000322000c1e1500 */
[----:B------:R-:W-:-:S03]  /*a260*/  PRMT R6, RZ, 0x7610, R6 ;  /* 0x00007610ff067816 */ /* 0x000fc60000000006 */
[----:B------:R-:W4:Y:S01]  /*a270*/  @P2 LDG.E.U16 R52, desc[UR8][R2.64] ;  /* 0x0000000802342981 */ /* 0x000f22000c1e1500 */
[----:B0-----:R-:W-:-:S03]  /*a280*/  IMAD.WIDE R68, R83, 0x2, R136 ;  /* 0x0000000253447825 */ /* 0x001fc600078e0288 */
[----:B------:R0:W4:Y:S01]  /*a290*/  @P2 LDG.E.U16 R47, desc[UR8][R64.64] ;  /* 0x00000008402f2981 */ /* 0x000122000c1e1500 */
[----:B-1----:R-:W-:-:S03]  /*a2a0*/  IMAD.WIDE R66, R84, 0x2, R134 ;  /* 0x0000000254427825 */ /* 0x002fc600078e0286 */
[----:B------:R-:W4:Y:S04]  /*a2b0*/  @P2 LDG.E.U16 R51, desc[UR8][R140.64] ;  /* 0x000000088c332981 */ /* 0x000f28000c1e1500 */
[----:B------:R-:W4:Y:S01]  /*a2c0*/  LDL.LU.64 R2, [R1+0xf68] ;  /* 0x000f680001027983 */ /* 0x000f220000300a00 */
[----:B0-----:R-:W-:-:S03]  /*a2d0*/  IMAD.WIDE R64, R84, 0x2, R136 ;  /* 0x0000000254407825 */ /* 0x001fc600078e0288 */
[----:B------:R0:W4:Y:S04]  /*a2e0*/  @P2 LDG.E.U16 R46, desc[UR8][R62.64] ;  /* 0x000000083e2e2981 */ /* 0x000128000c1e1500 */
[----:B------:R-:W4:Y:S04]  /*a2f0*/  LDL.LU R140, [R1+0xf60] ;  /* 0x000f6000018c7983 */ /* 0x000f280000300800 */
[----:B------:R-:W4:Y:S01]  /*a300*/  @P2 LDG.E.U16 R50, desc[UR8][R132.64] ;  /* 0x0000000884322981 */ /* 0x000f22000c1e1500 */
[----:B0-----:R-:W-:-:S03]  /*a310*/  IMAD.WIDE R62, R85, 0x2, R134 ;  /* 0x00000002553e7825 */ /* 0x001fc600078e0286 */
[----:B------:R0:W4:Y:S04]  /*a320*/  @P2 LDG.E.U16 R45, desc[UR8][R60.64] ;  /* 0x000000083c2d2981 */ /* 0x000128000c1e1500 */
[----:B------:R-:W5:Y:S01]  /*a330*/  LDL.LU R133, [R1+0xf5c] ;  /* 0x000f5c0001857983 */ /* 0x000f620000300800 */
[----:B0-----:R-:W-:-:S03]  /*a340*/  IMAD.WIDE R60, R85, 0x2, R136 ;  /* 0x00000002553c7825 */ /* 0x001fc600078e0288 */
[----:B------:R-:W-:Y:S04]  /*a350*/  STL.64 [R1+0x850], R68 ;  /* 0x0008504401007387 */ /* 0x000fe80000100a00 */
[----:B------:R-:W-:Y:S04]  /*a360*/  STL.64 [R1+0x848], R66 ;  /* 0x0008484201007387 */ /* 0x000fe80000100a00 */
[----:B------:R-:W-:Y:S04]  /*a370*/  STL.64 [R1+0x840], R64 ;  /* 0x0008404001007387 */ /* 0x000fe80000100a00 */
[----:B------:R-:W-:Y:S04]  /*a380*/  STL.64 [R1+0x838], R62 ;  /* 0x0008383e01007387 */ /* 0x000fe80000100a00 */
[----:B------:R0:W-:Y:S04]  /*a390*/  STL.64 [R1+0x830], R60 ;  /* 0x0008303c01007387 */ /* 0x0001e80000100a00 */
[----:B------:R0:W4:Y:S01]  /*a3a0*/  @P2 LDG.E.U16 R6, desc[UR8][R60.64] ;  /* 0x000000083c062981 */ /* 0x000122000c1e1500 */
[----:B------:R-:W-:Y:S01]  /*a3b0*/  PRMT R0, RZ, 0x7610, R0 ;  /* 0x00007610ff007816 */ /* 0x000fe20000000000 */
[----:B------:R-:W-:Y:S01]  /*a3c0*/  IMAD.WIDE R8, R8, 0x2, R136 ;  /* 0x0000000208087825 */ /* 0x000fe200078e0288 */
[----:B------:R-:W-:-:S02]  /*a3d0*/  PRMT R38, RZ, 0x7610, R38 ;  /* 0x00007610ff267816 */ /* 0x000fc40000000026 */
[----:B------:R-:W-:Y:S02]  /*a3e0*/  PRMT R58, RZ, 0x7610, R58 ;  /* 0x00007610ff3a7816 */ /* 0x000fe4000000003a */
[----:B------:R1:W4:Y:S01]  /*a3f0*/  @P2 LDG.E.U16 R0, desc[UR8][R8.64] ;  /* 0x0000000808002981 */ /* 0x000322000c1e1500 */
[----:B0-----:R-:W0:Y:S01]  /*a400*/  LDC R60, c[0x0][0x3d0] ;  /* 0x0000f400ff3c7b82 */ /* 0x001e220000000800 */
[----:B------:R-:W-:Y:S02]  /*a410*/  PRMT R44, RZ, 0x7610, R44 ;  /* 0x00007610ff2c7816 */ /* 0x000fe4000000002c */
[----:B------:R-:W4:Y:S01]  /*a420*/  @P2 LDG.E.U16 R38, desc[UR8][R152.64] ;  /* 0x0000000898262981 */ /* 0x000f22000c1e1500 */
[----:B------:R-:W-:Y:S02]  /*a430*/  PRMT R43, RZ, 0x7610, R43 ;  /* 0x00007610ff2b7816 */ /* 0x000fe4000000002b */
[----:B------:R-:W-:Y:S02]  /*a440*/  PRMT R42, RZ, 0x7610, R42 ;  /* 0x00007610ff2a7816 */ /* 0x000fe4000000002a */
[----:B------:R-:W-:Y:S01]  /*a450*/  PRMT R41, RZ, 0x7610, R41 ;  /* 0x00007610ff297816 */ /* 0x000fe20000000029 */
[----:B------:R-:W4:Y:S01]  /*a460*/  @P2 LDG.E.U16 R44, desc[UR8][R164.64] ;  /* 0x00000008a42c2981 */ /* 0x000f22000c1e1500 */
[----:B------:R-:W-:-:S02]  /*a470*/  PRMT R40, RZ, 0x7610, R40 ;  /* 0x00007610ff287816 */ /* 0x000fc40000000028 */
[----:B------:R-:W-:Y:S01]  /*a480*/  PRMT R39, RZ, 0x7610, R39 ;  /* 0x00007610ff277816 */ /* 0x000fe20000000027 */
[----:B------:R-:W4:Y:S01]  /*a490*/  @P2 LDG.E.U16 R43, desc[UR8][R162.64] ;  /* 0x00000008a22b2981 */ /* 0x000f22000c1e1500 */
[----:B------:R-:W-:Y:S02]  /*a4a0*/  PRMT R7, RZ, 0x7610, R7 ;  /* 0x00007610ff077816 */ /* 0x000fe40000000007 */
[----:B------:R-:W-:Y:S01]  /*a4b0*/  PRMT R37, RZ, 0x7610, R37 ;  /* 0x00007610ff257816 */ /* 0x000fe20000000025 */
[----:B------:R-:W4:Y:S01]  /*a4c0*/  @P2 LDG.E.U16 R42, desc[UR8][R160.64] ;  /* 0x00000008a02a2981 */ /* 0x000f22000c1e1500 */
        /* <DEDUP_REMOVED lines=23> */
[----:B------:R0:W4:Y:S01]  /*a640*/  @P2 LDG.E.U16 R34, desc[UR8][R142.64] ;  /* 0x000000088e222981 */ /* 0x000122000c1e1500 */
[----:B------:R-:W-:Y:S02]  /*a650*/  PRMT R12, RZ, 0x7610, R12 ;  /* 0x00007610ff0c7816 */ /* 0x000fe4000000000c */
[----:B------:R-:W-:Y:S01]  /*a660*/  PRMT R11, RZ, 0x7610, R11 ;  /* 0x00007610ff0b7816 */ /* 0x000fe2000000000b */
[----:B------:R-:W4:Y:S01]  /*a670*/  @P2 LDG.E.U16 R23, desc[UR8][R112.64] ;  /* 0x0000000870172981 */ /* 0x000f22000c1e1500 */
[----:B------:R-:W-:Y:S02]  /*a680*/  PRMT R10, RZ, 0x7610, R10 ;  /* 0x00007610ff0a7816 */ /* 0x000fe4000000000a */
[----:B-1----:R-:W-:Y:S01]  /*a690*/  PRMT R9, RZ, 0x7610, R9 ;  /* 0x00007610ff097816 */ /* 0x002fe20000000009 */
[----:B------:R-:W4:Y:S01]  /*a6a0*/  @P2 LDG.E.U16 R22, desc[UR8][R110.64] ;  /* 0x000000086e162981 */ /* 0x000f22000c1e1500 */
[----:B------:R-:W-:Y:S01]  /*a6b0*/  PRMT R8, RZ, 0x7610, R8 ;  /* 0x00007610ff087816 */ /* 0x000fe20000000008 */
[----:B0-----:R-:W0:Y:S02]  /*a6c0*/  LDC.64 R142, c[0x0][0x390] ;  /* 0x0000e400ff8e7b82 */ /* 0x001e240000000a00 */
[----:B------:R-:W4:Y:S04]  /*a6d0*/  @P2 LDG.E.U16 R21, desc[UR8][R108.64] ;  /* 0x000000086c152981 */ /* 0x000f28000c1e1500 */
[----:B------:R-:W4:Y:S04]  /*a6e0*/  @P2 LDG.E.U16 R20, desc[UR8][R106.64] ;  /* 0x000000086a142981 */ /* 0x000f28000c1e1500 */
[----:B------:R-:W4:Y:S04]  /*a6f0*/  @P2 LDG.E.U16 R19, desc[UR8][R104.64] ;  /* 0x0000000868132981 */ /* 0x000f28000c1e1500 */
[----:B------:R-:W4:Y:S04]  /*a700*/  @P2 LDG.E.U16 R18, desc[UR8][R102.64] ;  /* 0x0000000866122981 */ /* 0x000f28000c1e1500 */
[----:B------:R-:W4:Y:S04]  /*a710*/  @P2 LDG.E.U16 R17, desc[UR8][R100.64] ;  /* 0x0000000864112981 */ /* 0x000f28000c1e1500 */
[----:B------:R-:W4:Y:S04]  /*a720*/  @P2 LDG.E.U16 R16, desc[UR8][R98.64] ;  /* 0x0000000862102981 */ /* 0x000f28000c1e1500 */
[----:B------:R1:W4:Y:S04]  /*a730*/  @P2 LDG.E.U16 R15, desc[UR8][R96.64] ;  /* 0x00000008600f2981 */ /* 0x000328000c1e1500 */
[----:B------:R-:W4:Y:S04]  /*a740*/  @P2 LDG.E.U16 R14, desc[UR8][R94.64] ;  /* 0x000000085e0e2981 */ /* 0x000f28000c1e1500 */
[----:B------:R-:W4:Y:S01]  /*a750*/  @P2 LDG.E.U16 R58, desc[UR8][R70.64] ;  /* 0x00000008463a2981 */ /* 0x000f22000c1e1500 */
[----:B-1----:R-:W1:Y:S03]  /*a760*/  LDC R97, c[0x0][0x3d8] ;  /* 0x0000f600ff617b82 */ /* 0x002e660000000800 */
[----:B------:R-:W4:Y:S04]  /*a770*/  @P2 LDG.E.U16 R13, desc[UR8][R92.64] ;  /* 0x000000085c0d2981 */ /* 0x000f28000c1e1500 */
[----:B------:R-:W4:Y:S04]  /*a780*/  @P2 LDG.E.U16 R5, desc[UR8][R90.64] ;  /* 0x000000085a052981 */ /* 0x000f28000c1e1500 */
[----:B------:R-:W4:Y:S04]  /*a790*/  @P2 LDG.E.U16 R4, desc[UR8][R88.64] ;  /* 0x0000000858042981 */ /* 0x000f28000c1e1500 */
[----:B------:R-:W4:Y:S04]  /*a7a0*/  @P2 LDG.E.U16 R12, desc[UR8][R86.64] ;  /* 0x00000008560c2981 */ /* 0x000f28000c1e1500 */
[----:B------:R-:W4:Y:S04]  /*a7b0*/  @P2 LDG.E.U16 R11, desc[UR8][R68.64] ;  /* 0x00000008440b2981 */ /* 0x000f28000c1e1500 */
[----:B------:R-:W4:Y:S04]  /*a7c0*/  @P2 LDG.E.U16 R10, desc[UR8][R66.64] ;  /* 0x00000008420a2981 */ /* 0x000f28000c1e1500 */
[----:B------:R-:W4:Y:S04]  /*a7d0*/  @P2 LDG.E.U16 R9, desc[UR8][R64.64] ;  /* 0x0000000840092981 */ /* 0x000f28000c1e1500 */
[----:B------:R-:W4:Y:S04]  /*a7e0*/  @P2 LDG.E.U16 R8, desc[UR8][R62.64] ;  /* 0x000000083e082981 */ /* 0x000f28000c1e1500 */
[----:B--2---:R-:W2:Y:S04]  /*a7f0*/  @P2 LDG.E.U16 R25, desc[UR8][R116.64] ;  /* 0x0000000874192981 */ /* 0x004ea8000c1e1500 */
[----:B------:R-:W2:Y:S04]  /*a800*/  @P2 LDG.E.U16 R27, desc[UR8][R120.64] ;  /* 0x00000008781b2981 */ /* 0x000ea8000c1e1500 */
[----:B------:R-:W2:Y:S04]  /*a810*/  @P2 LDG.E.U16 R26, desc[UR8][R118.64] ;  /* 0x00000008761a2981 */ /* 0x000ea8000c1e1500 */
[----:B---3--:R-:W3:Y:S04]  /*a820*/  @P2 LDG.E.U16 R29, desc[UR8][R124.64] ;  /* 0x000000087c1d2981 */ /* 0x008ee8000c1e1500 */
[----:B----4-:R-:W4:Y:S04]  /*a830*/  @P2 LDG.E.U16 R31, desc[UR8][R128.64] ;  /* 0x00000008801f2981 */ /* 0x010f28000c1e1500 */
[----:B------:R0:W4:Y:S04]  /*a840*/  @P2 LDG.E.U16 R32, desc[UR8][R130.64] ;  /* 0x0000000882202981 */ /* 0x000128000c1e1500 */
[----:B------:R-:W4:Y:S04]  /*a850*/  @P2 LDG.E.U16 R33, desc[UR8][R138.64] ;  /* 0x000000088a212981 */ /* 0x000f28000c1e1500 */
[----:B------:R-:W4:Y:S01]  /*a860*/  @P2 LDG.E.U16 R30, desc[UR8][R126.64] ;  /* 0x000000087e1e2981 */ /* 0x000f22000c1e1500 */
[----:B0-----:R-:W0:Y:S03]  /*a870*/  S2R R130, SR_TID.X ;  /* 0x0000000000827919 */ /* 0x001e260000002100 */
[----:B------:R1:W4:Y:S04]  /*a880*/  @P2 LDG.E.U16 R28, desc[UR8][R122.64] ;  /* 0x000000087a1c2981 */ /* 0x000328000c1e1500 */
[----:B------:R-:W4:Y:S01]  /*a890*/  @P2 LDG.E.U16 R24, desc[UR8][R114.64] ;  /* 0x0000000872182981 */ /* 0x000f22000c1e1500 */
[----:B------:R-:W-:-:S04]  /*a8a0*/  @!UP0 UIADD3 UR10, UPT, UPT, -UR10, 0x100000, URZ ;  /* 0x001000000a0a8890 */ /* 0x000fc8000fffe1ff */
[----:B------:R-:W-:Y:S02]  /*a8b0*/  @!UP0 USHF.L.U32 UR11, UR10, 0xb, URZ ;  /* 0x0000000b0a0b8899 */ /* 0x000fe400080006ff */
[----:B------:R-:W-:Y:S01]  /*a8c0*/  @!UP0 USHF.L.U32 UR10, UR10, 0x1, URZ ;  /* 0x000000010a0a8899 */ /* 0x000fe200080006ff */
[----:B-1----:R-:W1:Y:S01]  /*a8d0*/  LDC R123, c[0x0][0x3d8] ;  /* 0x0000f600ff7b7b82 */ /* 0x002e620000000800 */
[----:B0-----:R-:W-:Y:S02]  /*a8e0*/  LOP3.LUT R129, R130, 0x7f, RZ, 0xc0, !PT ;  /* 0x0000007f82817812 */ /* 0x001fe400078ec0ff */
[----:B------:R-:W0:Y:S02]  /*a8f0*/  S2R R130, SR_CTAID.Y ;  /* 0x0000000000827919 */ /* 0x000e240000002600 */
[----:B0-----:R-:W-:Y:S02]  /*a900*/  IMAD R60, R130, R60, RZ ;  /* 0x0000003c823c7224 */ /* 0x001fe400078e02ff */
[----:B------:R-:W4:Y:S01]  /*a910*/  LDL R130, [R1+0xf54] ;  /* 0x000f540001827983 */ /* 0x000f220000100800 */
[----:B------:R-:W-:-:S02]  /*a920*/  IMAD R59, R129, R59, RZ ;  /* 0x0000003b813b7224 */ /* 0x000fc400078e02ff */
[----:B------:R-:W0:Y:S01]  /*a930*/  S2R R129, SR_TID.X ;  /* 0x0000000000817919 */ /* 0x000e220000002100 */
[----:B------:R-:W-:Y:S02]  /*a940*/  IMAD.SHL.U32 R62, R60, 0x2, RZ ;  /* 0x000000023c3e7824 */ /* 0x000fe400078e00ff */
[C---:B------:R-:W-:Y:S01]  /*a950*/  SHF.L.U32 R61, R59.reuse, 0x1, RZ ;  /* 0x000000013b3d7819 */ /* 0x040fe200000006ff */
[----:B------:R-:W-:-:S03]  /*a960*/  IMAD.HI R59, R59, 0x2, RZ ;  /* 0x000000023b3b7827 */ /* 0x000fc600078e02ff */
[----:B------:R-:W-:Y:S01]  /*a970*/  IADD3 R142, P3, P4, R61, R142, R62 ;  /* 0x0000008e3d8e7210 */ /* 0x000fe20007c7e03e */
[----:B------:R-:W-:Y:S01]  /*a980*/  IMAD.HI R60, R60, 0x2, RZ ;  /* 0x000000023c3c7827 */ /* 0x000fe200078e02ff */
[----:B------:R1:W-:Y:S04]  /*a990*/  STS.U16 [R3+UR4+0xb700], R38 ;  /* 0x00b7002603007988 */ /* 0x0003e80008000404 */
[----:B------:R-:W-:Y:S01]  /*a9a0*/  IADD3.X R143, PT, PT, R59, R143, R60, P3, P4 ;  /* 0x0000008f3b8f7210 */ /* 0x000fe20001fe843c */
[----:B------:R-:W-:Y:S01]  /*a9b0*/  VOTEU.ALL UP1, P1 ;  /* 0x0000000000ff7886 */ /* 0x000fe20000820000 */
[----:B------:R-:W-:Y:S01]  /*a9c0*/  STS.U16 [R3+UR4+0x1300], R57 ;  /* 0x0013003903007988 */ /* 0x000fe20008000404 */
[----:B-1----:R-:W-:-:S03]  /*a9d0*/  LOP3.LUT R38, R140, 0x70, RZ, 0x3c, !PT ;  /* 0x000000708c267812 */ /* 0x002fc600078e3cff */
[----:B------:R-:W-:Y:S01]  /*a9e0*/  STS.U16 [R3+UR4+0x9300], R56 ;  /* 0x0093003803007988 */ /* 0x000fe20008000404 */
[----:B0-----:R-:W-:-:S04]  /*a9f0*/  SHF.R.U32.HI R129, RZ, 0x5, R129 ;  /* 0x00000005ff817819 */ /* 0x001fc80000011681 */
[----:B------:R-:W-:Y:S01]  /*aa00*/  ISETP.EQ.U32.AND P3, PT, R129, RZ, P2 ;  /* 0x000000ff8100720c */ /* 0x000fe20001762070 */
        /* <DEDUP_REMOVED lines=22> */
[----:B------:R-:W-:-:S03]  /*ab70*/  UIADD3 UR74, UPT, UPT, UR5, 0x100000, URZ ;  /* 0x00100000054a7890 */ /* 0x000fc6000fffe0ff */
[----:B------:R-:W-:Y:S04]  /*ab80*/  STS.U16 [R38+UR4+0x380], R2 ;  /* 0x0003800226007988 */ /* 0x000fe80008000404 */
[----:B------:R0:W-:Y:S04]  /*ab90*/  STS.U16 [R38+UR4+0x8380], R0 ;  /* 0x0083800026007988 */ /* 0x0001e80008000404 */
        /* <DEDUP_REMOVED lines=16> */
[----:B--2---:R1:W-:Y:S04]  /*aca0*/  STS.U16 [R38+UR4+0x9780], R25 ;  /* 0x0097801926007988 */ /* 0x0043e80008000404 */
[----:B------:R1:W-:Y:S04]  /*acb0*/  STS.U16 [R38+UR4+0x9380], R27 ;  /* 0x0093801b26007988 */ /* 0x0003e80008000404 */
[----:B------:R1:W-:Y:S04]  /*acc0*/  STS.U16 [R38+UR4+0x1780], R26 ;  /* 0x0017801a26007988 */ /* 0x0003e80008000404 */
[----:B---3--:R1:W-:Y:S04]  /*acd0*/  STS.U16 [R38+UR4+0x8f80], R29 ;  /* 0x008f801d26007988 */ /* 0x0083e80008000404 */
[----:B----4-:R1:W-:Y:S04]  /*ace0*/  STS.U16 [R38+UR4+0x8b80], R31 ;  /* 0x008b801f26007988 */ /* 0x0103e80008000404 */
        /* <DEDUP_REMOVED lines=8> */
[----:B------:R1:W-:Y:S01]  /*ad70*/  STS.U16 [R38+UR4+0xbf80], R6 ;  /* 0x00bf800626007988 */ /* 0x0003e20008000404 */
[----:B------:R2:W-:Y:S06]  /*ad80*/  MEMBAR.ALL.CTA ;  /* 0x0000000000007992 */ /* 0x0005ec0000008000 */
[----:B--2---:R-:W-:Y:S04]  /*ad90*/  FENCE.VIEW.ASYNC.S ;  /* 0x00000000000073c6 */ /* 0x004fe80000000000 */
[----:B------:R-:W2:Y:S02]  /*ada0*/  FENCE.VIEW.ASYNC.S ;  /* 0x00000000000073c6 */ /* 0x000ea40000000000 */
[----:B--2---:R1:W2:Y:S01]  /*adb0*/  @!UP1 SYNCS.EXCH.64 URZ, [UR4+0x10000], UR10 ;  /* 0x0100000a04ff95b2 */ /* 0x0042a20008000100 */
[----:B0-----:R-:W-:-:S02]  /*adc0*/  PRMT R0, RZ, 0x7610, R0 ;  /* 0x00007610ff007816 */ /* 0x001fc40000000000 */
[----:B------:R-:W-:Y:S01]  /*add0*/  IADD3 R2, PT, PT, R130, 0x10000, RZ ;  /* 0x0001000082027810 */ /* 0x000fe20007ffe0ff */
[----:B--2---:R-:W-:Y:S06]  /*ade0*/  BAR.SYNC.DEFER_BLOCKING 0x0 ;  /* 0x0000000000007b1d */ /* 0x004fec0000010000 */
[----:B-1----:R-:W-:Y:S05]  /*adf0*/  @!P3 BRA `(.L_x_6) ;  /* 0x0000000400b8b947 */ /* 0x002fea0003800000 */
[----:B------:R-:W-:Y:S01]  /*ae00*/  VIADD R3, R130, 0x30000 ;  /* 0x0003000082037836 */ /* 0x000fe20000000000 */
[----:B------:R-:W-:Y:S02]  /*ae10*/  ELECT P4, URZ, PT ;  /* 0x0000000000ff782f */ /* 0x000fe40003880000 */
[----:B------:R-:W-:Y:S01]  /*ae20*/  MOV.SPILL R6, UR7 ;  /* 0x0000000700067c02 */ /* 0x000fe20009000f00 */
[----:B------:R-:W-:Y:S01]  /*ae30*/  UMOV UR76, 0x0 ;  /* 0x00000000004c7882 */ /* 0x000fe20000000000 */
[----:B------:R-:W-:Y:S01]  /*ae40*/  UMOV UR77, 0x4208010 ;  /* 0x04208010004d7882 */ /* 0x000fe20000000000 */
[----:B------:R-:W-:Y:S01]  /*ae50*/  SHF.R.U32.HI R3, RZ, 0x4, R3 ;  /* 0x00000004ff037819 */ /* 0x000fe20000011603 */
[----:B------:R-:W-:Y:S01]  /*ae60*/  UMOV UR24, 0x0 ;  /* 0x0000000000187882 */ /* 0x000fe20000000000 */
[----:B------:R-:W-:Y:S01]  /*ae70*/  UMOV UR25, 0x4208010 ;  /* 0x0420801000197882 */ /* 0x000fe20000000000 */
[----:B------:R-:W-:Y:S01]  /*ae80*/  UMOV UR48, 0x0 ;  /* 0x0000000000307882 */ /* 0x000fe20000000000 */
[----:B------:R-:W-:Y:S01]  /*ae90*/  SGXT.U32 R3, R3, 0xe ;  /* 0x0000000e0303781a */ /* 0x000fe20000000000 */
[----:B------:R-:W-:Y:S01]  /*aea0*/  UMOV UR49, 0x4208010 ;  /* 0x0420801000317882 */ /* 0x000fe20000000000 */
[----:B------:R-:W-:Y:S01]  /*aeb0*/  UMOV UR66, 0x0 ;  /* 0x0000000000427882 */ /* 0x000fe20000000000 */
[----:B------:R-:W-:Y:S01]  /*aec0*/  UMOV UR67, 0x4208010 ;  /* 0x0420801000437882 */ /* 0x000fe20000000000 */
[C---:B------:R-:W-:Y:S01]  /*aed0*/  R2UR UR10, R3.reuse ;  /* 0x00000000030a72ca */ /* 0x040fe200000e0000 */
[----:B------:R-:W-:Y:S01]  /*aee0*/  @P4 IMAD.MOV.U32 R5, RZ, RZ, 0x40004040 ;  /* 0x40004040ff054424 */ /* 0x000fe200078e00ff */
[----:B------:R-:W-:Y:S01]  /*aef0*/  IADD3 R3, P5, PT, R3, 0x80, RZ ;  /* 0x0000008003037810 */ /* 0x000fe20007fbe0ff */
[----:B------:R-:W-:Y:S01]  /*af00*/  UMOV UR64, 0x0 ;  /* 0x0000000000407882 */ /* 0x000fe20000000000 */
[----:B------:R-:W-:Y:S01]  /*af10*/  UMOV UR65, 0x4208010 ;  /* 0x0420801000417882 */ /* 0x000fe20000000000 */
[----:B------:R-:W-:Y:S01]  /*af20*/  MOV.SPILL R7, UR6 ;  /* 0x0000000600077c02 */ /* 0x000fe20009000f00 */
[----:B------:R-:W-:Y:S01]  /*af30*/  UMOV UR6, 0x0 ;  /* 0x0000000000067882 */ /* 0x000fe20000000000 */
[----:B------:R-:W-:Y:S01]  /*af40*/  R2UR UR18, R3 ;  /* 0x00000000031272ca */ /* 0x000fe200000e0000 */
[----:B------:R-:W-:Y:S01]  /*af50*/  UMOV UR7, 0x4208010 ;  /* 0x0420801000077882 */ /* 0x000fe20000000000 */
[----:B------:R-:W-:Y:S01]  /*af60*/  MOV R3, UR4 ;  /* 0x0000000400037c02 */ /* 0x000fe20008000f00 */
[----:B------:R-:W-:Y:S01]  /*af70*/  UMOV UR50, 0x0 ;  /* 0x0000000000327882 */ /* 0x000fe20000000000 */
[----:B------:R-:W-:Y:S01]  /*af80*/  @P4 R2UR UR17, R5 ;  /* 0x00000000051142ca */ /* 0x000fe200000e0000 */
[----:B------:R-:W-:Y:S01]  /*af90*/  UMOV UR51, 0x4208010 ;  /* 0x0420801000337882 */ /* 0x000fe20000000000 */
[----:B------:R-:W-:Y:S01]  /*afa0*/  SHF.R.U32.HI R3, RZ, 0x4, R3 ;  /* 0x00000004ff037819 */ /* 0x000fe20000011603 */
[----:B------:R-:W-:Y:S01]  /*afb0*/  UMOV UR44, 0x0 ;  /* 0x00000000002c7882 */ /* 0x000fe20000000000 */
[----:B------:R-:W-:Y:S01]  /*afc0*/  MOV R4, UR10 ;  /* 0x0000000a00047c02 */ /* 0x000fe20008000f00 */
[----:B------:R-:W-:Y:S01]  /*afd0*/  UMOV UR45, 0x4208010 ;  /* 0x04208010002d7882 */ /* 0x000fe20000000000 */
[----:B------:R-:W-:Y:S01]  /*afe0*/  SGXT.U32 R3, R3, 0xe ;  /* 0x0000000e0303781a */ /* 0x000fe20000000000 */
[----:B------:R-:W-:Y:S01]  /*aff0*/  UMOV UR40, 0x0 ;  /* 0x0000000000287882 */ /* 0x000fe20000000000 */
[----:B------:R-:W-:Y:S01]  /*b000*/  @P4 R2UR UR16, R4 ;  /* 0x00000000041042ca */ /* 0x000fe200000e0000 */
[----:B------:R-:W-:Y:S01]  /*b010*/  UMOV UR41, 0x4208010 ;  /* 0x0420801000297882 */ /* 0x000fe20000000000 */
[C---:B------:R-:W-:Y:S01]  /*b020*/  R2UR UR10, R3.reuse ;  /* 0x00000000030a72ca */ /* 0x040fe200000e0000 */
[----:B------:R-:W-:Y:S01]  /*b030*/  UMOV UR36, 0x0 ;  /* 0x0000000000247882 */ /* 0x000fe20000000000 */
[----:B------:R-:W-:Y:S01]  /*b040*/  IADD3 R3, P6, PT, R3, 0x2, RZ ;  /* 0x0000000203037810 */ /* 0x000fe20007fde0ff */
[----:B------:R-:W-:Y:S01]  /*b050*/  UMOV UR37, 0x4208010 ;  /* 0x0420801000257882 */ /* 0x000fe20000000000 */
[----:B------:R-:W-:Y:S01]  /*b060*/  @P4 R2UR UR73, R5 ;  /* 0x00000000054942ca */ /* 0x000fe200000e0000 */
[----:B------:R-:W-:Y:S01]  /*b070*/  UMOV UR32, 0x0 ;  /* 0x0000000000207882 */ /* 0x000fe20000000000 */
[----:B------:R-:W-:Y:S01]  /*b080*/  R2UR UR12, R3 ;  /* 0x00000000030c72ca */ /* 0x000fe200000e0000 */
[----:B------:R-:W-:Y:S01]  /*b090*/  HFMA2 R3, -RZ, RZ, 0, 0 ;  /* 0x00000000ff037431 */ /* 0x000fe200000001ff */
[----:B------:R-:W-:Y:S01]  /*b0a0*/  UMOV UR33, 0x4208010 ;  /* 0x0420801000217882 */ /* 0x000fe20000000000 */
[----:B------:R-:W-:Y:S01]  /*b0b0*/  UMOV UR26, 0x0 ;  /* 0x00000000001a7882 */ /* 0x000fe20000000000 */
[----:B------:R-:W-:Y:S01]  /*b0c0*/  UMOV UR27, 0x4208010 ;  /* 0x04208010001b7882 */ /* 0x000fe20000000000 */
[----:B------:R-:W-:Y:S01]  /*b0d0*/  UMOV UR20, 0x0 ;  /* 0x0000000000147882 */ /* 0x000fe20000000000 */
[----:B------:R-:W-:Y:S01]  /*b0e0*/  UMOV UR21, 0x4208010 ;  /* 0x0420801000157882 */ /* 0x000fe20000000000 */
[----:B------:R-:W-:Y:S01]  /*b0f0*/  IMAD.U32 R4, RZ, RZ, UR10 ;  /* 0x0000000aff047e24 */ /* 0x000fe2000f8e00ff */
[----:B------:R-:W-:Y:S01]  /*b100*/  UMOV UR14, 0x0 ;  /* 0x00000000000e7882 */ /* 0x000fe20000000000 */
[----:B------:R-:W-:-:S03]  /*b110*/  UMOV UR15, 0x4208010 ;  /* 0x04208010000f7882 */ /* 0x000fc60000000000 */
[----:B------:R-:W-:Y:S02]  /*b120*/  @P4 R2UR UR72, R4 ;  /* 0x00000000044842ca */ /* 0x000fe400000e0000 */
[----:B------:R-:W-:-:S04]  /*b130*/  @P4 MOV R4, R2 ;  /* 0x0000000200044202 */ /* 0x000fc80000000f00 */
[----:B------:R-:W-:Y:S02]  /*b140*/  @P4 R2UR UR10, R4 ;  /* 0x00000000040a42ca */ /* 0x000fe400000e0000 */
[----:B------:R-:W-:-:S06]  /*b150*/  CS2R R4, SRZ ;  /* 0x0000000000047805 */ /* 0x000fcc000001ff00 */
[----:B------:R-:W-:Y:S01]  /*b160*/  IADD3.X R4, PT, PT, R4, 0x40004040, RZ, P5, !PT ;  /* 0x4000404004047810 */ /* 0x000fe20002ffe4ff */
[----:B------:R-:W-:Y:S01]  /*b170*/  UTCHMMA gdesc[UR16], gdesc[UR72], tmem[UR74], tmem[UR76], idesc[UR77], !UPT ;  /* 0x00ff4c48100075ea */ /* 0x000fe2000f80004a */
[----:B------:R-:W-:Y:S02]  /*b180*/  IADD3.X R5, PT, PT, R5, 0x40004040, RZ, P6, !PT ;  /* 0x4000404005057810 */ /* 0x000fe400037fe4ff */
[----:B------:R-:W-:Y:S02]  /*b190*/  R2UR UR19, R4 ;  /* 0x00000000041372ca */ /* 0x000fe400000e0000 */
[----:B------:R-:W-:-:S11]  /*b1a0*/  R2UR UR13, R5 ;  /* 0x00000000050d72ca */ /* 0x000fd600000e0000 */
[----:B------:R-:W-:Y:S02]  /*b1b0*/  UIADD3.64 UR54, UPT, UPT, UR18, 0x80, URZ ;  /* 0x0000008012367897 */ /* 0x000fe4000fffe0ff */
[----:B------:R-:W-:Y:S02]  /*b1c0*/  UIADD3.64 UR58, UPT, UPT, UR12, 0x2, URZ ;  /* 0x000000020c3a7897 */ /* 0x000fe4000fffe0ff */
[----:B------:R0:W-:Y:S01]  /*b1d0*/  UTCHMMA gdesc[UR18], gdesc[UR12], tmem[UR74], tmem[UR24], idesc[UR25], UPT ;  /* 0x00ff180c120075ea */ /* 0x0001e2000b80004a */
[----:B------:R-:W-:Y:S02]  /*b1e0*/  UIADD3.64 UR68, UPT, UPT, UR18, 0x100, URZ ;  /* 0x0000010012447897 */ /* 0x000fe4000fffe0ff */
[----:B------:R-:W-:Y:S02]  /*b1f0*/  UIADD3.64 UR70, UPT, UPT, UR12, 0x4, URZ ;  /* 0x000000040c467897 */ /* 0x000fe4000fffe0ff */
[----:B------:R-:W-:Y:S02]  /*b200*/  UIADD3.64 UR60, UPT, UPT, UR18, 0x180, URZ ;  /* 0x00000180123c7897 */ /* 0x000fe4000fffe0ff */
[----:B------:R-:W-:Y:S01]  /*b210*/  UIADD3.64 UR62, UPT, UPT, UR12, 0x3fe, URZ ;  /* 0x000003fe0c3e7897 */ /* 0x000fe2000fffe0ff */
[----:B------:R1:W-:Y:S01]  /*b220*/  UTCHMMA gdesc[UR54], gdesc[UR58], tmem[UR74], tmem[UR48], idesc[UR49], UPT ;  /* 0x00ff303a360075ea */ /* 0x0003e2000b80004a */
[----:B------:R-:W-:-:S02]  /*b230*/  UIADD3.64 UR30, UPT, UPT, UR18, 0x200, URZ ;  /* 0x00000200121e7897 */ /* 0x000fc4000fffe0ff */
[----:B0-----:R-:W-:Y:S01]  /*b240*/  UIADD3.64 UR24, UPT, UPT, UR12, 0x400, URZ ;  /* 0x000004000c187897 */ /* 0x001fe2000fffe0ff */
[----:B------:R0:W-:Y:S01]  /*b250*/  UTCHMMA gdesc[UR68], gdesc[UR70], tmem[UR74], tmem[UR66], idesc[UR67], UPT ;  /* 0x00ff4246440075ea */ /* 0x0001e2000b80004a */
[----:B------:R-:W-:Y:S02]  /*b260*/  UIADD3.64 UR56, UPT, UPT, UR18, 0x280, URZ ;  /* 0x0000028012387897 */ /* 0x000fe4000fffe0ff */
[----:B------:R-:W-:Y:S01]  /*b270*/  UIADD3.64 UR52, UPT, UPT, UR18, 0x300, URZ ;  /* 0x0000030012347897 */ /* 0x000fe2000fffe0ff */
[----:B------:R-:W-:Y:S01]  /*b280*/  UTCHMMA gdesc[UR60], gdesc[UR62], tmem[UR74], tmem[UR64], idesc[UR65], UPT ;  /* 0x00ff403e3c0075ea */ /* 0x000fe2000b80004a */
[----:B------:R-:W-:Y:S02]  /*b290*/  UIADD3.64 UR46, UPT, UPT, UR18, 0x380, URZ ;  /* 0x00000380122e7897 */ /* 0x000fe4000fffe0ff */
[----:B-1----:R-:W-:Y:S01]  /*b2a0*/  UIADD3.64 UR58, UPT, UPT, UR12, 0x402, URZ ;  /* 0x000004020c3a7897 */ /* 0x002fe2000fffe0ff */
[----:B------:R1:W-:Y:S01]  /*b2b0*/  UTCHMMA gdesc[UR30], gdesc[UR24], tmem[UR74], tmem[UR6], idesc[UR7], UPT ;  /* 0x00ff06181e0075ea */ /* 0x0003e2000b80004a */
[----:B------:R-:W-:-:S02]  /*b2c0*/  UIADD3.64 UR54, UPT, UPT, UR12, 0x404, URZ ;  /* 0x000004040c367897 */ /* 0x000fc4000fffe0ff */
[----:B------:R-:W-:Y:S02]  /*b2d0*/  UIADD3.64 UR48, UPT, UPT, UR12, 0x7fe, URZ ;  /* 0x000007fe0c307897 */ /* 0x000fe4000fffe0ff */
[----:B------:R-:W-:Y:S02]  /*b2e0*/  UIADD3.64 UR42, UPT, UPT, UR18, 0x400, URZ ;  /* 0x00000400122a7897 */ /* 0x000fe4000fffe0ff */
[----:B0-----:R-:W-:Y:S02]  /*b2f0*/  UIADD3.64 UR66, UPT, UPT, UR12, 0x800, URZ ;  /* 0x000008000c427897 */ /* 0x001fe4000fffe0ff */
[----:B------:R-:W-:Y:S01]  /*b300*/  UIADD3.64 UR38, UPT, UPT, UR18, 0x480, URZ ;  /* 0x0000048012267897 */ /* 0x000fe2000fffe0ff */
[----:B-1----:R-:W-:Y:S01]  /*b310*/  R2UR.FILL UR7, R6 ;  /* 0x00000000060772ca */ /* 0x002fe200004e0000 */
[----:B------:R-:W-:Y:S01]  /*b320*/  UIADD3.64 UR76, UPT, UPT, UR12, 0x802, URZ ;  /* 0x000008020c4c7897 */ /* 0x000fe2000fffe0ff */
[----:B------:R-:W-:Y:S01]  /*b330*/  R2UR.FILL UR6, R7 ;  /* 0x00000000070672ca */ /* 0x000fe200004e0000 */
[----:B------:R-:W-:-:S02]  /*b340*/  UIADD3.64 UR34, UPT, UPT, UR18, 0x500, URZ ;  /* 0x0000050012227897 */ /* 0x000fc4000fffe0ff */
[----:B------:R-:W-:Y:S02]  /*b350*/  UIADD3.64 UR72, UPT, UPT, UR12, 0x804, URZ ;  /* 0x000008040c487897 */ /* 0x000fe4000fffe0ff */
[----:B------:R-:W-:Y:S02]  /*b360*/  UIADD3.64 UR28, UPT, UPT, UR18, 0x580, URZ ;  /* 0x00000580121c7897 */ /* 0x000fe4000fffe0ff */
[----:B------:R-:W-:Y:S02]  /*b370*/  UIADD3.64 UR64, UPT, UPT, UR12, 0xbfe, URZ ;  /* 0x00000bfe0c407897 */ /* 0x000fe4000fffe0ff */
[----:B------:R-:W-:Y:S02]  /*b380*/  UIADD3.64 UR22, UPT, UPT, UR18, 0x600, URZ ;  /* 0x0000060012167897 */ /* 0x000fe4000fffe0ff */
[----:B------:R-:W-:Y:S01]  /*b390*/  UIADD3.64 UR62, UPT, UPT, UR12, 0xc00, URZ ;  /* 0x00000c000c3e7897 */ /* 0x000fe2000fffe0ff */
[----:B------:R-:W-:Y:S01]  /*b3a0*/  UMOV UR68, 0x0 ;  /* 0x0000000000447882 */ /* 0x000fe20000000000 */
[----:B------:R-:W-:Y:S01]  /*b3b0*/  UMOV UR69, 0x4208010 ;  /* 0x0420801000457882 */ /* 0x000fe20000000000 */
[----:B------:R-:W-:Y:S01]  /*b3c0*/  UIADD3.64 UR16, UPT, UPT, UR18, 0x680, URZ ;  /* 0x0000068012107897 */ /* 0x000fe2000fffe0ff */
[----:B------:R0:W-:Y:S01]  /*b3d0*/  UTCHMMA gdesc[UR56], gdesc[UR58], tmem[UR74], tmem[UR68], idesc[UR69], UPT ;  /* 0x00ff443a380075ea */ /* 0x0001e2000b80004a */
[----:B------:R-:W-:Y:S01]  /*b3e0*/  UIADD3.64 UR60, UPT, UPT, UR12, 0xc02, URZ ;  /* 0x00000c020c3c7897 */ /* 0x000fe2000fffe0ff */
[----:B------:R-:W-:Y:S01]  /*b3f0*/  UMOV UR70, 0x0 ;  /* 0x0000000000467882 */ /* 0x000fe20000000000 */
[----:B------:R-:W-:Y:S01]  /*b400*/  UMOV UR71, 0x4208010 ;  /* 0x0420801000477882 */ /* 0x000fe20000000000 */
[----:B------:R-:W-:Y:S01]  /*b410*/  UIADD3.64 UR18, UPT, UPT, UR18, 0x700, URZ ;  /* 0x0000070012127897 */ /* 0x000fe2000fffe0ff */
[----:B------:R0:W-:Y:S01]  /*b420*/  UTCHMMA gdesc[UR52], gdesc[UR54], tmem[UR74], tmem[UR70], idesc[UR71], UPT ;  /* 0x00ff4636340075ea */ /* 0x0001e2000b80004a */
[----:B------:R-:W-:Y:S01]  /*b430*/  UIADD3.64 UR12, UPT, UPT, UR12, 0xc04, URZ ;  /* 0x00000c040c0c7897 */ /* 0x000fe2000fffe0ff */
[----:B------:R0:W-:Y:S01]  /*b440*/  UTCHMMA gdesc[UR46], gdesc[UR48], tmem[UR74], tmem[UR50], idesc[UR51], UPT ;  /* 0x00ff32302e0075ea */ /* 0x0001e2000b80004a */
[----:B------:R0:W-:Y:S01]  /*b450*/  UTCHMMA gdesc[UR42], gdesc[UR66], tmem[UR74], tmem[UR44], idesc[UR45], UPT ;  /* 0x00ff2c422a0075ea */ /* 0x0001e2000b80004a */
[----:B------:R0:W-:Y:S01]  /*b460*/  UTCHMMA gdesc[UR38], gdesc[UR76], tmem[UR74], tmem[UR40], idesc[UR41], UPT ;  /* 0x00ff284c260075ea */ /* 0x0001e2000b80004a */
[----:B------:R0:W-:Y:S01]  /*b470*/  UTCHMMA gdesc[UR34], gdesc[UR72], tmem[UR74], tmem[UR36], idesc[UR37], UPT ;  /* 0x00ff2448220075ea */ /* 0x0001e2000b80004a */
[----:B------:R0:W-:Y:S01]  /*b480*/  UTCHMMA gdesc[UR28], gdesc[UR64], tmem[UR74], tmem[UR32], idesc[UR33], UPT ;  /* 0x00ff20401c0075ea */ /* 0x0001e2000b80004a */
[----:B------:R0:W-:Y:S01]  /*b490*/  UTCHMMA gdesc[UR22], gdesc[UR62], tmem[UR74], tmem[UR26], idesc[UR27], UPT ;  /* 0x00ff1a3e160075ea */ /* 0x0001e2000b80004a */
[----:B------:R0:W-:Y:S02]  /*b4a0*/  UTCHMMA gdesc[UR16], gdesc[UR60], tmem[UR74], tmem[UR20], idesc[UR21], UPT ;  /* 0x00ff143c100075ea */ /* 0x0001e4000b80004a */
[----:B------:R0:W-:Y:S01]  /*b4b0*/  UTCHMMA gdesc[UR18], gdesc[UR12], tmem[UR74], tmem[UR14], idesc[UR15], UPT ;  /* 0x00ff0e0c120075ea */ /* 0x0001e2000b80004a */
[----:B------:R0:W-:Y:S01]  /*b4c0*/  UTCBAR [UR10], URZ ;  /* 0x000000ff0a0073e9 */ /* 0x0001e200080000ff */
[----:B------:R-:W-:Y:S01]  /*b4d0*/  NOP ;  /* 0x0000000000007918 */ /* 0x000fe20000000000 */
.L_x_6:
[----:B------:R-:W-:Y:S05]  /*b4e0*/  @!P2 BRA `(.L_x_7) ;  /* 0x000000000008a947 */ /* 0x000fea0003800000 */
[----:B------:R-:W1:Y:S02]  /*b4f0*/  SYNCS.PHASECHK.TRANS64.TRYWAIT P4, [UR4+0x10000], RZ ;  /* 0x010000ffff0075a7 */ /* 0x000e640008081104 */
[----:B-1----:R-:W-:Y:S05]  /*b500*/  @!P4 BRA `(.L_x_8) ;  /* 0x000002040088c947 */ /* 0x002fea0003800000 */
.L_x_7:
[----:B------:R-:W-:Y:S08]  /*b510*/  BAR.SYNC.DEFER_BLOCKING 0x0 ;  /* 0x0000000000007b1d */ /* 0x000ff00000010000 */
[----:B------:R-:W1:Y:S01]  /*b520*/  LDC R100, c[0x0][0x3d8] ;  /* 0x0000f600ff647b82 */ /* 0x000e620000000800 */
[----:B------:R-:W-:Y:S01]  /*b530*/  LDTM.16dp32bit_t0_t15.x64 R4, tmem[UR7+0x100000] ;  /* 0x10000007000479ee */ /* 0x000fe20008b00000 */
[----:B------:R-:W2:Y:S01]  /*b540*/  LDTM.16dp32bit_t16_t31.x64 R4, tmem[UR7+0x100040] ;  /* 0x10004007000479ee */ /* 0x000ea20008b20000 */
[----:B------:R-:W-:Y:S04]  /*b550*/  STL [R1+0x1008], R140 ;  /* 0x0010088c01007387 */ /* 0x000fe80000100800 */
[----:B------:R-:W-:Y:S01]  /*b560*/  STL.64 [R1+0xf70], R136 ;  /* 0x000f708801007387 */ /* 0x000fe20000100a00 */
[----:B------:R-:W3:Y:S03]  /*b570*/  LDC R120, c[0x0][0x3d8] ;  /* 0x0000f600ff787b82 */ /* 0x000ee60000000800 */
[----:B------:R-:W-:Y:S04]  /*b580*/  STL.64 [R1+0xf68], R134 ;  /* 0x000f688601007387 */ /* 0x000fe80000100a00 */
[----:B------:R-:W-:Y:S01]  /*b590*/  STL.64 [R1+0xf60], R2 ;  /* 0x000f600201007387 */ /* 0x000fe20000100a00 */
[----:B------:R-:W4:Y:S08]  /*b5a0*/  LDC R91, c[0x0][0x3d8] ;  /* 0x0000f600ff5b7b82 */ /* 0x000f300000000800 */
[----:B------:R-:W0:Y:S01]  /*b5b0*/  LDC R99, c[0x0][0x3d8] ;  /* 0x0000f600ff637b82 */ /* 0x000e220000000800 */
[----:B--2---:R-:W-:Y:S04]  /*b5c0*/  STL [R1+0x10e8], R4 ;  /* 0x0010e80401007387 */ /* 0x004fe80000100800 */
[----:B------:R-:W-:Y:S03]  /*b5d0*/  STL [R1+0x10e4], R5 ;  /* 0x0010e40501007387 */ /* 0x000fe60000100800 */
[----:B------:R-:W2:Y:S01]  /*b5e0*/  LDC R104, c[0x0][0x3d8] ;  /* 0x0000f600ff687b82 */ /* 0x000ea20000000800 */
[----:B------:R-:W-:Y:S04]  /*b5f0*/  STL [R1+0x10e0], R6 ;  /* 0x0010e00601007387 */ /* 0x000fe80000100800 */
[----:B------:R-:W-:Y:S03]  /*b600*/  STL [R1+0x10dc], R7 ;  /* 0x0010dc0701007387 */ /* 0x000fe60000100800 */
[----:B------:R-:W0:Y:S01]  /*b610*/  LDC R122, c[0x0][0x3d8] ;  /* 0x0000f600ff7a7b82 */ /* 0x000e220000000800 */
        /* <DEDUP_REMOVED lines=12> */
[----:B------:R-:W-:Y:S04]  /*b6e0*/  STL.64 [R1+0x1248], R14 ;  /* 0x0012480e01007387 */ /* 0x000fe80000100a00 */
[----:B------:R-:W-:Y:S03]  /*b6f0*/  STL [R1+0x10b8], R16 ;  /* 0x0010b81001007387 */ /* 0x000fe60000100800 */
[----:B------:R-:W0:Y:S01]  /*b700*/  LDC R103, c[0x0][0x3d8] ;  /* 0x0000f600ff677b82 */ /* 0x000e220000000800 */
[----:B------:R-:W-:Y:S04]  /*b710*/  STL [R1+0x10b4], R17 ;  /* 0x0010b41101007387 */ /* 0x000fe80000100800 */
[----:B------:R-:W-:Y:S03]  /*b720*/  STL.64 [R1+0x1208], R16 ;  /* 0x0012081001007387 */ /* 0x000fe60000100a00 */
[----:B------:R-:W0:Y:S01]  /*b730*/  LDC R121, c[0x0][0x3d8] ;  /* 0x0000f600ff797b82 */ /* 0x000e220000000800 */
[----:B------:R-:W-:Y:S04]  /*b740*/  STL [R1+0x10b0], R18 ;  /* 0x0010b01201007387 */ /* 0x000fe80000100800 */
[----:B------:R-:W-:Y:S03]  /*b750*/  STL [R1+0x10ac], R19 ;  /* 0x0010ac1301007387 */ /* 0x000fe60000100800 */
[----:B------:R-:W3:Y:S01]  /*b760*/  LDC R93, c[0x0][0x3d8] ;  /* 0x0000f600ff5d7b82 */ /* 0x000ee20000000800 */
[----:B------:R0:W-:Y:S04]  /*b770*/  STL.64 [R1+0x1210], R18 ;  /* 0x0012101201007387 */ /* 0x0001e80000100a00 */
[----:B------:R-:W-:Y:S03]  /*b780*/  STL [R1+0x10a8], R20 ;  /* 0x0010a81401007387 */ /* 0x000fe60000100800 */
[----:B------:R-:W3:Y:S01]  /*b790*/  LDC R105, c[0x0][0x3d8] ;  /* 0x0000f600ff697b82 */ /* 0x000ee20000000800 */
[----:B------:R-:W-:Y:S04]  /*b7a0*/  STL [R1+0x10a4], R21 ;  /* 0x0010a41501007387 */ /* 0x000fe80000100800 */
[----:B------:R-:W-:Y:S03]  /*b7b0*/  STL.64 [R1+0x11f0], R20 ;  /* 0x0011f01401007387 */ /* 0x000fe60000100a00 */
[----:B------:R-:W3:Y:S01]  /*b7c0*/  LDC R113, c[0x0][0x3d8] ;  /* 0x0000f600ff717b82 */ /* 0x000ee20000000800 */
[----:B------:R-:W-:Y:S04]  /*b7d0*/  STL [R1+0x10a0], R22 ;  /* 0x0010a01601007387 */ /* 0x000fe80000100800 */
[----:B------:R-:W-:Y:S03]  /*b7e0*/  STL [R1+0x109c], R23 ;  /* 0x00109c1701007387 */ /* 0x000fe60000100800 */
[----:B------:R-:W3:Y:S01]  /*b7f0*/  LDC R98, c[0x0][0x3d8] ;  /* 0x0000f600ff627b82 */ /* 0x000ee20000000800 */
[----:B------:R-:W-:Y:S04]  /*b800*/  STL.64 [R1+0x11e8], R22 ;  /* 0x0011e81601007387 */ /* 0x000fe80000100a00 */
[----:B------:R-:W-:Y:S01]  /*b810*/  STL [R1+0x1098], R24 ;  /* 0x0010981801007387 */ /* 0x000fe20000100800 */
[----:B-1----:R-:W-:-:S02]  /*b820*/  SHF.L.U32 R100, R100, 0x4, RZ ;  /* 0x0000000464647819 */ /* 0x002fc400000006ff */
[----:B------:R-:W1:Y:S01]  /*b830*/  LDC R101, c[0x0][0x3d8] ;  /* 0x0000f600ff657b82 */ /* 0x000e620000000800 */
[----:B------:R-:W-:Y:S04]  /*b840*/  STL [R1+0x1094], R25 ;  /* 0x0010941901007387 */ /* 0x000fe80000100800 */
[----:B------:R-:W-:Y:S01]  /*b850*/  STL.64 [R1+0x11d8], R24 ;  /* 0x0011d81801007387 */ /* 0x000fe20000100a00 */
[----:B----4-:R-:W-:Y:S02]  /*b860*/  IMAD R91, R91, 0x50, RZ ;  /* 0x000000505b5b7824 */ /* 0x010fe400078e02ff */
[----:B------:R-:W4:Y:S01]  /*b870*/  LDC R159, c[0x0][0x3d8] ;  /* 0x0000f600ff9f7b82 */ /* 0x000f220000000800 */
[----:B------:R-:W-:Y:S04]  /*b880*/  STL [R1+0x1090], R26 ;  /* 0x0010901a01007387 */ /* 0x000fe80000100800 */
[----:B------:R-:W-:Y:S01]  /*b890*/  STL [R1+0x108c], R27 ;  /* 0x00108c1b01007387 */ /* 0x000fe20000100800 */
[----:B0-----:R-:W-:Y:S01]  /*b8a0*/  IMAD R99, R99, 0x28, RZ ;  /* 0x0000002863637824 */ /* 0x001fe200078e02ff */
[----:B--2---:R-:W-:Y:S01]  /*b8b0*/  SHF.L.U32 R104, R104, 0x6, RZ ;  /* 0x0000000668687819 */ /* 0x004fe200000006ff */
[----:B------:R-:W-:Y:S01]  /*b8c0*/  IMAD R96, R96, 0xb0, RZ ;  /* 0x000000b060607824 */ /* 0x000fe200078e02ff */
[----:B------:R-:W-:Y:S01]  /*b8d0*/  STL.64 [R1+0x11e0], R26 ;  /* 0x0011e01a01007387 */ /* 0x000fe20000100a00 */
[----:B------:R-:W-:Y:S01]  /*b8e0*/  IMAD.SHL.U32 R97, R97, 0x8, RZ ;  /* 0x0000000861617824 */ /* 0x000fe200078e00ff */
[----:B------:R-:W0:Y:S02]  /*b8f0*/  LDC R92, c[0x0][0x3d8] ;  /* 0x0000f600ff5c7b82 */ /* 0x000e240000000800 */
[----:B------:R-:W-:Y:S04]  /*b900*/  STL [R1+0x1088], R28 ;  /* 0x0010881c01007387 */ /* 0x000fe80000100800 */
[----:B------:R-:W-:Y:S01]  /*b910*/  STL [R1+0x1084], R29 ;  /* 0x0010841d01007387 */ /* 0x000fe20000100800 */
[----:B------:R-:W-:Y:S01]  /*b920*/  IMAD R106, R106, 0x58, RZ ;  /* 0x000000586a6a7824 */ /* 0x000fe200078e02ff */
[----:B------:R-:W-:Y:S01]  /*b930*/  PRMT R68, RZ, 0x7610, R68 ;  /* 0x00007610ff447816 */ /* 0x000fe20000000044 */
[----:B------:R-:W-:Y:S01]  /*b940*/  IMAD R160, R109, 0xe0, RZ ;  /* 0x000000e06da07824 */ /* 0x000fe200078e02ff */
[----:B------:R-:W-:Y:S01]  /*b950*/  STL.64 [R1+0x11c8], R28 ;  /* 0x0011c81c01007387 */ /* 0x000fe20000100a00 */
[----:B------:R-:W-:Y:S01]  /*b960*/  IMAD R90, R90, 0x30, RZ ;  /* 0x000000305a5a7824 */ /* 0x000fe200078e02ff */
[----:B------:R-:W2:Y:S02]  /*b970*/  LDC R94, c[0x0][0x3d8] ;  /* 0x0000f600ff5e7b82 */ /* 0x000ea40000000800 */
[----:B------:R-:W-:Y:S04]  /*b980*/  STL [R1+0x1080], R30 ;  /* 0x0010801e01007387 */ /* 0x000fe80000100800 */
[----:B------:R-:W-:Y:S01]  /*b990*/  STL [R1+0x107c], R31 ;  /* 0x00107c1f01007387 */ /* 0x000fe20000100800 */
[----:B------:R-:W-:Y:S01]  /*b9a0*/  IMAD.SHL.U32 R103, R103, 0x20, RZ ;  /* 0x0000002067677824 */ /* 0x000fe200078e00ff */
[----:B------:R-:W-:Y:S01]  /*b9b0*/  PRMT R70, RZ, 0x7610, R70 ;  /* 0x00007610ff467816 */ /* 0x000fe20000000046 */
[----:B---3--:R-:W-:Y:S01]  /*b9c0*/  IMAD R93, R93, 0x70, RZ ;  /* 0x000000705d5d7824 */ /* 0x008fe200078e02ff */
[----:B------:R-:W-:Y:S01]  /*b9d0*/  STL [R1+0x1078], R32 ;  /* 0x0010782001007387 */ /* 0x000fe20000100800 */
[----:B------:R-:W-:Y:S01]  /*b9e0*/  PRMT R74, RZ, 0x7610, R74 ;  /* 0x00007610ff4a7816 */ /* 0x000fe2000000004a */
[----:B------:R-:W3:Y:S01]  /*b9f0*/  @!P1 SYNCS.CCTL.IV [UR4+0x10000] ;  /* 0x01000000ff0099b1 */ /* 0x000ee20008000004 */
[----:B------:R-:W-:Y:S01]  /*ba00*/  IMAD R157, R105, 0xb8, RZ ;  /* 0x000000b8699d7824 */ /* 0x000fe200078e02ff */
[----:B------:R-:W-:Y:S01]  /*ba10*/  STL [R1+0x1074], R33 ;  /* 0x0010742101007387 */ /* 0x000fe20000100800 */
[----:B------:R-:W-:Y:S01]  /*ba20*/  IMAD R98, R98, 0x18, RZ ;  /* 0x0000001862627824 */ /* 0x000fe200078e02ff */
[----:B------:R-:W-:Y:S01]  /*ba30*/  PRMT R84, RZ, 0x7610, R84 ;  /* 0x00007610ff547816 */ /* 0x000fe20000000054 */
[----:B-1----:R-:W-:Y:S01]  /*ba40*/  IMAD R101, R101, 0x38, RZ ;  /* 0x0000003865657824 */ /* 0x002fe200078e02ff */
[----:B------:R-:W-:Y:S01]  /*ba50*/  STL [R1+0x1070], R34 ;  /* 0x0010702201007387 */ /* 0x000fe20000100800 */
[----:B----4-:R-:W-:Y:S01]  /*ba60*/  IMAD R159, R159, 0x88, RZ ;  /* 0x000000889f9f7824 */ /* 0x010fe200078e02ff */
[----:B------:R-:W-:Y:S01]  /*ba70*/  NOP ;  /* 0x0000000000007918 */ /* 0x000fe20000000000 */
[----:B------:R-:W1:Y:S01]  /*ba80*/  LDC R102, c[0x0][0x3d8] ;  /* 0x0000f600ff667b82 */ /* 0x000e620000000800 */
[----:B------:R-:W-:Y:S04]  /*ba90*/  STL [R1+0x106c], R35 ;  /* 0x00106c2301007387 */ /* 0x000fe80000100800 */
[----:B------:R-:W-:Y:S03]  /*baa0*/  STL [R1+0x1068], R36 ;  /* 0x0010682401007387 */ /* 0x000fe60000100800 */
[----:B------:R-:W4:Y:S01]  /*bab0*/  LDC R107, c[0x0][0x3d8] ;  /* 0x0000f600ff6b7b82 */ /* 0x000f220000000800 */
        /* <DEDUP_REMOVED lines=16> */
[----:B------:R-:W-:Y:S03]  /*bbc0*/  STL.64 [R1+0x1250], R46 ;  /* 0x0012502e01007387 */ /* 0x000fe60000100a00 */
        /* <DEDUP_REMOVED lines=11> */
[----:B------:R-:W-:Y:S01]  /*bc80*/  STL [R1+0x1024], R53 ;  /* 0x0010243501007387 */ /* 0x000fe20000100800 */
[----:B------:R-:W-:-:S02]  /*bc90*/  PRMT R76, RZ, 0x7610, R76 ;  /* 0x00007610ff4c7816 */ /* 0x000fc4000000004c */
[----:B------:R-:W-:Y:S01]  /*bca0*/  PRMT R88, RZ, 0x7610, R88 ;  /* 0x00007610ff587816 */ /* 0x000fe20000000058 */
[----:B------:R-:W-:Y:S01]  /*bcb0*/  STL.64 [R1+0x11d0], R52 ;  /* 0x0011d03401007387 */ /* 0x000fe20000100a00 */
[----:B------:R-:W-:Y:S01]  /*bcc0*/  PRMT R80, RZ, 0x7610, R80 ;  /* 0x00007610ff507816 */ /* 0x000fe20000000050 */
[----:B------:R-:W0:Y:S02]  /*bcd0*/  LDC R124, c[0x0][0x3d8] ;  /* 0x0000f600ff7c7b82 */ /* 0x000e240000000800 */
[----:B------:R-:W-:Y:S04]  /*bce0*/  STL [R1+0x1020], R54 ;  /* 0x0010203601007387 */ /* 0x000fe80000100800 */
[----:B------:R-:W-:Y:S01]  /*bcf0*/  STL [R1+0x101c], R55 ;  /* 0x00101c3701007387 */ /* 0x000fe20000100800 */
[----:B------:R-:W-:Y:S01]  /*bd00*/  PRMT R79, RZ, 0x7610, R79 ;  /* 0x00007610ff4f7816 */ /* 0x000fe2000000004f */
[----:B------:R-:W1:Y:S02]  /*bd10*/  LDC R115, c[0x0][0x3d8] ;  /* 0x0000f600ff737b82 */ /* 0x000e640000000800 */
[----:B------:R-:W-:Y:S04]  /*bd20*/  STL.64 [R1+0x1198], R54 ;  /* 0x0011983601007387 */ /* 0x000fe80000100a00 */
[----:B------:R-:W-:Y:S01]  /*bd30*/  STL [R1+0x1018], R56 ;  /* 0x0010183801007387 */ /* 0x000fe20000100800 */
[----:B------:R-:W-:Y:S01]  /*bd40*/  PRMT R73, RZ, 0x7610, R73 ;  /* 0x00007610ff497816 */ /* 0x000fe20000000049 */
[----:B------:R-:W3:Y:S02]  /*bd50*/  LDC R116, c[0x0][0x3d8] ;  /* 0x0000f600ff747b82 */ /* 0x000ee40000000800 */
[----:B------:R-:W-:Y:S04]  /*bd60*/  STL [R1+0x1014], R57 ;  /* 0x0010143901007387 */ /* 0x000fe80000100800 */
[----:B------:R-:W-:Y:S01]  /*bd70*/  STL.64 [R1+0x11a0], R56 ;  /* 0x0011a03801007387 */ /* 0x000fe20000100a00 */
[----:B------:R-:W-:Y:S01]  /*bd80*/  PRMT R71, RZ, 0x7610, R71 ;  /* 0x00007610ff477816 */ /* 0x000fe20000000047 */
[----:B------:R-:W3:Y:S02]  /*bd90*/  LDC R161, c[0x0][0x3d8] ;  /* 0x0000f600ffa17b82 */ /* 0x000ee40000000800 */
[----:B------:R-:W-:Y:S04]  /*bda0*/  STL [R1+0x1010], R58 ;  /* 0x0010103a01007387 */ /* 0x000fe80000100800 */
[----:B------:R-:W-:Y:S02]  /*bdb0*/  STL [R1+0x100c], R59 ;  /* 0x00100c3b01007387 */ /* 0x000fe40000100800 */
[----:B------:R-:W3:Y:S02]  /*bdc0*/  LDC R118, c[0x0][0x3d8] ;  /* 0x0000f600ff767b82 */ /* 0x000ee40000000800 */
[----:B------:R-:W-:Y:S04]  /*bdd0*/  STL.64 [R1+0x1178], R58 ;  /* 0x0011783a01007387 */ /* 0x000fe80000100a00 */
[----:B------:R-:W-:Y:S02]  /*bde0*/  STL.64 [R1+0xf90], R60 ;  /* 0x000f903c01007387 */ /* 0x000fe40000100a00 */
[----:B------:R-:W3:Y:S02]  /*bdf0*/  LDC R119, c[0x0][0x3d8] ;  /* 0x0000f600ff777b82 */ /* 0x000ee40000000800 */
[----:B------:R-:W-:Y:S04]  /*be00*/  STL.64 [R1+0xf88], R62 ;  /* 0x000f883e01007387 */ /* 0x000fe80000100a00 */
[----:B------:R1:W-:Y:S01]  /*be10*/  STL.64 [R1+0xf80], R64 ;  /* 0x000f804001007387 */ /* 0x0003e20000100a00 */
[----:B------:R-:W-:Y:S01]  /*be20*/  PRMT R87, RZ, 0x7610, R87 ;  /* 0x00007610ff577816 */ /* 0x000fe20000000057 */
[----:B------:R-:W3:Y:S02]  /*be30*/  LDC R18, c[0x0][0x3d8] ;  /* 0x0000f600ff127b82 */ /* 0x000ee40000000800 */
[----:B------:R4:W-:Y:S01]  /*be40*/  STL.64 [R1+0xf78], R66 ;  /* 0x000f784201007387 */ /* 0x0009e20000100a00 */
[----:B------:R-:W-:-:S02]  /*be50*/  IMAD R105, R113, 0x110, RZ ;  /* 0x0000011071697824 */ /* 0x000fc400078e02ff */
[----:B0-----:R-:W-:Y:S02]  /*be60*/  IMAD R92, R92, 0x60, RZ ;  /* 0x000000605c5c7824 */ /* 0x001fe400078e02ff */
[----:B--2---:R-:W-:Y:S01]  /*be70*/  IMAD R94, R94, 0x90, RZ ;  /* 0x000000905e5e7824 */ /* 0x004fe200078e02ff */
[----:B------:R-:W-:Y:S01]  /*be80*/  PRMT R151, RZ, 0x7610, R151 ;  /* 0x00007610ff977816 */ /* 0x000fe20000000097 */
[----:B------:R-:W2:Y:S01]  /*be90*/  @P2 LDG.E.U16 R0, desc[UR8][R142.64] ;  /* 0x000000088e002981 */ /* 0x000ea2000c1e1500 */
[-C--:B-1----:R-:W-:Y:S01]  /*bea0*/  LEA R64, P4, R120, R142.reuse, 0x5 ;  /* 0x0000008e78407211 */ /* 0x082fe200078828ff */
[----:B------:R-:W-:Y:S01]  /*beb0*/  IMAD R102, R102, 0x48, RZ ;  /* 0x0000004866667824 */ /* 0x000fe200078e02ff */
[-C--:B------:R-:W-:Y:S01]  /*bec0*/  IADD3 R62, P5, PT, R90, R142.reuse, RZ ;  /* 0x0000008e5a3e7210 */ /* 0x080fe20007fbe0ff */
[----:B----4-:R-:W-:Y:S01]  /*bed0*/  IMAD R165, R107, 0xc0, RZ ;  /* 0x000000c06ba57824 */ /* 0x010fe200078e02ff */
[-C--:B------:R-:W-:Y:S01]  /*bee0*/  LEA.HI.X.SX32 R65, R100, R143.reuse, 0x1, P4 ;  /* 0x0000008f64417211 */ /* 0x080fe200020f0eff */
[----:B------:R-:W-:Y:S01]  /*bef0*/  IMAD R158, R110, 0xf0, RZ ;  /* 0x000000f06e9e7824 */ /* 0x000fe200078e02ff */
[-C--:B------:R-:W-:Y:S01]  /*bf00*/  IADD3 R58, P4, PT, R91, R142.reuse, RZ ;  /* 0x0000008e5b3a7210 */ /* 0x080fe20007f9e0ff */
[----:B------:R-:W-:Y:S01]  /*bf10*/  IMAD R156, R156, 0x78, RZ ;  /* 0x000000789c9c7824 */ /* 0x000fe200078e02ff */
[-C--:B------:R-:W-:Y:S01]  /*bf20*/  LEA R66, P6, R123, R142.reuse, 0x4 ;  /* 0x0000008e7b427211 */ /* 0x080fe200078c20ff */
[----:B------:R-:W-:Y:S01]  /*bf30*/  IMAD R107, R114, 0x120, RZ ;  /* 0x00000120726b7824 */ /* 0x000fe200078e02ff */
[-C--:B------:R-:W-:Y:S01]  /*bf40*/  LEA.HI.X.SX32 R59, R99, R143.reuse, 0x1, P4 ;  /* 0x0000008f633b7211 */ /* 0x080fe200020f0eff */
[----:B------:R-:W-:Y:S01]  /*bf50*/  IMAD.SHL.U32 R109, R111, 0x80, RZ ;  /* 0x000000806f6d7824 */ /* 0x000fe200078e00ff */
[-C--:B------:R-:W-:Y:S01]  /*bf60*/  LEA R134, P4, R122, R142.reuse, 0x7 ;  /* 0x0000008e7a867211 */ /* 0x080fe200078838ff */
[----:B------:R-:W-:Y:S01]  /*bf70*/  IMAD R111, R117, 0x150, RZ ;  /* 0x00000150756f7824 */ /* 0x000fe200078e02ff */
[-C--:B------:R-:W-:Y:S01]  /*bf80*/  LEA.HI.X.SX32 R67, R97, R143.reuse, 0x1, P6 ;  /* 0x0000008f61437211 */ /* 0x080fe200030f0eff */
[----:B------:R-:W-:Y:S01]  /*bf90*/  IMAD R164, R164, 0xa8, RZ ;  /* 0x000000a8a4a47824 */ /* 0x000fe200078e02ff */
[-C--:B------:R-:W-:Y:S01]  /*bfa0*/  LEA.HI.X.SX32 R135, R104, R143.reuse, 0x1, P4 ;  /* 0x0000008f68877211 */ /* 0x080fe200020f0eff */
[----:B------:R-:W-:Y:S01]  /*bfb0*/  IMAD R95, R95, 0xa0, RZ ;  /* 0x000000a05f5f7824 */ /* 0x000fe200078e02ff */
[-C--:B------:R-:W-:Y:S01]  /*bfc0*/  IADD3 R152, P4, PT, R96, R142.reuse, RZ ;  /* 0x0000008e60987210 */ /* 0x080fe20007f9e0ff */
[----:B------:R0:W4:Y:S01]  /*bfd0*/  @P2 LDG.E.U16 R68, desc[UR8][R66.64] ;  /* 0x0000000842442981 */ /* 0x000122000c1e1500 */
[-C--:B------:R-:W-:Y:S01]  /*bfe0*/  LEA R60, P6, R121, R142.reuse, 0x6 ;  /* 0x0000008e793c7211 */ /* 0x080fe200078c30ff */
[----:B------:R-:W-:Y:S01]  /*bff0*/  IMAD R19, R108, 0xd0, RZ ;  /* 0x000000d06c137824 */ /* 0x000fe200078e02ff */
[-C--:B------:R-:W-:Y:S01]  /*c000*/  LEA.HI.X.SX32 R153, R106, R143.reuse, 0x1, P4 ;  /* 0x0000008f6a997211 */ /* 0x080fe200020f0eff */
[----:B------:R-:W-:Y:S01]  /*c010*/  IMAD R112, R112, 0x68, RZ ;  /* 0x0000006870707824 */ /* 0x000fe200078e02ff */
[-C--:B------:R-:W-:Y:S01]  /*c020*/  IADD3 R48, P4, PT, R160, R142.reuse, RZ ;  /* 0x0000008ea0307210 */ /* 0x080fe20007f9e0ff */
[----:B------:R0:W-:Y:S01]  /*c030*/  STL.64 [R1+0x7d0], R66 ;  /* 0x0007d04201007387 */ /* 0x0001e20000100a00 */
[-C--:B------:R-:W-:Y:S01]  /*c040*/  LEA.HI.X.SX32 R61, R103, R143.reuse, 0x1, P6 ;  /* 0x0000008f673d7211 */ /* 0x080fe200030f0eff */
[----:B------:R-:W-:Y:S01]  /*c050*/  IMAD R108, R115, 0x130, RZ ;  /* 0x00000130736c7824 */ /* 0x000fe200078e02ff */
[CC--:B------:R-:W-:Y:S01]  /*c060*/  IADD3 R54, P6, PT, R93.reuse, R142.reuse, RZ ;  /* 0x0000008e5d367210 */ /* 0x0c0fe20007fde0ff */
[----:B------:R-:W-:Y:S01]  /*c070*/  STL.64 [R1+0x7c8], R64 ;  /* 0x0007c84001007387 */ /* 0x000fe20000100a00 */
[-C--:B------:R-:W-:Y:S01]  /*c080*/  LEA.HI.X.SX32 R49, R93, R143.reuse, 0x1, P4 ;  /* 0x0000008f5d317211 */ /* 0x080fe200020f0eff */
[----:B---3--:R-:W-:Y:S01]  /*c090*/  IMAD R110, R116, 0x140, RZ ;  /* 0x00000140746e7824 */ /* 0x008fe200078e02ff */
[-C--:B------:R-:W-:Y:S01]  /*c0a0*/  IADD3 R26, P4, PT, R105, R142.reuse, RZ ;  /* 0x0000008e691a7210 */ /* 0x080fe20007f9e0ff */
[----:B------:R1:W3:Y:S01]  /*c0b0*/  @P2 LDG.E.U16 R71, desc[UR8][R60.64] ;  /* 0x000000083c472981 */ /* 0x0002e2000c1e1500 */
[-C--:B------:R-:W-:Y:S01]  /*c0c0*/  LEA.HI.X.SX32 R63, R98, R143.reuse, 0x1, P5 ;  /* 0x0000008f623f7211 */ /* 0x080fe200028f0eff */
[----:B------:R-:W-:Y:S01]  /*c0d0*/  IMAD R161, R161, 0x98, RZ ;  /* 0x00000098a1a17824 */ /* 0x000fe200078e02ff */
[-C--:B------:R-:W-:Y:S01]  /*c0e0*/  LEA.HI.X.SX32 R55, R101, R143.reuse, 0x1, P6 ;  /* 0x0000008f65377211 */ /* 0x080fe200030f0eff */
[----:B------:R-:W-:Y:S01]  /*c0f0*/  IMAD R113, R118, 0x160, RZ ;  /* 0x0000016076717824 */ /* 0x000fe200078e02ff */
[-C--:B------:R-:W-:Y:S01]  /*c100*/  LEA.HI.X.SX32 R27, R159, R143.reuse, 0x1, P4 ;  /* 0x0000008f9f1b7211 */ /* 0x080fe200020f0eff */
[----:B------:R-:W2:Y:S01]  /*c110*/  @P2 LDG.E.U16 R70, desc[UR8][R62.64] ;  /* 0x000000083e462981 */ /* 0x000ea2000c1e1500 */
[-C--:B------:R-:W-:Y:S01]  /*c120*/  IADD3 R56, P5, PT, R92, R142.reuse, RZ ;  /* 0x0000008e5c387210 */ /* 0x080fe20007fbe0ff */
[----:B------:R-:W-:Y:S01]  /*c130*/  IMAD R114, R119, 0x170, RZ ;  /* 0x0000017077727824 */ /* 0x000fe200078e02ff */
[-C--:B------:R-:W-:Y:S01]  /*c140*/  IADD3 R162, P6, PT, R95, R142.reuse, RZ ;  /* 0x0000008e5fa27210 */ /* 0x080fe20007fde0ff */
[----:B------:R-:W2:Y:S01]  /*c150*/  @P2 LDG.E.U16 R74, desc[UR8][R54.64] ;  /* 0x00000008364a2981 */ /* 0x000ea2000c1e1500 */
[-C--:B------:R-:W-:Y:S01]  /*c160*/  LEA.HI.X.SX32 R57, R90, R143.reuse, 0x1, P5 ;  /* 0x0000008f5a397211 */ /* 0x080fe200028f0eff */
[----:B------:R-:W1:Y:S01]  /*c170*/  LDC R160, c[0x0][0x3d8] ;  /* 0x0000f600ffa07b82 */ /* 0x000e620000000800 */
[----:B------:R-:W-:Y:S01]  /*c180*/  IADD3 R136, P5, PT, R94, R142, RZ ;  /* 0x0000008e5e887210 */ /* 0x000fe20007fbe0ff */
[----:B------:R-:W2:Y:S01]  /*c190*/  @P2 LDG.E.U16 R84, desc[UR8][R26.64] ;  /* 0x000000081a542981 */ /* 0x000ea2000c1e1500 */
[----:B------:R-:W-:-:S02]  /*c1a0*/  LEA.HI.X.SX32 R163, R91, R143, 0x1, P6 ;  /* 0x0000008f5ba37211 */ /* 0x000fc400030f0eff */
[-C--:B------:R-:W-:Y:S01]  /*c1b0*/  LEA.HI.X.SX32 R137, R102, R143.reuse, 0x1, P5 ;  /* 0x0000008f66897211 */ /* 0x080fe200028f0eff */
[----:B------:R-:W2:Y:S01]  /*c1c0*/  @P2 LDG.E.U16 R73, desc[UR8][R56.64] ;  /* 0x0000000838492981 */ /* 0x000ea2000c1e1500 */
[-C--:B------:R-:W-:Y:S01]  /*c1d0*/  IADD3 R52, P5, PT, R165, R142.reuse, RZ ;  /* 0x0000008ea5347210 */ /* 0x080fe20007fbe0ff */
[----:B0-----:R-:W0:Y:S01]  /*c1e0*/  LDC R67, c[0x0][0x3d8] ;  /* 0x0000f600ff437b82 */ /* 0x001e220000000800 */
[-C--:B------:R-:W-:Y:S01]  /*c1f0*/  IADD3 R50, P6, PT, R19, R142.reuse, RZ ;  /* 0x0000008e13327210 */ /* 0x080fe20007fde0ff */
[----:B------:R0:W2:Y:S01]  /*c200*/  @P2 LDG.E.U16 R76, desc[UR8][R136.64] ;  /* 0x00000008884c2981 */ /* 0x0000a2000c1e1500 */
[-C--:B------:R-:W-:Y:S02]  /*c210*/  LEA.HI.X.SX32 R53, R92, R143.reuse, 0x1, P5 ;  /* 0x0000008f5c357211 */ /* 0x080fe400028f0eff */
[-C--:B------:R-:W-:Y:S01]  /*c220*/  IADD3 R46, P5, PT, R158, R142.reuse, RZ ;  /* 0x0000008e9e2e7210 */ /* 0x080fe20007fbe0ff */
[----:B------:R-:W-:Y:S01]  /*c230*/  STL.64 [R1+0x7c0], R62 ;  /* 0x0007c03e01007387 */ /* 0x000fe20000100a00 */
[-C--:B------:R-:W-:Y:S01]  /*c240*/  LEA.HI.X.SX32 R51, R112, R143.reuse, 0x1, P6 ;  /* 0x0000008f70337211 */ /* 0x080fe200030f0eff */
[----:B------:R-:W0:Y:S01]  /*c250*/  LDC R158, c[0x0][0x3d8] ;  /* 0x0000f600ff9e7b82 */ /* 0x000e220000000800 */
[----:B------:R-:W-:Y:S01]  /*c260*/  LEA.HI.X.SX32 R47, R156, R143, 0x1, P5 ;  /* 0x0000008f9c2f7211 */ /* 0x000fe200028f0eff */
[----:B------:R-:W2:Y:S01]  /*c270*/  @P2 LDG.E.U16 R79, desc[UR8][R52.64] ;  /* 0x00000008344f2981 */ /* 0x000ea2000c1e1500 */
[----:B------:R-:W-:-:S02]  /*c280*/  IADD3 R24, P5, PT, R107, R142, RZ ;  /* 0x0000008e6b187210 */ /* 0x000fc40007fbe0ff */
[-C--:B------:R-:W-:Y:S01]  /*c290*/  LEA R28, P6, R124, R142.reuse, 0x8 ;  /* 0x0000008e7c1c7211 */ /* 0x080fe200078c40ff */
[----:B------:R-:W3:Y:S01]  /*c2a0*/  @P2 LDG.E.U16 R80, desc[UR8][R50.64] ;  /* 0x0000000832502981 */ /* 0x000ee2000c1e1500 */
[-C--:B------:R-:W-:Y:S01]  /*c2b0*/  LEA.HI.X.SX32 R25, R94, R143.reuse, 0x1, P5 ;  /* 0x0000008f5e197211 */ /* 0x080fe200028f0eff */
[----:B------:R-:W0:Y:S01]  /*c2c0*/  LDC R165, c[0x0][0x3d8] ;  /* 0x0000f600ffa57b82 */ /* 0x000e220000000800 */
[-C--:B------:R-:W-:Y:S01]  /*c2d0*/  IADD3 R20, P5, PT, R111, R142.reuse, RZ ;  /* 0x0000008e6f147210 */ /* 0x080fe20007fbe0ff */
[----:B------:R1:W-:Y:S01]  /*c2e0*/  STL.64 [R1+0x7b8], R60 ;  /* 0x0007b83c01007387 */ /* 0x0003e20000100a00 */
[-C--:B------:R-:W-:Y:S02]  /*c2f0*/  LEA.HI.X.SX32 R29, R109, R143.reuse, 0x1, P6 ;  /* 0x0000008f6d1d7211 */ /* 0x080fe400030f0eff */
[-C--:B------:R-:W-:Y:S01]  /*c300*/  LEA.HI.X.SX32 R21, R164, R143.reuse, 0x1, P5 ;  /* 0x0000008fa4157211 */ /* 0x080fe200028f0eff */
[----:B------:R-:W-:Y:S01]  /*c310*/  STL.64 [R1+0x7b0], R58 ;  /* 0x0007b03a01007387 */ /* 0x000fe20000100a00 */
[-C--:B------:R-:W-:Y:S01]  /*c320*/  IADD3 R22, P6, PT, R108, R142.reuse, RZ ;  /* 0x0000008e6c167210 */ /* 0x080fe20007fde0ff */
[----:B------:R-:W0:Y:S01]  /*c330*/  LDC R92, c[0x0][0x3d8] ;  /* 0x0000f600ff5c7b82 */ /* 0x000e220000000800 */
[----:B------:R-:W-:Y:S01]  /*c340*/  IADD3 R2, P4, PT, R110, R142, RZ ;  /* 0x0000008e6e027210 */ /* 0x000fe20007f9e0ff */
[----:B------:R-:W3:Y:S01]  /*c350*/  @P2 LDG.E.U16 R88, desc[UR8][R20.64] ;  /* 0x0000000814582981 */ /* 0x000ee2000c1e1500 */
[----:B------:R-:W-:-:S02]  /*c360*/  LEA.HI.X.SX32 R23, R161, R143, 0x1, P6 ;  /* 0x0000008fa1177211 */ /* 0x000fc400030f0eff */
[-C--:B------:R-:W-:Y:S01]  /*c370*/  LEA.HI.X.SX32 R3, R95, R143.reuse, 0x1, P4 ;  /* 0x0000008f5f037211 */ /* 0x080fe200020f0eff */
[----:B------:R-:W-:Y:S01]  /*c380*/  STL.64 [R1+0x7a8], R56 ;  /* 0x0007a83801007387 */ /* 0x000fe20000100a00 */
[-C--:B------:R-:W-:Y:S01]  /*c390*/  IADD3 R16, P6, PT, R113, R142.reuse, RZ ;  /* 0x0000008e71107210 */ /* 0x080fe20007fde0ff */
[----:B------:R-:W2:Y:S01]  /*c3a0*/  LDC R110, c[0x0][0x3d8] ;  /* 0x0000f600ff6e7b82 */ /* 0x000ea20000000800 */
[----:B------:R-:W-:Y:S01]  /*c3b0*/  IADD3 R14, P4, PT, R114, R142, RZ ;  /* 0x0000008e720e7210 */ /* 0x000fe20007f9e0ff */
[----:B------:R-:W-:Y:S01]  /*c3c0*/  STL.64 [R1+0x7a0], R54 ;  /* 0x0007a03601007387 */ /* 0x000fe20000100a00 */
[-C--:B------:R-:W-:Y:S02]  /*c3d0*/  LEA.HI.X.SX32 R17, R96, R143.reuse, 0x1, P6 ;  /* 0x0000008f60117211 */ /* 0x080fe400030f0eff */
[----:B------:R-:W-:Y:S01]  /*c3e0*/  LEA.HI.X.SX32 R15, R157, R143, 0x1, P4 ;  /* 0x0000008f9d0f7211 */ /* 0x000fe200020f0eff */
[----:B------:R-:W-:Y:S01]  /*c3f0*/  STL.64 [R1+0x798], R134 ;  /* 0x0007988601007387 */ /* 0x000fe20000100a00 */
[----:B------:R-:W-:Y:S01]  /*c400*/  PRMT R141, RZ, 0x7610, R141 ;  /* 0x00007610ff8d7816 */ /* 0x000fe2000000008d */
[----:B------:R-:W0:Y:S01]  /*c410*/  LDC R96, c[0x0][0x3d8] ;  /* 0x0000f600ff607b82 */ /* 0x000e220000000800 */
[----:B------:R-:W-:Y:S01]  /*c420*/  PRMT R149, RZ, 0x7610, R149 ;  /* 0x00007610ff957816 */ /* 0x000fe20000000095 */
[----:B------:R0:W-:Y:S01]  /*c430*/  STL.64 [R1+0x790], R136 ;  /* 0x0007908801007387 */ /* 0x0001e20000100a00 */
[----:B------:R-:W-:-:S02]  /*c440*/  PRMT R148, RZ, 0x7610, R148 ;  /* 0x00007610ff947816 */ /* 0x000fc40000000094 */
[----:B------:R-:W-:Y:S01]  /*c450*/  PRMT R83, RZ, 0x7610, R83 ;  /* 0x00007610ff537816 */ /* 0x000fe20000000053 */
[----:B------:R-:W-:Y:S01]  /*c460*/  STL.64 [R1+0x788], R162 ;  /* 0x000788a201007387 */ /* 0x000fe20000100a00 */
        /* <DEDUP_REMOVED lines=8> */
[----:B------:R-:W2:Y:S01]  /*c4f0*/  LDC R108, c[0x0][0x3d8] ;  /* 0x0000f600ff6c7b82 */ /* 0x000ea20000000800 */
[----:B------:R-:W-:Y:S01]  /*c500*/  PRMT R139, RZ, 0x7610, R139 ;  /* 0x00007610ff8b7816 */ /* 0x000fe2000000008b */
[----:B------:R-:W-:Y:S01]  /*c510*/  STL.64 [R1+0x770], R50 ;  /* 0x0007703201007387 */ /* 0x000fe20000100a00 */
[----:B------:R-:W-:-:S02]  /*c520*/  PRMT R132, RZ, 0x7610, R132 ;  /* 0x00007610ff847816 */ /* 0x000fc40000000084 */
[----:B------:R-:W-:Y:S01]  /*c530*/  PRMT R131, RZ, 0x7610, R131 ;  /* 0x00007610ff837816 */ /* 0x000fe20000000083 */
[----:B------:R-:W-:Y:S01]  /*c540*/  STL.64 [R1+0x768], R48 ;  /* 0x0007683001007387 */ /* 0x000fe20000100a00 */
[----:B------:R-:W-:Y:S01]  /*c550*/  PRMT R130, RZ, 0x7610, R130 ;  /* 0x00007610ff827816 */ /* 0x000fe20000000082 */
[----:B-1----:R-:W1:Y:S01]  /*c560*/  LDC R61, c[0x0][0x3d8] ;  /* 0x0000f600ff3d7b82 */ /* 0x002e620000000800 */
[----:B------:R-:W-:Y:S01]  /*c570*/  PRMT R129, RZ, 0x7610, R129 ;  /* 0x00007610ff817816 */ /* 0x000fe20000000081 */
[----:B------:R-:W-:Y:S01]  /*c580*/  STL.64 [R1+0x760], R46 ;  /* 0x0007602e01007387 */ /* 0x000fe20000100a00 */
[----:B------:R-:W-:Y:S02]  /*c590*/  PRMT R128, RZ, 0x7610, R128 ;  /* 0x00007610ff807816 */ /* 0x000fe40000000080 */
[----:B------:R-:W-:Y:S01]  /*c5a0*/  PRMT R127, RZ, 0x7610, R127 ;  /* 0x00007610ff7f7816 */ /* 0x000fe2000000007f */
[----:B------:R-:W-:Y:S01]  /*c5b0*/  STL.64 [R1+0x758], R28 ;  /* 0x0007581c01007387 */ /* 0x000fe20000100a00 */
[----:B------:R-:W-:Y:S01]  /*c5c0*/  PRMT R126, RZ, 0x7610, R126 ;  /* 0x00007610ff7e7816 */ /* 0x000fe2000000007e */
[----:B0-----:R-:W0:Y:S01]  /*c5d0*/  LDC R137, c[0x0][0x3d8] ;  /* 0x0000f600ff897b82 */ /* 0x001e220000000800 */
        /* <DEDUP_REMOVED lines=12> */
[----:B------:R-:W-:-:S02]  /*c6a0*/  PRMT R119, RZ, 0x7610, R119 ;  /* 0x00007610ff777816 */ /* 0x000fc40000000077 */
[----:B------:R-:W-:Y:S01]  /*c6b0*/  PRMT R118, RZ, 0x7610, R118 ;  /* 0x00007610ff767816 */ /* 0x000fe20000000076 */
[----:B------:R1:W3:Y:S01]  /*c6c0*/  @P2 LDG.E.U16 R87, desc[UR8][R2.64] ;  /* 0x0000000802572981 */ /* 0x0002e2000c1e1500 */
[----:B------:R-:W-:Y:S02]  /*c6d0*/  PRMT R117, RZ, 0x7610, R117 ;  /* 0x00007610ff757816 */ /* 0x000fe40000000075 */
[----:B------:R-:W-:Y:S01]  /*c6e0*/  PRMT R116, RZ, 0x7610, R116 ;  /* 0x00007610ff747816 */ /* 0x000fe20000000074 */
[----:B------:R-:W3:Y:S01]  /*c6f0*/  @P2 LDG.E.U16 R83, desc[UR8][R28.64] ;  /* 0x000000081c532981 */ /* 0x000ee2000c1e1500 */
[----:B------:R-:W-:Y:S02]  /*c700*/  PRMT R115, RZ, 0x7610, R115 ;  /* 0x00007610ff737816 */ /* 0x000fe40000000073 */
[----:B------:R-:W-:Y:S01]  /*c710*/  PRMT R150, RZ, 0x7610, R150 ;  /* 0x00007610ff967816 */ /* 0x000fe20000000096 */
[----:B------:R1:W3:Y:S01]  /*c720*/  @P2 LDG.E.U16 R75, desc[UR8][R134.64] ;  /* 0x00000008864b2981 */ /* 0x0002e2000c1e1500 */
[----:B------:R-:W-:Y:S01]  /*c730*/  PRMT R114, RZ, 0x7610, R114 ;  /* 0x00007610ff727816 */ /* 0x000fe20000000072 */
[----:B-1----:R-:W1:Y:S01]  /*c740*/  LDC R3, c[0x0][0x3d8] ;  /* 0x0000f600ff037b82 */ /* 0x002e620000000800 */
[----:B------:R-:W-:Y:S01]  /*c750*/  PRMT R147, RZ, 0x7610, R147 ;  /* 0x00007610ff937816 */ /* 0x000fe20000000093 */
[----:B------:R-:W0:Y:S01]  /*c760*/  S2R R2, SR_TID.X ;  /* 0x0000000000027919 */ /* 0x000e220000002100 */
[----:B------:R-:W-:-:S02]  /*c770*/  PRMT R104, RZ, 0x7610, R104 ;  /* 0x00007610ff687816 */ /* 0x000fc40000000068 */
[----:B------:R-:W-:Y:S01]  /*c780*/  PRMT R4, RZ, 0x7610, R4 ;  /* 0x00007610ff047816 */ /* 0x000fe20000000004 */
[----:B------:R-:W-:Y:S01]  /*c790*/  STL.64 [R1+0x730], R20 ;  /* 0x0007301401007387 */ /* 0x000fe20000100a00 */
[----:B------:R-:W-:Y:S01]  /*c7a0*/  PRMT R5, RZ, 0x7610, R5 ;  /* 0x00007610ff057816 */ /* 0x000fe20000000005 */
[----:B------:R-:W-:Y:S01]  /*c7b0*/  IMAD R135, R96, 0x1e, RZ ;  /* 0x0000001e60877824 */ /* 0x000fe200078e02ff */
[----:B------:R-:W-:Y:S01]  /*c7c0*/  PRMT R6, RZ, 0x7610, R6 ;  /* 0x00007610ff067816 */ /* 0x000fe20000000006 */
[----:B------:R-:W-:Y:S01]  /*c7d0*/  STL.64 [R1+0x728], R16 ;  /* 0x0007281001007387 */ /* 0x000fe20000100a00 */
[----:B------:R-:W-:Y:S02]  /*c7e0*/  PRMT R7, RZ, 0x7610, R7 ;  /* 0x00007610ff077816 */ /* 0x000fe40000000007 */
[----:B------:R-:W-:Y:S01]  /*c7f0*/  PRMT R8, RZ, 0x7610, R8 ;  /* 0x00007610ff087816 */ /* 0x000fe20000000008 */
[----:B------:R-:W-:Y:S01]  /*c800*/  STL.64 [R1+0x720], R14 ;  /* 0x0007200e01007387 */ /* 0x000fe20000100a00 */
        /* <DEDUP_REMOVED lines=8> */
[----:B------:R0:W-:Y:S01]  /*c890*/  STL.64 [R1+0x1438], R148 ;  /* 0x0014389401007387 */ /* 0x0001e20000100a00 */
[----:B------:R-:W-:-:S02]  /*c8a0*/  PRMT R31, RZ, 0x7610, R31 ;  /* 0x00007610ff1f7816 */ /* 0x000fc4000000001f */
[----:B------:R-:W-:Y:S01]  /*c8b0*/  PRMT R32, RZ, 0x7610, R32 ;  /* 0x00007610ff207816 */ /* 0x000fe20000000020 */
[----:B------:R-:W3:Y:S01]  /*c8c0*/  @P2 LDG.E.U16 R78, desc[UR8][R152.64] ;  /* 0x00000008984e2981 */ /* 0x000ee2000c1e1500 */
[----:B------:R-:W-:Y:S02]  /*c8d0*/  PRMT R33, RZ, 0x7610, R33 ;  /* 0x00007610ff217816 */ /* 0x000fe40000000021 */
[----:B------:R-:W-:Y:S02]  /*c8e0*/  PRMT R69, RZ, 0x7610, R69 ;  /* 0x00007610ff457816 */ /* 0x000fe40000000045 */
[----:B------:R-:W-:Y:S02]  /*c8f0*/  PRMT R72, RZ, 0x7610, R72 ;  /* 0x00007610ff487816 */ /* 0x000fe40000000048 */
[----:B------:R-:W-:Y:S01]  /*c900*/  PRMT R77, RZ, 0x7610, R77 ;  /* 0x00007610ff4d7816 */ /* 0x000fe2000000004d */
[----:B0-----:R-:W0:Y:S01]  /*c910*/  LDC R149, c[0x0][0x3d8] ;  /* 0x0000f600ff957b82 */ /* 0x001e220000000800 */
[----:B------:R-:W-:Y:S01]  /*c920*/  LOP3.LUT R91, R2, 0x40, RZ, 0xc0, !PT ;  /* 0x00000040025b7812 */ /* 0x000fe200078ec0ff */
[----:B------:R0:W-:Y:S01]  /*c930*/  STL [R1+0x1428], R146 ;  /* 0x0014289201007387 */ /* 0x0001e20000100800 */
[----:B------:R-:W-:-:S02]  /*c940*/  PRMT R81, RZ, 0x7610, R81 ;  /* 0x00007610ff517816 */ /* 0x000fc40000000051 */
[----:B-----5:R-:W-:Y:S01]  /*c950*/  LEA R133, R91, R133, 0x9 ;  /* 0x000000855b857211 */ /* 0x020fe200078e48ff */
[----:B------:R-:W3:Y:S01]  /*c960*/  @P2 LDG.E.U16 R69, desc[UR8][R64.64] ;  /* 0x0000000840452981 */ /* 0x000ee2000c1e1500 */
[----:B------:R-:W-:Y:S01]  /*c970*/  PRMT R151, RZ, 0x7610, R151 ;  /* 0x00007610ff977816 */ /* 0x000fe20000000097 */
[----:B------:R-:W1:Y:S01]  /*c980*/  LDC R91, c[0x0][0x3d8] ;  /* 0x0000f600ff5b7b82 */ /* 0x000e620000000800 */
[----:B------:R-:W-:Y:S01]  /*c990*/  PRMT R82, RZ, 0x7610, R82 ;  /* 0x00007610ff527816 */ /* 0x000fe20000000052 */
[----:B------:R-:W3:Y:S01]  /*c9a0*/  @P2 LDG.E.U16 R72, desc[UR8][R58.64] ;  /* 0x000000083a482981 */ /* 0x000ee2000c1e1500 */
[----:B------:R-:W-:Y:S02]  /*c9b0*/  PRMT R85, RZ, 0x7610, R85 ;  /* 0x00007610ff557816 */ /* 0x000fe40000000055 */
[----:B------:R-:W-:Y:S01]  /*c9c0*/  PRMT R86, RZ, 0x7610, R86 ;  /* 0x00007610ff567816 */ /* 0x000fe20000000056 */
[----:B------:R0:W3:Y:S01]  /*c9d0*/  @P2 LDG.E.U16 R77, desc[UR8][R162.64] ;  /* 0x00000008a24d2981 */ /* 0x0000e2000c1e1500 */
[----:B------:R-:W-:Y:S01]  /*c9e0*/  PRMT R89, RZ, 0x7610, R89 ;  /* 0x00007610ff597816 */ /* 0x000fe20000000059 */
[----:B------:R-:W1:Y:S01]  /*c9f0*/  LDC R148, c[0x0][0x3d8] ;  /* 0x0000f600ff947b82 */ /* 0x000e620000000800 */
[----:B------:R-:W-:Y:S01]  /*ca00*/  PRMT R90, RZ, 0x7610, R90 ;  /* 0x00007610ff5a7816 */ /* 0x000fe2000000005a */
[----:B0-----:R-:W-:Y:S01]  /*ca10*/  IMAD R96, R149, 0x3a, RZ ;  /* 0x0000003a95607824 */ /* 0x001fe200078e02ff */
[----:B------:R0:W-:Y:S05]  /*ca20*/  STL.64 [R1+0x1420], R144 ;  /* 0x0014209001007387 */ /* 0x0001ea0000100a00 */
[----:B------:R-:W1:Y:S01]  /*ca30*/  LDC R149, c[0x0][0x3d8] ;  /* 0x0000f600ff957b82 */ /* 0x000e620000000800 */
[----:B------:R-:W-:Y:S04]  /*ca40*/  STL.64 [R1+0x1408], R138 ;  /* 0x0014088a01007387 */ /* 0x000fe80000100a00 */
[----:B------:R-:W-:Y:S01]  /*ca50*/  STL.64 [R1+0x1400], R132 ;  /* 0x0014008401007387 */ /* 0x000fe20000100a00 */
[----:B------:R-:W-:-:S02]  /*ca60*/  PRMT R146, RZ, 0x7610, R146 ;  /* 0x00007610ff927816 */ /* 0x000fc40000000092 */
[----:B------:R-:W1:Y:S01]  /*ca70*/  LDC R163, c[0x0][0x3d8] ;  /* 0x0000f600ffa37b82 */ /* 0x000e620000000800 */
[----:B------:R-:W-:Y:S04]  /*ca80*/  STL.64 [R1+0x13e8], R130 ;  /* 0x0013e88201007387 */ /* 0x000fe80000100a00 */
[----:B------:R-:W-:Y:S03]  /*ca90*/  STL.64 [R1+0x13c8], R128 ;  /* 0x0013c88001007387 */ /* 0x000fe60000100a00 */
[----:B0-----:R-:W0:Y:S01]  /*caa0*/  LDC R145, c[0x0][0x3d8] ;  /* 0x0000f600ff917b82 */ /* 0x001e220000000800 */
[----:B------:R1:W-:Y:S04]  /*cab0*/  STL.64 [R1+0x13c0], R126 ;  /* 0x0013c07e01007387 */ /* 0x0003e80000100a00 */
[----:B------:R1:W-:Y:S01]  /*cac0*/  STL.64 [R1+0x13b8], R124 ;  /* 0x0013b87c01007387 */ /* 0x0003e20000100a00 */
[----:B------:R-:W-:-:S02]  /*cad0*/  PRMT R34, RZ, 0x7610, R34 ;  /* 0x00007610ff227816 */ /* 0x000fc40000000022 */
[----:B------:R-:W0:Y:S01]  /*cae0*/  LDC R153, c[0x0][0x3d8] ;  /* 0x0000f600ff997b82 */ /* 0x000e220000000800 */
[----:B------:R1:W-:Y:S04]  /*caf0*/  STL.64 [R1+0x13a0], R122 ;  /* 0x0013a07a01007387 */ /* 0x0003e80000100a00 */
[----:B------:R-:W-:Y:S01]  /*cb00*/  STL.64 [R1+0x1398], R120 ;  /* 0x0013987801007387 */ /* 0x000fe20000100a00 */
[----:B-1----:R-:W-:Y:S02]  /*cb10*/  PRMT R127, RZ, 0x7610, R127 ;  /* 0x00007610ff7f7816 */ /* 0x002fe4000000007f */
[----:B------:R-:W1:Y:S01]  /*cb20*/  LDC R162, c[0x0][0x3d8] ;  /* 0x0000f600ffa27b82 */ /* 0x000e620000000800 */
[----:B------:R-:W-:Y:S01]  /*cb30*/  PRMT R126, RZ, 0x7610, R126 ;  /* 0x00007610ff7e7816 */ /* 0x000fe2000000007e */
[----:B------:R-:W-:Y:S01]  /*cb40*/  STL.64 [R1+0x1340], R118 ;  /* 0x0013407601007387 */ /* 0x000fe20000100a00 */
[----:B------:R-:W-:-:S03]  /*cb50*/  PRMT R125, RZ, 0x7610, R125 ;  /* 0x00007610ff7d7816 */ /* 0x000fc6000000007d */
[----:B------:R-:W-:Y:S01]  /*cb60*/  STL.64 [R1+0x1318], R116 ;  /* 0x0013187401007387 */ /* 0x000fe20000100a00 */
[----:B------:R-:W-:Y:S02]  /*cb70*/  PRMT R124, RZ, 0x7610, R124 ;  /* 0x00007610ff7c7816 */ /* 0x000fe4000000007c */
[----:B------:R-:W-:Y:S01]  /*cb80*/  PRMT R35, RZ, 0x7610, R35 ;  /* 0x00007610ff237816 */ /* 0x000fe20000000023 */
[----:B------:R-:W-:Y:S01]  /*cb90*/  STL.64 [R1+0x1308], R114 ;  /* 0x0013087201007387 */ /* 0x000fe20000100a00 */
[----:B------:R-:W-:Y:S02]  /*cba0*/  PRMT R123, RZ, 0x7610, R123 ;  /* 0x00007610ff7b7816 */ /* 0x000fe4000000007b */
[----:B------:R-:W-:Y:S01]  /*cbb0*/  PRMT R36, RZ, 0x7610, R36 ;  /* 0x00007610ff247816 */ /* 0x000fe20000000024 */
[----:B------:R-:W3:Y:S01]  /*cbc0*/  @P2 LDG.E.U16 R81, desc[UR8][R48.64] ;  /* 0x0000000830512981 */ /* 0x000ee2000c1e1500 */
        /* <DEDUP_REMOVED lines=13> */
[----:B------:R-:W-:Y:S01]  /*cca0*/  PRMT R105, RZ, 0x7610, R105 ;  /* 0x00007610ff697816 */ /* 0x000fe20000000069 */
[----:B------:R-:W-:Y:S01]  /*ccb0*/  IMAD R67, R67, 0x86, RZ ;  /* 0x0000008643437824 */ /* 0x000fe200078e02ff */
[----:B------:R-:W-:Y:S01]  /*ccc0*/  PRMT R107, RZ, 0x7610, R107 ;  /* 0x00007610ff6b7816 */ /* 0x000fe2000000006b */
[----:B------:R-:W0:Y:S01]  /*ccd0*/  LDC R57, c[0x0][0x3d8] ;  /* 0x0000f600ff397b82 */ /* 0x000e220000000800 */
[----:B------:R-:W-:-:S02]  /*cce0*/  PRMT R113, RZ, 0x7610, R113 ;  /* 0x00007610ff717816 */ /* 0x000fc40000000071 */
[----:B------:R-:W-:Y:S01]  /*ccf0*/  PRMT R94, RZ, 0x7610, R94 ;  /* 0x00007610ff5e7816 */ /* 0x000fe2000000005e */
[----:B------:R-:W-:Y:S01]  /*cd00*/  IMAD R137, R137, 0x76, RZ ;  /* 0x0000007689897824 */ /* 0x000fe200078e02ff */
[----:B------:R-:W-:Y:S02]  /*cd10*/  PRMT R109, RZ, 0x7610, R109 ;  /* 0x00007610ff6d7816 */ /* 0x000fe4000000006d */
[----:B------:R-:W-:Y:S01]  /*cd20*/  PRMT R111, RZ, 0x7610, R111 ;  /* 0x00007610ff6f7816 */ /* 0x000fe2000000006f */
[----:B------:R-:W-:Y:S01]  /*cd30*/  IMAD R66, R66, 0xb6, RZ ;  /* 0x000000b642427824 */ /* 0x000fe200078e02ff */
[----:B------:R-:W0:Y:S08]  /*cd40*/  LDC R55, c[0x0][0x3d8] ;  /* 0x0000f600ff377b82 */ /* 0x000e300000000800 */
[----:B------:R-:W0:Y:S01]  /*cd50*/  LDC R134, c[0x0][0x3d8] ;  /* 0x0000f600ff867b82 */ /* 0x000e220000000800 */
[----:B----4-:R4:W-:Y:S07]  /*cd60*/  STS.U16 [R133+UR4+0x400], R68 ;  /* 0x0004004485007988 */ /* 0x0109ee0008000404 */
[----:B------:R-:W0:Y:S08]  /*cd70*/  LDC R136, c[0x0][0x3d8] ;  /* 0x0000f600ff887b82 */ /* 0x000e300000000800 */
[----:B------:R-:W0:Y:S01]  /*cd80*/  LDC R2, c[0x0][0x3d8] ;  /* 0x0000f600ff027b82 */ /* 0x000e220000000800 */
[----:B------:R-:W3:Y:S07]  /*cd90*/  @P2 LDG.E.U16 R82, desc[UR8][R46.64] ;  /* 0x000000082e522981 */ /* 0x000eee000c1e1500 */
[----:B------:R-:W0:Y:S01]  /*cda0*/  LDC R27, c[0x0][0x3d8] ;  /* 0x0000f600ff1b7b82 */ /* 0x000e220000000800 */
[----:B--2---:R-:W-:Y:S07]  /*cdb0*/  STS.U16 [R133+UR4+0x1c00], R74 ;  /* 0x001c004a85007988 */ /* 0x004fee0008000404 */
[----:B----4-:R-:W2:Y:S01]  /*cdc0*/  LDC R68, c[0x0][0x3d8] ;  /* 0x0000f600ff447b82 */ /* 0x010ea20000000800 */
[----:B------:R4:W-:Y:S04]  /*cdd0*/  STS.U16 [R133+UR4+0xc00], R70 ;  /* 0x000c004685007988 */ /* 0x0009e80008000404 */
[----:B------:R0:W-:Y:S03]  /*cde0*/  STS.U16 [R133+UR4+0x4400], R84 ;  /* 0x0044005485007988 */ /* 0x0001e60008000404 */
[----:B------:R-:W1:Y:S01]  /*cdf0*/  LDC R26, c[0x0][0x3d8] ;  /* 0x0000f600ff1a7b82 */ /* 0x000e620000000800 */
[----:B------:R0:W-:Y:S04]  /*ce00*/  STS.U16 [R133+UR4+0x2400], R76 ;  /* 0x0024004c85007988 */ /* 0x0001e80008000404 */
[----:B------:R-:W-:Y:S03]  /*ce10*/  STS.U16 [R133+UR4+0x1800], R73 ;  /* 0x0018004985007988 */ /* 0x000fe60008000404 */
[----:B----4-:R-:W4:Y:S01]  /*ce20*/  LDC R70, c[0x0][0x3d8] ;  /* 0x0000f600ff467b82 */ /* 0x010f220000000800 */
[----:B------:R-:W-:Y:S07]  /*ce30*/  STS.U16 [R133+UR4+0x3000], R79 ;  /* 0x0030004f85007988 */ /* 0x000fee0008000404 */
[----:B------:R-:W1:Y:S08]  /*ce40*/  LDC R56, c[0x0][0x3d8] ;  /* 0x0000f600ff387b82 */ /* 0x000e700000000800 */
[----:B------:R-:W1:Y:S01]  /*ce50*/  LDC R53, c[0x0][0x3d8] ;  /* 0x0000f600ff357b82 */ /* 0x000e620000000800 */
[----:B---3--:R3:W-:Y:S04]  /*ce60*/  STS.U16 [R133+UR4+0x5400], R88 ;  /* 0x0054005885007988 */ /* 0x0087e80008000404 */
[----:B------:R0:W-:Y:S03]  /*ce70*/  STS.U16 [R133+UR4+0x3400], R80 ;  /* 0x0034005085007988 */ /* 0x0001e60008000404 */
[----:B------:R-:W1:Y:S01]  /*ce80*/  LDC R74, c[0x0][0x3d8] ;  /* 0x0000f600ff4a7b82 */ /* 0x000e620000000800 */
[----:B------:R1:W-:Y:S04]  /*ce90*/  STS.U16 [R133+UR4+0x1000], R71 ;  /* 0x0010004785007988 */ /* 0x0003e80008000404 */
[----:B------:R-:W3:Y:S03]  /*cea0*/  @P2 LDG.E.U16 R85, desc[UR8][R24.64] ;  /* 0x0000000818552981 */ /* 0x000ee6000c1e1500 */
[----:B0-----:R-:W0:Y:S01]  /*ceb0*/  LDC R84, c[0x0][0x3d8] ;  /* 0x0000f600ff547b82 */ /* 0x001e220000000800 */
[----:B--2---:R-:W-:-:S02]  /*cec0*/  IMAD R144, R68, 0x3, RZ ;  /* 0x0000000344907824 */ /* 0x004fc400078e02ff */
[----:B----4-:R-:W-:Y:S01]  /*ced0*/  IMAD R68, R70, 0x6, RZ ;  /* 0x0000000646447824 */ /* 0x010fe200078e02ff */
[----:B------:R-:W-:Y:S04]  /*cee0*/  STL.64 [R1+0x1460], R150 ;  /* 0x0014609601007387 */ /* 0x000fe80000100a00 */
[----:B------:R-:W2:Y:S01]  /*cef0*/  LDC R76, c[0x0][0x3d8] ;  /* 0x0000f600ff4c7b82 */ /* 0x000ea20000000800 */
[----:B------:R-:W4:Y:S04]  /*cf00*/  @P2 LDG.E.U16 R86, desc[UR8][R22.64] ;  /* 0x0000000816562981 */ /* 0x000f28000c1e1500 */
[----:B------:R0:W4:Y:S01]  /*cf10*/  @P2 LDG.E.U16 R89, desc[UR8][R16.64] ;  /* 0x0000000810592981 */ /* 0x000122000c1e1500 */
[----:B-1----:R-:W-:-:S02]  /*cf20*/  IMAD R70, R74, 0xa, RZ ;  /* 0x0000000a4a467824 */ /* 0x002fc400078e02ff */
[----:B---3--:R-:W1:Y:S01]  /*cf30*/  LDC R88, c[0x0][0x3d8] ;  /* 0x0000f600ff587b82 */ /* 0x008e620000000800 */
[----:B------:R-:W3:Y:S01]  /*cf40*/  @P2 LDG.E.U16 R90, desc[UR8][R14.64] ;  /* 0x000000080e5a2981 */ /* 0x000ee2000c1e1500 */
[----:B0-----:R-:W-:-:S03]  /*cf50*/  IMAD R74, R84, 0x14, RZ ;  /* 0x00000014544a7824 */ /* 0x001fc600078e02ff */
[----:B------:R-:W-:Y:S01]  /*cf60*/  STL.64 [R1+0x1440], R146 ;  /* 0x0014409201007387 */ /* 0x000fe20000100a00 */
[----:B------:R-:W-:Y:S01]  /*cf70*/  IMAD R84, R110, 0x24, RZ ;  /* 0x000000246e547824 */ /* 0x000fe200078e02ff */
[----:B------:R-:W-:Y:S01]  /*cf80*/  PRMT R122, RZ, 0x7610, R122 ;  /* 0x00007610ff7a7816 */ /* 0x000fe2000000007a */
[----:B------:R-:W-:Y:S01]  /*cf90*/  IMAD R110, R149, 0x44, RZ ;  /* 0x00000044956e7824 */ /* 0x000fe200078e02ff */
[----:B------:R-:W-:Y:S01]  /*cfa0*/  PRMT R121, RZ, 0x7610, R121 ;  /* 0x00007610ff797816 */ /* 0x000fe20000000079 */
[----:B------:R-:W0:Y:S01]  /*cfb0*/  LDC R149, c[0x0][0x3d8] ;  /* 0x0000f600ff957b82 */ /* 0x000e220000000800 */
[----:B------:R-:W-:Y:S01]  /*cfc0*/  STL.S16 [R1+0xe8], R127 ;  /* 0x0000e87f01007387 */ /* 0x000fe20000100600 */
[----:B------:R-:W-:-:S03]  /*cfd0*/  PRMT R120, RZ, 0x7610, R120 ;  /* 0x00007610ff787816 */ /* 0x000fc60000000078 */
[----:B------:R-:W-:Y:S01]  /*cfe0*/  STL.S16 [R1+0xac], R126 ;  /* 0x0000ac7e01007387 */ /* 0x000fe20000100600 */
[----:B------:R-:W-:Y:S02]  /*cff0*/  PRMT R119, RZ, 0x7610, R119 ;  /* 0x00007610ff777816 */ /* 0x000fe40000000077 */
[----:B------:R-:W-:Y:S01]  /*d000*/  PRMT R118, RZ, 0x7610, R118 ;  /* 0x00007610ff767816 */ /* 0x000fe20000000076 */
[----:B------:R-:W-:Y:S01]  /*d010*/  STL.S16 [R1+0xa8], R125 ;  /* 0x0000a87d01007387 */ /* 0x000fe20000100600 */
[----:B------:R-:W-:Y:S01]  /*d020*/  PRMT R117, RZ, 0x7610, R117 ;  /* 0x00007610ff757816 */ /* 0x000fe20000000075 */
[----:B------:R-:W-:Y:S01]  /*d030*/  IMAD R138, R148, 0x1d, RZ ;  /* 0x0000001d948a7824 */ /* 0x000fe200078e02ff */
[----:B------:R-:W-:Y:S01]  /*d040*/  PRMT R116, RZ, 0x7610, R116 ;  /* 0x00007610ff747816 */ /* 0x000fe20000000074 */
[----:B------:R-:W-:Y:S01]  /*d050*/  STL.S16 [R1+0xa4], R124 ;  /* 0x0000a47c01007387 */ /* 0x000fe20000100600 */
[----:B------:R-:W-:Y:S01]  /*d060*/  PRMT R115, RZ, 0x7610, R115 ;  /* 0x00007610ff737816 */ /* 0x000fe20000000073 */
[----:B------:R-:W1:Y:S02]  /*d070*/  LDC R148, c[0x0][0x3d8] ;  /* 0x0000f600ff947b82 */ /* 0x000e640000000800 */
[----:B------:R-:W-:Y:S01]  /*d080*/  STL.S16 [R1+0xa0], R123 ;  /* 0x0000a07b01007387 */ /* 0x000fe20000100600 */
[----:B------:R-:W-:-:S02]  /*d090*/  PRMT R114, RZ, 0x7610, R114 ;  /* 0x00007610ff727816 */ /* 0x000fc40000000072 */
[----:B------:R-:W-:Y:S02]  /*d0a0*/  PRMT R80, RZ, 0x7610, R80 ;  /* 0x00007610ff507816 */ /* 0x000fe40000000050 */
[----:B------:R-:W-:Y:S01]  /*d0b0*/  PRMT R79, RZ, 0x7610, R79 ;  /* 0x00007610ff4f7816 */ /* 0x000fe2000000004f */
[----:B------:R-:W1:Y:S01]  /*d0c0*/  LDC R54, c[0x0][0x3d8] ;  /* 0x0000f600ff367b82 */ /* 0x000e620000000800 */
[----:B0-----:R-:W-:-:S07]  /*d0d0*/  IMAD R152, R149, 0x4a, RZ ;  /* 0x0000004a95987824 */ /* 0x001fce00078e02ff */
[----:B------:R-:W0:Y:S01]  /*d0e0*/  LDC R149, c[0x0][0x3d8] ;  /* 0x0000f600ff957b82 */ /* 0x000e220000000800 */
[----:B------:R-:W-:Y:S04]  /*d0f0*/  STL.S16 [R1+0x64], R122 ;  /* 0x0000647a01007387 */ /* 0x000fe80000100600 */
[----:B------:R-:W-:Y:S01]  /*d100*/  STL.S16 [R1+0x60], R121 ;  /* 0x0000607901007387 */ /* 0x000fe20000100600 */
[----:B------:R-:W-:Y:S02]  /*d110*/  PRMT R73, RZ, 0x7610, R73 ;  /* 0x00007610ff497816 */ /* 0x000fe40000000049 */
[----:B------:R-:W-:Y:S01]  /*d120*/  PRMT R71, RZ, 0x7610, R71 ;  /* 0x00007610ff477816 */ /* 0x000fe20000000047 */
[----:B------:R-:W-:Y:S01]  /*d130*/  STL.S16 [R1+0x5c], R120 ;  /* 0x00005c7801007387 */ /* 0x000fe20000100600 */
[----:B------:R-:W0:Y:S03]  /*d140*/  LDC R52, c[0x0][0x3d8] ;  /* 0x0000f600ff347b82 */ /* 0x000e260000000800 */
[----:B------:R-:W-:Y:S04]  /*d150*/  STL.S16 [R1+0x58], R119 ;  /* 0x0000587701007387 */ /* 0x000fe80000100600 */
[----:B------:R-:W-:Y:S01]  /*d160*/  STL.S16 [R1+0x24], R118 ;  /* 0x0000247601007387 */ /* 0x000fe20000100600 */
[----:B------:R-:W0:Y:S03]  /*d170*/  LDC R29, c[0x0][0x3d8] ;  /* 0x0000f600ff1d7b82 */ /* 0x000e260000000800 */
[----:B------:R-:W-:Y:S04]  /*d180*/  STL.S16 [R1+0x20], R117 ;  /* 0x0000207501007387 */ /* 0x000fe80000100600 */
[----:B------:R-:W-:Y:S01]  /*d190*/  STL.S16 [R1+0x1c], R116 ;  /* 0x00001c7401007387 */ /* 0x000fe20000100600 */
[----:B------:R-:W3:Y:S03]  /*d1a0*/  LDC R28, c[0x0][0x3d8] ;  /* 0x0000f600ff1c7b82 */ /* 0x000ee60000000800 */
[----:B------:R-:W-:Y:S04]  /*d1b0*/  STL.S16 [R1+0x18], R115 ;  /* 0x0000187301007387 */ /* 0x000fe80000100600 */
[----:B------:R-:W-:Y:S01]  /*d1c0*/  STL.S16 [R1+0x2cc], R114 ;  /* 0x0002cc7201007387 */ /* 0x000fe20000100600 */
[----:B------:R-:W-:Y:S01]  /*d1d0*/  IMAD R18, R18, 0x1a6, RZ ;  /* 0x000001a612127824 */ /* 0x000fe200078e02ff */
[----:B------:R-:W3:Y:S02]  /*d1e0*/  LDC R132, c[0x0][0x3d8] ;  /* 0x0000f600ff847b82 */ /* 0x000ee40000000800 */
[----:B------:R-:W-:Y:S04]  /*d1f0*/  STL.S16 [R1+0x2c8], R104 ;  /* 0x0002c86801007387 */ /* 0x000fe80000100600 */
[----:B------:R-:W-:Y:S02]  /*d200*/  STL.S16 [R1+0x2c4], R80 ;  /* 0x0002c45001007387 */ /* 0x000fe40000100600 */
[----:B------:R-:W3:Y:S02]  /*d210*/  LDC R60, c[0x0][0x3d8] ;  /* 0x0000f600ff3c7b82 */ /* 0x000ee40000000800 */
[----:B------:R-:W-:Y:S04]  /*d220*/  STL.S16 [R1+0x2c0], R79 ;  /* 0x0002c04f01007387 */ /* 0x000fe80000100600 */
[----:B------:R-:W-:Y:S02]  /*d230*/  STL.S16 [R1+0x294], R73 ;  /* 0x0002944901007387 */ /* 0x000fe40000100600 */
[----:B------:R-:W3:Y:S02]  /*d240*/  LDC R51, c[0x0][0x3d8] ;  /* 0x0000f600ff337b82 */ /* 0x000ee40000000800 */
[----:B------:R2:W-:Y:S04]  /*d250*/  STL.S16 [R1+0x290], R71 ;  /* 0x0002904701007387 */ /* 0x0005e80000100600 */
[----:B------:R0:W-:Y:S01]  /*d260*/  STS.U16 [R133+UR4+0x4000], R83 ;  /* 0x0040005385007988 */ /* 0x0001e20008000404 */
[----:B------:R-:W-:Y:S01]  /*d270*/  IMAD R139, R145, 0x1b, RZ ;  /* 0x0000001b918b7824 */ /* 0x000fe200078e02ff */
[----:B------:R-:W3:Y:S01]  /*d280*/  LDC R131, c[0x0][0x3d8] ;  /* 0x0000f600ff837b82 */ /* 0x000ee20000000800 */
[----:B--2---:R-:W-:-:S02]  /*d290*/  IMAD R71, R76, 0xc, RZ ;  /* 0x0000000c4c477824 */ /* 0x004fc400078e02ff */
[----:B-1----:R-:W-:Y:S02]  /*d2a0*/  IMAD R76, R88, 0x16, RZ ;  /* 0x00000016584c7824 */ /* 0x002fe400078e02ff */
[----:B------:R-:W-:Y:S01]  /*d2b0*/  IMAD R88, R158, 0x2a, RZ ;  /* 0x0000002a9e587824 */ /* 0x000fe200078e02ff */
[----:B------:R-:W-:Y:S01]  /*d2c0*/  STL.64 [R1+0x13f0], R4 ;  /* 0x0013f00401007387 */ /* 0x000fe20000100a00 */
[----:B0-----:R-:W-:Y:S01]  /*d2d0*/  IMAD R158, R149, 0x54, RZ ;  /* 0x00000054959e7824 */ /* 0x001fe200078e02ff */
[----:B------:R-:W0:Y:S08]  /*d2e0*/  LDC R83, c[0x0][0x3d8] ;  /* 0x0000f600ff537b82 */ /* 0x000e300000000800 */
[----:B------:R-:W1:Y:S01]  /*d2f0*/  LDC R149, c[0x0][0x3d8] ;  /* 0x0000f600ff957b82 */ /* 0x000e620000000800 */
[----:B------:R-:W-:Y:S04]  /*d300*/  STL.64 [R1+0x13d0], R6 ;  /* 0x0013d00601007387 */ /* 0x000fe80000100a00 */
[----:B------:R-:W-:Y:S01]  /*d310*/  STL.64 [R1+0x13b0], R8 ;  /* 0x0013b00801007387 */ /* 0x000fe20000100a00 */
[----:B------:R-:W-:-:S02]  /*d320*/  IMAD R80, R95, 0x1c, RZ ;  /* 0x0000001c5f507824 */ /* 0x000fc400078e02ff */
[----:B------:R-:W2:Y:S01]  /*d330*/  LDC R145, c[0x0][0x3d8] ;  /* 0x0000f600ff917b82 */ /* 0x000ea20000000800 */
[----:B------:R-:W-:Y:S04]  /*d340*/  STL.64 [R1+0x1390], R10 ;  /* 0x0013900a01007387 */ /* 0x000fe80000100a00 */
[----:B------:R-:W-:Y:S01]  /*d350*/  STL.64 [R1+0x1310], R12 ;  /* 0x0013100c01007387 */ /* 0x000fe20000100a00 */
[----:B0-----:R-:W-:-:S03]  /*d360*/  IMAD R73, R83, 0x12, RZ ;  /* 0x0000001253497824 */ /* 0x001fc600078e02ff */
[----:B------:R-:W-:Y:S01]  /*d370*/  STL.64 [R1+0x1458], R30 ;  /* 0x0014581e01007387 */ /* 0x000fe20000100a00 */
[----:B------:R-:W0:Y:S03]  /*d380*/  LDC R50, c[0x0][0x3d8] ;  /* 0x0000f600ff327b82 */ /* 0x000e260000000800 */
[----:B------:R1:W-:Y:S01]  /*d390*/  STL.64 [R1+0x1430], R32 ;  /* 0x0014302001007387 */ /* 0x0003e20000100a00 */
[----:B------:R-:W-:-:S03]  /*d3a0*/  IMAD R95, R165, 0x34, RZ ;  /* 0x00000034a55f7824 */ /* 0x000fc600078e02ff */
[----:B------:R2:W-:Y:S01]  /*d3b0*/  STS.U16 [R133+UR4+0x5000], R87 ;  /* 0x0050005785007988 */ /* 0x0005e20008000404 */
[----:B------:R-:W-:Y:S01]  /*d3c0*/  IMAD R79, R92, 0x1a, RZ ;  /* 0x0000001a5c4f7824 */ /* 0x000fe200078e02ff */
[----:B------:R-:W0:Y:S01]  /*d3d0*/  LDC R130, c[0x0][0x3d8] ;  /* 0x0000f600ff827b82 */ /* 0x000e220000000800 */
[----:B-1----:R-:W-:Y:S02]  /*d3e0*/  IMAD R32, R91, 0xd, RZ ;  /* 0x0000000d5b207824 */ /* 0x002fe400078e02ff */
[----:B------:R-:W-:Y:S01]  /*d3f0*/  IMAD R91, R160, 0x2c, RZ ;  /* 0x0000002ca05b7824 */ /* 0x000fe200078e02ff */
[----:B------:R1:W-:Y:S01]  /*d400*/  STS.U16 [R133+UR4], R0 ;  /* 0x0000000085007988 */ /* 0x0003e20008000404 */
[----:B------:R-:W-:-:S03]  /*d410*/  IMAD R160, R149, 0x5a, RZ ;  /* 0x0000005a95a07824 */ /* 0x000fc600078e02ff */
[----:B--2---:R-:W2:Y:S08]  /*d420*/  LDC R87, c[0x0][0x3d8] ;  /* 0x0000f600ff577b82 */ /* 0x004eb00000000800 */
[----:B------:R-:W0:Y:S01]  /*d430*/  LDC R149, c[0x0][0x3d8] ;  /* 0x0000f600ff957b82 */ /* 0x000e220000000800 */
[----:B------:R-:W-:Y:S01]  /*d440*/  IMAD R83, R108, 0x22, RZ ;  /* 0x000000226c537824 */ /* 0x000fe200078e02ff */
[----:B------:R0:W-:Y:S01]  /*d450*/  STL.64 [R1+0x1410], R34 ;  /* 0x0014102201007387 */ /* 0x0001e20000100a00 */
[----:B------:R-:W-:-:S05]  /*d460*/  IMAD R92, R163, 0x32, RZ ;  /* 0x00000032a35c7824 */ /* 0x000fca00078e02ff */
[----:B-1----:R-:W1:Y:S01]  /*d470*/  LDC R0, c[0x0][0x3d8] ;  /* 0x0000f600ff007b82 */ /* 0x002e620000000800 */
[----:B------:R-:W-:Y:S04]  /*d480*/  STS.U16 [R133+UR4+0x800], R69 ;  /* 0x0008004585007988 */ /* 0x000fe80008000404 */
[----:B------:R-:W-:Y:S03]  /*d490*/  STS.U16 [R133+UR4+0x1400], R72 ;  /* 0x0014004885007988 */ /* 0x000fe60008000404 */
[----:B------:R-:W1:Y:S01]  /*d4a0*/  LDC R129, c[0x0][0x3d8] ;  /* 0x0000f600ff817b82 */ /* 0x000e620000000800 */
[----:B0-----:R-:W-:Y:S01]  /*d4b0*/  IMAD R6, R149, 0x33, RZ ;  /* 0x0000003395067824 */ /* 0x001fe200078e02ff */
[----:B------:R-:W-:Y:S06]  /*d4c0*/  STS.U16 [R133+UR4+0x2000], R75 ;  /* 0x0020004b85007988 */ /* 0x000fec0008000404 */
[----:B------:R-:W0:Y:S01]  /*d4d0*/  LDC R149, c[0x0][0x3d8] ;  /* 0x0000f600ff957b82 */ /* 0x000e220000000800 */
[----:B------:R-:W-:Y:S04]  /*d4e0*/  STS.U16 [R133+UR4+0x2800], R77 ;  /* 0x0028004d85007988 */ /* 0x000fe80008000404 */
[----:B------:R-:W-:Y:S03]  /*d4f0*/  STS.U16 [R133+UR4+0x2c00], R78 ;  /* 0x002c004e85007988 */ /* 0x000fe60008000404 */
[----:B------:R-:W1:Y:S01]  /*d500*/  LDC R128, c[0x0][0x3d8] ;  /* 0x0000f600ff807b82 */ /* 0x000e620000000800 */
[----:B------:R-:W-:Y:S07]  /*d510*/  STS.U16 [R133+UR4+0x3800], R81 ;  /* 0x0038005185007988 */ /* 0x000fee0008000404 */
[----:B------:R-:W1:Y:S01]  /*d520*/  LDC R65, c[0x0][0x3d8] ;  /* 0x0000f600ff417b82 */ /* 0x000e620000000800 */
[----:B0-----:R-:W-:-:S07]  /*d530*/  IMAD R165, R149, 0x6a, RZ ;  /* 0x0000006a95a57824 */ /* 0x001fce00078e02ff */
[----:B------:R-:W0:Y:S08]  /*d540*/  LDC R7, c[0x0][0x3d8] ;  /* 0x0000f600ff077b82 */ /* 0x000e300000000800 */
[----:B------:R-:W0:Y:S01]  /*d550*/  LDC R149, c[0x0][0x3d8] ;  /* 0x0000f600ff957b82 */ /* 0x000e220000000800 */
[----:B------:R-:W-:Y:S07]  /*d560*/  STS.U16 [R133+UR4+0x3c00], R82 ;  /* 0x003c005285007988 */ /* 0x000fee0008000404 */
[----:B------:R-:W1:Y:S01]  /*d570*/  LDC R64, c[0x0][0x3d8] ;  /* 0x0000f600ff407b82 */ /* 0x000e620000000800 */
[----:B------:R-:W-:-:S02]  /*d580*/  IMAD R55, R55, 0xba, RZ ;  /* 0x000000ba37377824 */ /* 0x000fc400078e02ff */
[----:B------:R-:W-:Y:S02]  /*d590*/  IMAD R134, R134, 0x5c, RZ ;  /* 0x0000005c86867824 */ /* 0x000fe400078e02ff */
[----:B------:R-:W-:-:S03]  /*d5a0*/  IMAD R136, R136, 0xc6, RZ ;  /* 0x000000c688887824 */ /* 0x000fc600078e02ff */
[----:B------:R-:W1:Y:S01]  /*d5b0*/  LDC R17, c[0x0][0x3d8] ;  /* 0x0000f600ff117b82 */ /* 0x000e620000000800 */
[----:B0-----:R-:W-:-:S07]  /*d5c0*/  IMAD R126, R149, 0x3b, RZ ;  /* 0x0000003b957e7824 */ /* 0x001fce00078e02ff */
[----:B------:R-:W0:Y:S08]  /*d5d0*/  LDC R125, c[0x0][0x3d8] ;  /* 0x0000f600ff7d7b82 */ /* 0x000e300000000800 */
[----:B------:R-:W0:Y:S01]  /*d5e0*/  LDC R149, c[0x0][0x3d8] ;  /* 0x0000f600ff957b82 */ /* 0x000e220000000800 */
[----:B------:R-:W-:-:S07]  /*d5f0*/  IMAD R2, R2, 0x7c, RZ ;  /* 0x0000007c02027824 */ /* 0x000fce00078e02ff */
[----:B------:R-:W1:Y:S08]  /*d600*/  LDC R23, c[0x0][0x3d8] ;  /* 0x0000f600ff177b82 */ /* 0x000e700000000800 */
[----:B------:R-:W1:Y:S01]  /*d610*/  LDC R22, c[0x0][0x3d8] ;  /* 0x0000f600ff167b82 */ /* 0x000e620000000800 */
[----:B0-----:R-:W-:Y:S01]  /*d620*/  IMAD R124, R149, 0x3d, RZ ;  /* 0x0000003d957c7824 */ /* 0x001fe200078e02ff */
[----:B------:R-:W-:Y:S06]  /*d630*/  STS.U16 [R133+UR4+0x4800], R85 ;  /* 0x0048005585007988 */ /* 0x000fec0008000404 */
[----:B------:R-:W0:Y:S01]  /*d640*/  LDC R149, c[0x0][0x3d8] ;  /* 0x0000f600ff957b82 */ /* 0x000e220000000800 */
[----:B----4-:R-:W-:Y:S01]  /*d650*/  STS.U16 [R133+UR4+0x4c00], R86 ;  /* 0x004c005685007988 */ /* 0x010fe20008000404 */
[----:B------:R-:W-:-:S06]  /*d660*/  IMAD R27, R27, 0xa1, RZ ;  /* 0x000000a11b1b7824 */ /* 0x000fcc00078e02ff */
[----:B------:R-:W4:Y:S01]  /*d670*/  LDC R9, c[0x0][0x3d8] ;  /* 0x0000f600ff097b82 */ /* 0x000f220000000800 */
[----:B------:R-:W-:Y:S04]  /*d680*/  STS.U16 [R133+UR4+0x5800], R89 ;  /* 0x0058005985007988 */ /* 0x000fe80008000404 */
[----:B---3--:R3:W-:Y:S01]  /*d690*/  STS.U16 [R133+UR4+0x5c00], R90 ;  /* 0x005c005a85007988 */ /* 0x0087e20008000404 */
[----:B------:R-:W-:Y:S02]  /*d6a0*/  IMAD R131, R131, 0x2b, RZ ;  /* 0x0000002b83837824 */ /* 0x000fe400078e02ff */
[----:B------:R-:W1:Y:S01]  /*d6b0*/  LDC R120, c[0x0][0x3d8] ;  /* 0x0000f600ff787b82 */ /* 0x000e620000000800 */
[----:B0-----:R-:W-:-:S07]  /*d6c0*/  IMAD R8, R149, 0x43, RZ ;  /* 0x0000004395087824 */ /* 0x001fce00078e02ff */
[----:B------:R-:W0:Y:S08]  /*d6d0*/  LDC R121, c[0x0][0x3d8] ;  /* 0x0000f600ff797b82 */ /* 0x000e300000000800 */
[----:B------:R-:W0:Y:S01]  /*d6e0*/  LDC R149, c[0x0][0x3d8] ;  /* 0x0000f600ff957b82 */ /* 0x000e220000000800 */
[----:B------:R-:W-:-:S07]  /*d6f0*/  IMAD R108, R148, 0x42, RZ ;  /* 0x00000042946c7824 */ /* 0x000fce00078e02ff */
[----:B------:R-:W4:Y:S01]  /*d700*/  LDC R148, c[0x0][0x3d8] ;  /* 0x0000f600ff947b82 */ /* 0x000f220000000800 */
[----:B------:R-:W-:Y:S01]  /*d710*/  STL.64 [R1+0x13f8], R36 ;  /* 0x0013f82401007387 */ /* 0x000fe20000100a00 */
[----:B--2---:R-:W-:Y:S02]  /*d720*/  IMAD R33, R87, 0xb, RZ ;  /* 0x0000000b57217824 */ /* 0x004fe400078e02ff */
[----:B-1----:R-:W-:Y:S02]  /*d730*/  IMAD.SHL.U32 R0, R0, 0x2, RZ ;  /* 0x0000000200007824 */ /* 0x002fe400078e00ff */
[----:B------:R-:W-:Y:S01]  /*d740*/  IMAD R35, R162, 0x19, RZ ;  /* 0x00000019a2237824 */ /* 0x000fe200078e02ff */
[----:B------:R-:W-:Y:S01]  /*d750*/  IADD3 R30, P5, PT, R68, R142, RZ ;  /* 0x0000008e441e7210 */ /* 0x000fe20007fbe0ff */
[----:B---3--:R-:W1:Y:S01]  /*d760*/  LDC R133, c[0x0][0x3d8] ;  /* 0x0000f600ff857b82 */ /* 0x008e620000000800 */
[----:B0-----:R-:W-:-:S07]  /*d770*/  IMAD R122, R149, 0x51, RZ ;  /* 0x00000051957a7824 */ /* 0x001fce00078e02ff */
[----:B------:R-:W0:Y:S08]  /*d780*/  LDC R11, c[0x0][0x3d8] ;  /* 0x0000f600ff0b7b82 */ /* 0x000e300000000800 */
[----:B------:R-:W2:Y:S08]  /*d790*/  LDC R149, c[0x0][0x3d8] ;  /* 0x0000f600ff957b82 */ /* 0x000eb00000000800 */
[----:B------:R-:W3:Y:S08]  /*d7a0*/  LDC R123, c[0x0][0x3d8] ;  /* 0x0000f600ff7b7b82 */ /* 0x000ef00000000800 */
[----:B------:R-:W0:Y:S01]  /*d7b0*/  LDC R116, c[0x0][0x3d8] ;  /* 0x0000f600ff747b82 */ /* 0x000e220000000800 */
[----:B--2---:R-:W-:-:S07]  /*d7c0*/  IMAD R10, R149, 0x55, RZ ;  /* 0x00000055950a7824 */ /* 0x004fce00078e02ff */
[----:B------:R-:W2:Y:S08]  /*d7d0*/  LDC R115, c[0x0][0x3d8] ;  /* 0x0000f600ff737b82 */ /* 0x000eb00000000800 */
[----:B------:R-:W0:Y:S08]  /*d7e0*/  LDC R149, c[0x0][0x3d8] ;  /* 0x0000f600ff957b82 */ /* 0x000e300000000800 */
[----:B------:R-:W1:Y:S08]  /*d7f0*/  LDC R117, c[0x0][0x3d8] ;  /* 0x0000f600ff757b82 */ /* 0x000e700000000800 */
[----:B------:R-:W1:Y:S01]  /*d800*/  LDC R114, c[0x0][0x3d8] ;  /* 0x0000f600ff727b82 */ /* 0x000e620000000800 */
[----:B0-----:R-:W-:-:S07]  /*d810*/  IMAD R13, R149, 0x61, RZ ;  /* 0x00000061950d7824 */ /* 0x001fce00078e02ff */
[----:B------:R-:W0:Y:S08]  /*d820*/  LDC R25, c[0x0][0x3d8] ;  /* 0x0000f600ff197b82 */ /* 0x000e300000000800 */
[----:B------:R-:W0:Y:S01]  /*d830*/  LDC R149, c[0x0][0x3d8] ;  /* 0x0000f600ff957b82 */ /* 0x000e220000000800 */
[----:B------:R4:W-:Y:S01]  /*d840*/  STL.64 [R1+0x13d8], R38 ;  /* 0x0013d82601007387 */ /* 0x0009e20000100a00 */
[----:B------:R-:W-:-:S06]  /*d850*/  IMAD R26, R26, 0x148, RZ ;  /* 0x000001481a1a7824 */ /* 0x000fcc00078e02ff */
[----:B------:R-:W1:Y:S01]  /*d860*/  LDC R24, c[0x0][0x3d8] ;  /* 0x0000f600ff187b82 */ /* 0x000e620000000800 */
[----:B------:R-:W-:Y:S02]  /*d870*/  IMAD R56, R56, 0x16a, RZ ;  /* 0x0000016a38387824 */ /* 0x000fe400078e02ff */
[----:B------:R-:W-:-:S05]  /*d880*/  IMAD R53, R53, 0xb9, RZ ;  /* 0x000000b935357824 */ /* 0x000fca00078e02ff */
[----:B------:R-:W1:Y:S01]  /*d890*/  LDC R16, c[0x0][0x3d8] ;  /* 0x0000f600ff107b82 */ /* 0x000e620000000800 */
[----:B0-----:R-:W-:-:S07]  /*d8a0*/  IMAD R12, R149, 0x63, RZ ;  /* 0x00000063950c7824 */ /* 0x001fce00078e02ff */
[----:B------:R-:W0:Y:S08]  /*d8b0*/  LDC R59, c[0x0][0x3d8] ;  /* 0x0000f600ff3b7b82 */ /* 0x000e300000000800 */
[----:B------:R-:W0:Y:S01]  /*d8c0*/  LDC R149, c[0x0][0x3d8] ;  /* 0x0000f600ff957b82 */ /* 0x000e220000000800 */
[----:B----4-:R-:W-:Y:S01]  /*d8d0*/  IMAD R39, R148, 0x25, RZ ;  /* 0x0000002594277824 */ /* 0x010fe200078e02ff */
[----:B------:R-:W-:Y:S06]  /*d8e0*/  STL.64 [R1+0x13a8], R40 ;  /* 0x0013a82801007387 */ /* 0x000fec0000100a00 */
[----:B------:R-:W4:Y:S01]  /*d8f0*/  LDC R148, c[0x0][0x3d8] ;  /* 0x0000f600ff947b82 */ /* 0x000f220000000800 */
[----:B------:R0:W-:Y:S01]  /*d900*/  STL.64 [R1+0x1348], R42 ;  /* 0x0013482a01007387 */ /* 0x0001e20000100a00 */
[----:B------:R-:W-:-:S06]  /*d910*/  IMAD R36, R145, 0x21, RZ ;  /* 0x0000002191247824 */ /* 0x000fcc00078e02ff */
[----:B------:R-:W1:Y:S01]  /*d920*/  LDC R145, c[0x0][0x3d8] ;  /* 0x0000f600ff917b82 */ /* 0x000e620000000800 */
[----:B0-----:R-:W-:-:S07]  /*d930*/  IMAD R43, R149, 0xcb, RZ ;  /* 0x000000cb952b7824 */ /* 0x001fce00078e02ff */
[----:B------:R-:W0:Y:S08]  /*d940*/  LDC R49, c[0x0][0x3d8] ;  /* 0x0000f600ff317b82 */ /* 0x000e300000000800 */
[----:B------:R-:W0:Y:S01]  /*d950*/  LDC R149, c[0x0][0x3d8] ;  /* 0x0000f600ff957b82 */ /* 0x000e220000000800 */
[----:B----4-:R-:W-:-:S07]  /*d960*/  IMAD R157, R148, 0x52, RZ ;  /* 0x00000052949d7824 */ /* 0x010fce00078e02ff */
[----:B------:R-:W4:Y:S01]  /*d970*/  LDC R148, c[0x0][0x3d8] ;  /* 0x0000f600ff947b82 */ /* 0x000f220000000800 */
[----:B------:R-:W-:Y:S01]  /*d980*/  IMAD R87, R153, 0x26, RZ ;  /* 0x0000002699577824 */ /* 0x000fe200078e02ff */
[----:B------:R-:W-:Y:S02]  /*d990*/  IADD3 R146, P6, PT, R0, R142, RZ ;  /* 0x0000008e00927210 */ /* 0x000fe40007fde0ff */
[----:B------:R-:W-:Y:S02]  /*d9a0*/  LEA.HI.X.SX32 R31, R144, R143, 0x1, P5 ;  /* 0x0000008f901f7211 */ /* 0x000fe400028f0eff */
[----:B------:R-:W-:Y:S02]  /*d9b0*/  PRMT R69, RZ, 0x7610, R69 ;  /* 0x00007610ff457816 */ /* 0x000fe40000000045 */
[----:B------:R-:W-:Y:S01]  /*d9c0*/  PRMT R72, RZ, 0x7610, R72 ;  /* 0x00007610ff487816 */ /* 0x000fe20000000048 */
[----:B------:R-:W2:Y:S01]  /*d9d0*/  LDC R48, c[0x0][0x3d8] ;  /* 0x0000f600ff307b82 */ /* 0x000ea20000000800 */
[----:B0-----:R-:W-:Y:S01]  /*d9e0*/  IMAD R42, R149, 0x1a0, RZ ;  /* 0x000001a0952a7824 */ /* 0x001fe200078e02ff */
[----:B------:R-:W-:-:S06]  /*d9f0*/  PRMT R75, RZ, 0x7610, R75 ;  /* 0x00007610ff4b7816 */ /* 0x000fcc000000004b */
[----:B------:R-:W0:Y:S01]  /*da00*/  LDC R149, c[0x0][0x3d8] ;  /* 0x0000f600ff957b82 */ /* 0x000e220000000800 */
[----:B-1----:R-:W-:Y:S02]  /*da10*/  IMAD R37, R145, 0x46, RZ ;  /* 0x0000004691257824 */ /* 0x002fe400078e02ff */
[----:B----4-:R-:W-:-:S05]  /*da20*/  IMAD R5, R148, 0x2d, RZ ;  /* 0x0000002d94057824 */ /* 0x010fca00078e02ff */
[----:B------:R-:W1:Y:S08]  /*da30*/  LDC R148, c[0x0][0x3d8] ;  /* 0x0000f600ff947b82 */ /* 0x000e700000000800 */
[----:B------:R-:W4:Y:S01]  /*da40*/  LDC R145, c[0x0][0x3d8] ;  /* 0x0000f600ff917b82 */ /* 0x000f220000000800 */
[----:B0-----:R-:W-:Y:S01]  /*da50*/  IMAD R119, R149, 0xd3, RZ ;  /* 0x000000d395777824 */ /* 0x001fe200078e02ff */
[----:B------:R-:W-:-:S06]  /*da60*/  PRMT R77, RZ, 0x7610, R77 ;  /* 0x00007610ff4d7816 */ /* 0x000fcc000000004d */
[----:B------:R-:W0:Y:S01]  /*da70*/  LDC R149, c[0x0][0x3d8] ;  /* 0x0000f600ff957b82 */ /* 0x000e220000000800 */
[----:B------:R-:W-:Y:S02]  /*da80*/  IMAD R153, R132, 0x4c, RZ ;  /* 0x0000004c84997824 */ /* 0x000fe400078e02ff */
[----:B-1----:R-:W-:-:S05]  /*da90*/  IMAD R163, R148, 0x64, RZ ;  /* 0x0000006494a37824 */ /* 0x002fca00078e02ff */
[----:B------:R-:W1:Y:S01]  /*daa0*/  LDC R148, c[0x0][0x3d8] ;  /* 0x0000f600ff947b82 */ /* 0x000e620000000800 */
[----:B----4-:R-:W-:-:S07]  /*dab0*/  IMAD R132, R145, 0x29, RZ ;  /* 0x0000002991847824 */ /* 0x010fce00078e02ff */
[----:B------:R-:W4:Y:S01]  /*dac0*/  LDC R145, c[0x0][0x3d8] ;  /* 0x0000f600ff917b82 */ /* 0x000f220000000800 */
[----:B0-----:R-:W-:-:S07]  /*dad0*/  IMAD R118, R149, 0x1b0, RZ ;  /* 0x000001b095767824 */ /* 0x001fce00078e02ff */
[----:B------:R-:W0:Y:S08]  /*dae0*/  LDC R58, c[0x0][0x3d8] ;  /* 0x0000f600ff3a7b82 */ /* 0x000e300000000800 */
[----:B------:R-:W0:Y:S01]  /*daf0*/  LDC R149, c[0x0][0x3d8] ;  /* 0x0000f600ff957b82 */ /* 0x000e220000000800 */
[----:B-1----:R-:W-:Y:S01]  /*db00*/  IMAD R127, R148, 0x39, RZ ;  /* 0x00000039947f7824 */ /* 0x002fe200078e02ff */
[----:B------:R0:W-:Y:S06]  /*db10*/  STL.64 [R1+0x1320], R44 ;  /* 0x0013202c01007387 */ /* 0x0001ec0000100a00 */
[----:B------:R-:W1:Y:S01]  /*db20*/  LDC R148, c[0x0][0x3d8] ;  /* 0x0000f600ff947b82 */ /* 0x000e620000000800 */
[----:B----4-:R-:W-:-:S07]  /*db30*/  IMAD R38, R145, 0x56, RZ ;  /* 0x0000005691267824 */ /* 0x010fce00078e02ff */
[----:B------:R-:W4:Y:S01]  /*db40*/  LDC R145, c[0x0][0x3d8] ;  /* 0x0000f600ff917b82 */ /* 0x000f220000000800 */
[----:B0-----:R-:W-:-:S07]  /*db50*/  IMAD R45, R149, 0xf3, RZ ;  /* 0x000000f3952d7824 */ /* 0x001fce00078e02ff */
[----:B------:R-:W0:Y:S08]  /*db60*/  LDC R47, c[0x0][0x3d8] ;  /* 0x0000f600ff2f7b82 */ /* 0x000e300000000800 */
[----:B------:R-:W0:Y:S01]  /*db70*/  LDC R149, c[0x0][0x3d8] ;  /* 0x0000f600ff957b82 */ /* 0x000e220000000800 */
[----:B-1----:R-:W-:-:S05]  /*db80*/  LEA.HI.X.SX32 R147, R148, R143, 0x1, P6 ;  /* 0x0000008f94937211 */ /* 0x002fca00030f0eff */
[----:B------:R1:W-:Y:S01]  /*db90*/  STL.64 [R1+0x718], R146 ;  /* 0x0007189201007387 */ /* 0x0003e20000100a00 */
[----:B----4-:R-:W-:Y:S01]  /*dba0*/  IMAD R162, R145, 0x62, RZ ;  /* 0x0000006291a27824 */ /* 0x010fe200078e02ff */
[----:B------:R-:W4:Y:S08]  /*dbb0*/  LDC R46, c[0x0][0x3d8] ;  /* 0x0000f600ff2e7b82 */ /* 0x000f300000000800 */
[----:B------:R-:W2:Y:S01]  /*dbc0*/  LDC R145, c[0x0][0x3d8] ;  /* 0x0000f600ff917b82 */ /* 0x000ea20000000800 */
[----:B0-----:R-:W-:-:S07]  /*dbd0*/  IMAD R44, R149, 0x1f0, RZ ;  /* 0x000001f0952c7824 */ /* 0x001fce00078e02ff */
[----:B-1----:R-:W0:Y:S08]  /*dbe0*/  LDC R147, c[0x0][0x3d8] ;  /* 0x0000f600ff937b82 */ /* 0x002e300000000800 */
[----:B------:R-:W1:Y:S01]  /*dbf0*/  LDC R149, c[0x0][0x3d8] ;  /* 0x0000f600ff957b82 */ /* 0x000e620000000800 */
[-C--:B--2---:R-:W-:Y:S01]  /*dc00*/  LEA R150, P4, R145, R142.reuse, 0x2 ;  /* 0x0000008e91967211 */ /* 0x084fe200078810ff */
[----:B------:R-:W-:Y:S01]  /*dc10*/  IMAD R104, R133, 0x3c, RZ ;  /* 0x0000003c85687824 */ /* 0x000fe200078e02ff */
[----:B------:R-:W-:-:S05]  /*dc20*/  IADD3 R144, P5, PT, R71, R142, RZ ;  /* 0x0000008e47907210 */ /* 0x000fca0007fbe0ff */
[----:B------:R-:W2:Y:S01]  /*dc30*/  LDC R133, c[0x0][0x3d8] ;  /* 0x0000f600ff857b82 */ /* 0x000ea20000000800 */
[----:B------:R-:W-:Y:S02]  /*dc40*/  LEA.HI.X.SX32 R151, R0, R143, 0x1, P4 ;  /* 0x0000008f00977211 */ /* 0x000fe400020f0eff */
[----:B0-----:R-:W-:Y:S01]  /*dc50*/  SHF.L.U32 R147, R147, 0x2, RZ ;  /* 0x0000000293937819 */ /* 0x001fe200000006ff */
[----:B------:R-:W-:Y:S01]  /*dc60*/  IMAD R34, R3, 0x36, RZ ;  /* 0x0000003603227824 */ /* 0x000fe200078e02ff */
[----:B------:R-:W-:Y:S01]  /*dc70*/  PRMT R78, RZ, 0x7610, R78 ;  /* 0x00007610ff4e7816 */ /* 0x000fe2000000004e */
[----:B------:R-:W-:Y:S01]  /*dc80*/  IMAD R130, R130, 0x31, RZ ;  /* 0x0000003182827824 */ /* 0x000fe200078e02ff */
[----:B------:R-:W-:Y:S01]  /*dc90*/  PRMT R81, RZ, 0x7610, R81 ;  /* 0x00007610ff517816 */ /* 0x000fe20000000051 */
[----:B------:R-:W-:Y:S01]  /*dca0*/  IMAD R4, R61, 0x66, RZ ;  /* 0x000000663d047824 */ /* 0x000fe200078e02ff */
[----:B------:R-:W-:Y:S01]  /*dcb0*/  PRMT R82, RZ, 0x7610, R82 ;  /* 0x00007610ff527816 */ /* 0x000fe20000000052 */
[----:B------:R-:W0:Y:S01]  /*dcc0*/  LDC R41, c[0x0][0x3d8] ;  /* 0x0000f600ff297b82 */ /* 0x000e220000000800 */
[----:B-1----:R-:W-:-:S04]  /*dcd0*/  LEA R146, P6, R149, R142, 0x3 ;  /* 0x0000008e95927211 */ /* 0x002fc800078c18ff */
[----:B------:R-:W-:Y:S01]  /*dce0*/  LEA.HI.X.SX32 R147, R147, R143, 0x1, P6 ;  /* 0x0000008f93937211 */ /* 0x000fe200030f0eff */
[----:B------:R-:W-:Y:S02]  /*dcf0*/  STL.64 [R1+0x710], R150 ;  /* 0x0007109601007387 */ /* 0x000fe40000100a00 */
[----:B------:R-:W1:Y:S02]  /*dd00*/  LDC R149, c[0x0][0x3d8] ;  /* 0x0000f600ff957b82 */ /* 0x000e640000000800 */
[----:B------:R2:W-:Y:S01]  /*dd10*/  STL.64 [R1+0x700], R146 ;  /* 0x0007009201007387 */ /* 0x0005e20000100a00 */
[----:B------:R-:W-:Y:S02]  /*dd20*/  PRMT R85, RZ, 0x7610, R85 ;  /* 0x00007610ff557816 */ /* 0x000fe40000000055 */
[----:B------:R-:W-:Y:S02]  /*dd30*/  PRMT R86, RZ, 0x7610, R86 ;  /* 0x00007610ff567816 */ /* 0x000fe40000000056 */
[----:B------:R-:W-:Y:S01]  /*dd40*/  PRMT R89, RZ, 0x7610, R89 ;  /* 0x00007610ff597816 */ /* 0x000fe20000000059 */
[----:B------:R-:W0:Y:S08]  /*dd50*/  LDC R40, c[0x0][0x3d8] ;  /* 0x0000f600ff287b82 */ /* 0x000e300000000800 */
[----:B--2---:R-:W2:Y:S01]  /*dd60*/  LDC R147, c[0x0][0x3d8] ;  /* 0x0000f600ff937b82 */ /* 0x004ea20000000800 */
[----:B------:R-:W-:-:S02]  /*dd70*/  IADD3 R148, P4, PT, R70, R142, RZ ;  /* 0x0000008e46947210 */ /* 0x000fc40007f9e0ff */
[----:B------:R-:W-:Y:S01]  /*dd80*/  IADD3 R146, P6, PT, R73, R142, RZ ;  /* 0x0000008e49927210 */ /* 0x000fe20007fde0ff */
[----:B-1----:R-:W-:Y:S01]  /*dd90*/  IMAD R149, R149, 0x5, RZ ;  /* 0x0000000595957824 */ /* 0x002fe200078e02ff */
[----:B------:R-:W-:-:S03]  /*dda0*/  LEA.HI.X.SX32 R145, R68, R143, 0x1, P5 ;  /* 0x0000008f44917211 */ /* 0x000fc600028f0eff */
[----:B------:R-:W1:Y:S01]  /*ddb0*/  LDC R63, c[0x0][0x3d8] ;  /* 0x0000f600ff3f7b82 */ /* 0x000e620000000800 */
[-C--:B------:R-:W-:Y:S01]  /*ddc0*/  LEA.HI.X.SX32 R149, R149, R143.reuse, 0x1, P4 ;  /* 0x0000008f95957211 */ /* 0x080fe200020f0eff */
[----:B------:R-:W-:Y:S06]  /*ddd0*/  STL.64 [R1+0x708], R30 ;  /* 0x0007081e01007387 */ /* 0x000fec0000100a00 */
[----:B------:R-:W0:Y:S01]  /*dde0*/  LDC R15, c[0x0][0x3d8] ;  /* 0x0000f600ff0f7b82 */ /* 0x000e220000000800 */
[----:B--2---:R-:W-:Y:S01]  /*ddf0*/  IMAD R147, R147, 0x9, RZ ;  /* 0x0000000993937824 */ /* 0x004fe200078e02ff */
[----:B------:R2:W-:Y:S06]  /*de00*/  STL.64 [R1+0x6f8], R148 ;  /* 0x0006f89401007387 */ /* 0x0005ec0000100a00 */
[----:B------:R-:W0:Y:S01]  /*de10*/  LDC R14, c[0x0][0x3d8] ;  /* 0x0000f600ff0e7b82 */ /* 0x000e220000000800 */
[-C--:B------:R-:W-:Y:S01]  /*de20*/  LEA.HI.X.SX32 R147, R147, R143.reuse, 0x1, P6 ;  /* 0x0000008f93937211 */ /* 0x080fe200030f0eff */
[----:B------:R3:W-:Y:S04]  /*de30*/  STL.64 [R1+0x1350], R68 ;  /* 0x0013504401007387 */ /* 0x0007e80000100a00 */
[----:B------:R4:W-:Y:S02]  /*de40*/  STL.64 [R1+0x6f0], R144 ;  /* 0x0006f09001007387 */ /* 0x0009e40000100a00 */
[----:B------:R-:W0:Y:S01]  /*de50*/  LDC R21, c[0x0][0x3d8] ;  /* 0x0000f600ff157b82 */ /* 0x000e220000000800 */
[----:B--2---:R-:W-:Y:S01]  /*de60*/  IADD3 R148, P4, PT, R74, R142, RZ ;  /* 0x0000008e4a947210 */ /* 0x004fe20007f9e0ff */
[----:B------:R2:W-:Y:S03]  /*de70*/  STL.64 [R1+0x6e0], R146 ;  /* 0x0006e09201007387 */ /* 0x0005e60000100a00 */
[----:B------:R-:W-:-:S03]  /*de80*/  LEA.HI.X.SX32 R149, R70, R143, 0x1, P4 ;  /* 0x0000008f46957211 */ /* 0x000fc600020f0eff */
[----:B---3--:R-:W3:Y:S01]  /*de90*/  LDC R69, c[0x0][0x3d8] ;  /* 0x0000f600ff457b82 */ /* 0x008ee20000000800 */
[-C--:B----4-:R-:W-:Y:S02]  /*dea0*/  IADD3 R144, P5, PT, R76, R142.reuse, RZ ;  /* 0x0000008e4c907210 */ /* 0x090fe40007fbe0ff */
[----:B--2---:R-:W-:-:S05]  /*deb0*/  IADD3 R146, P6, PT, R98, R142, RZ ;  /* 0x0000008e62927210 */ /* 0x004fca0007fde0ff */
[----:B------:R-:W2:Y:S01]  /*dec0*/  LDC R20, c[0x0][0x3d8] ;  /* 0x0000f600ff147b82 */ /* 0x000ea20000000800 */
[-C--:B------:R-:W-:Y:S02]  /*ded0*/  LEA.HI.X.SX32 R145, R33, R143.reuse, 0x1, P5 ;  /* 0x0000008f21917211 */ /* 0x080fe400028f0eff */
[-C--:B------:R-:W-:Y:S01]  /*dee0*/  LEA.HI.X.SX32 R147, R71, R143.reuse, 0x1, P6 ;  /* 0x0000008f47937211 */ /* 0x080fe200030f0eff */
[----:B------:R-:W-:Y:S04]  /*def0*/  STL.64 [R1+0x6d8], R148 ;  /* 0x0006d89401007387 */ /* 0x000fe80000100a00 */
[----:B------:R4:W-:Y:S01]  /*df00*/  STL.64 [R1+0x1298], R70 ;  /* 0x0012984601007387 */ /* 0x0009e20000100a00 */
[----:B------:R-:W0:Y:S03]  /*df10*/  LDC R62, c[0x0][0x3d8] ;  /* 0x0000f600ff3e7b82 */ /* 0x000e260000000800 */
[----:B------:R-:W-:Y:S04]  /*df20*/  STL.64 [R1+0x6d0], R144 ;  /* 0x0006d09001007387 */ /* 0x000fe80000100a00 */
[----:B------:R-:W-:Y:S04]  /*df30*/  STL.64 [R1+0x6c8], R146 ;  /* 0x0006c89201007387 */ /* 0x000fe80000100a00 */
[----:B------:R1:W-:Y:S01]  /*df40*/  STL.64 [R1+0x1448], R146 ;  /* 0x0014489201007387 */ /* 0x0003e20000100a00 */
[----:B---3--:R-:W-:Y:S01]  /*df50*/  IMAD R69, R69, 0xe, RZ ;  /* 0x0000000e45457824 */ /* 0x008fe200078e02ff */
[----:B------:R-:W-:Y:S01]  /*df60*/  IADD3 R68, P5, PT, R80, R142, RZ ;  /* 0x0000008e50447210 */ /* 0x000fe20007fbe0ff */
[----:B----4-:R-:W3:Y:S08]  /*df70*/  LDC R71, c[0x0][0x3d8] ;  /* 0x0000f600ff477b82 */ /* 0x010ef00000000800 */
[----:B-1----:R-:W1:Y:S01]  /*df80*/  LDC R147, c[0x0][0x3d8] ;  /* 0x0000f600ff937b82 */ /* 0x002e620000000800 */
[----:B------:R-:W-:-:S05]  /*df90*/  LEA.HI.X.SX32 R69, R69, R143, 0x1, P5 ;  /* 0x0000008f45457211 */ /* 0x000fca00028f0eff */
[----:B------:R4:W-:Y:S02]  /*dfa0*/  STL.64 [R1+0x6b8], R68 ;  /* 0x0006b84401007387 */ /* 0x0009e40000100a00 */
[----:B----4-:R-:W-:Y:S01]  /*dfb0*/  IADD3 R68, P5, PT, R87, R142, RZ ;  /* 0x0000008e57447210 */ /* 0x010fe20007fbe0ff */
[----:B-1----:R-:W-:-:S05]  /*dfc0*/  IMAD R147, R147, 0x13, RZ ;  /* 0x0000001393937824 */ /* 0x002fca00078e02ff */
[-C--:B------:R-:W-:Y:S02]  /*dfd0*/  LEA.HI.X.SX32 R69, R147, R143.reuse, 0x1, P5 ;  /* 0x0000008f93457211 */ /* 0x080fe400028f0eff */
[----:B------:R-:W1:Y:S01]  /*dfe0*/  LDC R147, c[0x0][0x3d8] ;  /* 0x0000f600ff937b82 */ /* 0x000e620000000800 */
[-C--:B------:R-:W-:Y:S01]  /*dff0*/  IADD3 R148, P4, PT, R79, R142.reuse, RZ ;  /* 0x0000008e4f947210 */ /* 0x080fe20007f9e0ff */
[----:B---3--:R-:W-:Y:S01]  /*e000*/  IMAD R71, R71, 0x11, RZ ;  /* 0x0000001147477824 */ /* 0x008fe200078e02ff */
[-C--:B------:R-:W-:Y:S02]  /*e010*/  IADD3 R144, P6, PT, R83, R142.reuse, RZ ;  /* 0x0000008e53907210 */ /* 0x080fe40007fde0ff */
[-C--:B------:R-:W-:Y:S02]  /*e020*/  LEA.HI.X.SX32 R149, R32, R143.reuse, 0x1, P4 ;  /* 0x0000008f20957211 */ /* 0x080fe400020f0eff */
[-C--:B------:R-:W-:Y:S02]  /*e030*/  LEA.HI.X.SX32 R145, R71, R143.reuse, 0x1, P6 ;  /* 0x0000008f47917211 */ /* 0x080fe400030f0eff */
[-C--:B------:R-:W-:Y:S01]  /*e040*/  IADD3 R32, P4, PT, R84, R142.reuse, RZ ;  /* 0x0000008e54207210 */ /* 0x080fe20007f9e0ff */
[----:B------:R-:W-:Y:S03]  /*e050*/  STL.64 [R1+0x6c0], R148 ;  /* 0x0006c09401007387 */ /* 0x000fe60000100a00 */
[----:B------:R-:W-:Y:S01]  /*e060*/  LEA.HI.X.SX32 R33, R73, R143, 0x1, P4 ;  /* 0x0000008f49217211 */ /* 0x000fe200020f0eff */
[----:B------:R3:W-:Y:S01]  /*e070*/  STL.64 [R1+0x6a8], R144 ;  /* 0x0006a89001007387 */ /* 0x0007e20000100a00 */
[----:B------:R-:W-:-:S03]  /*e080*/  IADD3 R70, P4, PT, R88, R142, RZ ;  /* 0x0000008e58467210 */ /* 0x000fc60007f9e0ff */
[----:B------:R4:W-:Y:S01]  /*e090*/  STL.64 [R1+0x1270], R98 ;  /* 0x0012706201007387 */ /* 0x0009e20000100a00 */
[----:B-1----:R-:W-:Y:S01]  /*e0a0*/  IMAD R147, R147, 0x15, RZ ;  /* 0x0000001593937824 */ /* 0x002fe200078e02ff */
[-C--:B---3--:R-:W-:Y:S02]  /*e0b0*/  IADD3 R144, P6, PT, R99, R142.reuse, RZ ;  /* 0x0000008e63907210 */ /* 0x088fe40007fde0ff */
[----:B------:R-:W-:Y:S02]  /*e0c0*/  STL.64 [R1+0x1358], R72 ;  /* 0x0013584801007387 */ /* 0x000fe40000100a00 */
[-C--:B------:R-:W-:Y:S02]  /*e0d0*/  LEA.HI.X.SX32 R145, R74, R143.reuse, 0x1, P6 ;  /* 0x0000008f4a917211 */ /* 0x080fe400030f0eff */
[----:B------:R-:W-:Y:S01]  /*e0e0*/  STL.64 [R1+0x6a0], R32 ;  /* 0x0006a02001007387 */ /* 0x000fe20000100a00 */
[----:B------:R-:W-:Y:S01]  /*e0f0*/  LEA.HI.X.SX32 R71, R147, R143, 0x1, P4 ;  /* 0x0000008f93477211 */ /* 0x000fe200020f0eff */
[----:B------:R-:W-:Y:S01]  /*e100*/  IMAD R133, R133, 0x23, RZ ;  /* 0x0000002385857824 */ /* 0x000fe200078e02ff */
[----:B------:R-:W-:Y:S01]  /*e110*/  PRMT R90, RZ, 0x7610, R90 ;  /* 0x00007610ff5a7816 */ /* 0x000fe2000000005a */
[----:B------:R1:W-:Y:S01]  /*e120*/  STL.64 [R1+0x698], R68 ;  /* 0x0006984401007387 */ /* 0x0003e20000100a00 */
[----:B------:R-:W-:Y:S01]  /*e130*/  IMAD R146, R7, 0x72, RZ ;  /* 0x0000007207927824 */ /* 0x000fe200078e02ff */
[----:B----4-:R-:W3:Y:S02]  /*e140*/  LDC R98, c[0x0][0x3d8] ;  /* 0x0000f600ff627b82 */ /* 0x010ee40000000800 */
[----:B------:R-:W-:Y:S04]  /*e150*/  STL.64 [R1+0x1360], R74 ;  /* 0x0013604a01007387 */ /* 0x000fe80000100a00 */
[----:B------:R4:W-:Y:S01]  /*e160*/  STL.64 [R1+0x690], R144 ;  /* 0x0006909001007387 */ /* 0x0009e20000100a00 */
[----:B-1----:R-:W-:-:S03]  /*e170*/  IADD3 R68, P5, PT, R91, R142, RZ ;  /* 0x0000008e5b447210 */ /* 0x002fc60007fbe0ff */
[----:B------:R1:W-:Y:S01]  /*e180*/  STL.64 [R1+0x688], R70 ;  /* 0x0006884601007387 */ /* 0x0003e20000100a00 */
[-C--:B------:R-:W-:Y:S02]  /*e190*/  LEA.HI.X.SX32 R69, R76, R143.reuse, 0x1, P5 ;  /* 0x0000008f4c457211 */ /* 0x080fe400028f0eff */
[-C--:B----4-:R-:W-:Y:S01]  /*e1a0*/  IADD3 R144, P6, PT, R92, R142.reuse, RZ ;  /* 0x0000008e5c907210 */ /* 0x090fe20007fde0ff */
[----:B------:R-:W-:Y:S01]  /*e1b0*/  STL.64 [R1+0x12a0], R76 ;  /* 0x0012a04c01007387 */ /* 0x000fe20000100a00 */
[----:B-1----:R-:W-:Y:S02]  /*e1c0*/  IADD3 R70, P4, PT, R95, R142, RZ ;  /* 0x0000008e5f467210 */ /* 0x002fe40007f9e0ff */
[-C--:B------:R-:W-:Y:S01]  /*e1d0*/  LEA.HI.X.SX32 R145, R35, R143.reuse, 0x1, P6 ;  /* 0x0000008f23917211 */ /* 0x080fe200030f0eff */
[----:B------:R1:W-:Y:S01]  /*e1e0*/  STL.64 [R1+0x680], R68 ;  /* 0x0006804401007387 */ /* 0x0003e20000100a00 */
[----:B------:R-:W-:-:S03]  /*e1f0*/  LEA.HI.X.SX32 R71, R79, R143, 0x1, P4 ;  /* 0x0000008f4f477211 */ /* 0x000fc600020f0eff */
[----:B------:R4:W-:Y:S04]  /*e200*/  STL [R1+0x10ec], R3 ;  /* 0x0010ec0301007387 */ /* 0x0009e80000100800 */
[----:B------:R-:W-:Y:S01]  /*e210*/  STL.64 [R1+0x12a8], R100 ;  /* 0x0012a86401007387 */ /* 0x000fe20000100a00 */
[----:B-1----:R-:W-:-:S03]  /*e220*/  IADD3 R68, P5, PT, R34, R142, RZ ;  /* 0x0000008e22447210 */ /* 0x002fc60007fbe0ff */
[----:B------:R-:W-:Y:S01]  /*e230*/  STL.64 [R1+0x670], R144 ;  /* 0x0006709001007387 */ /* 0x000fe20000100a00 */
[-C--:B------:R-:W-:Y:S01]  /*e240*/  IADD3 R34, P6, PT, R101, R142.reuse, RZ ;  /* 0x0000008e65227210 */ /* 0x080fe20007fde0ff */
[----:B------:R-:W-:Y:S01]  /*e250*/  IMAD R65, R65, 0x96, RZ ;  /* 0x0000009641417824 */ /* 0x000fe200078e02ff */
[-C--:B------:R-:W-:Y:S01]  /*e260*/  LEA.HI.X.SX32 R69, R139, R143.reuse, 0x1, P5 ;  /* 0x0000008f8b457211 */ /* 0x080fe200028f0eff */
[----:B------:R-:W-:Y:S01]  /*e270*/  STL.64 [R1+0x1368], R78 ;  /* 0x0013684e01007387 */ /* 0x000fe20000100a00 */
[----:B------:R-:W-:Y:S01]  /*e280*/  LEA.HI.X.SX32 R35, R80, R143, 0x1, P6 ;  /* 0x0000008f50237211 */ /* 0x000fe200030f0eff */
[----:B------:R-:W-:Y:S01]  /*e290*/  IMAD R64, R64, 0xa6, RZ ;  /* 0x000000a640407824 */ /* 0x000fe200078e02ff */
[----:B----4-:R-:W1:Y:S01]  /*e2a0*/  LDC R3, c[0x0][0x3d8] ;  /* 0x0000f600ff037b82 */ /* 0x010e620000000800 */
[----:B------:R4:W-:Y:S04]  /*e2b0*/  STL.64 [R1+0x668], R70 ;  /* 0x0006684601007387 */ /* 0x0009e80000100a00 */
[----:B------:R0:W-:Y:S01]  /*e2c0*/  STL.64 [R1+0x660], R68 ;  /* 0x0006604401007387 */ /* 0x0001e20000100a00 */
[----:B----4-:R-:W-:-:S03]  /*e2d0*/  IADD3 R70, P4, PT, R96, R142, RZ ;  /* 0x0000008e60467210 */ /* 0x010fc60007f9e0ff */
[----:B------:R-:W-:Y:S01]  /*e2e0*/  STL.64 [R1+0x12b0], R80 ;  /* 0x0012b05001007387 */ /* 0x000fe20000100a00 */
[----:B------:R-:W-:-:S03]  /*e2f0*/  LEA.HI.X.SX32 R71, R138, R143, 0x1, P4 ;  /* 0x0000008f8a477211 */ /* 0x000fc600020f0eff */
[----:B------:R4:W-:Y:S01]  /*e300*/  STL.64 [R1+0x658], R34 ;  /* 0x0006582201007387 */ /* 0x0009e20000100a00 */
[-C--:B0-----:R-:W-:Y:S02]  /*e310*/  IADD3 R68, P5, PT, R104, R142.reuse, RZ ;  /* 0x0000008e68447210 */ /* 0x081fe40007fbe0ff */
[----:B------:R-:W-:Y:S01]  /*e320*/  IADD3 R138, P4, PT, R110, R142, RZ ;  /* 0x0000008e6e8a7210 */ /* 0x000fe20007f9e0ff */
[----:B------:R-:W-:Y:S01]  /*e330*/  STL [R1+0x10f0], R135 ;  /* 0x0010f08701007387 */ /* 0x000fe20000100800 */
[----:B------:R-:W-:-:S03]  /*e340*/  LEA.HI.X.SX32 R69, R135, R143, 0x1, P5 ;  /* 0x0000008f87457211 */ /* 0x000fc600028f0eff */
[----:B------:R0:W-:Y:S01]  /*e350*/  STL.64 [R1+0x650], R70 ;  /* 0x0006504601007387 */ /* 0x0001e20000100a00 */
[----:B----4-:R-:W-:-:S03]  /*e360*/  IADD3 R34, P6, PT, R108, R142, RZ ;  /* 0x0000008e6c227210 */ /* 0x010fc60007fde0ff */
[----:B------:R4:W-:Y:S01]  /*e370*/  STL.64 [R1+0x648], R68 ;  /* 0x0006484401007387 */ /* 0x0009e20000100a00 */
[-C--:B------:R-:W-:Y:S02]  /*e380*/  LEA.HI.X.SX32 R139, R83, R143.reuse, 0x1, P4 ;  /* 0x0000008f538b7211 */ /* 0x080fe400020f0eff */
[-C--:B------:R-:W-:Y:S02]  /*e390*/  LEA.HI.X.SX32 R35, R36, R143.reuse, 0x1, P6 ;  /* 0x0000008f24237211 */ /* 0x080fe400030f0eff */
[-C--:B------:R-:W-:Y:S02]  /*e3a0*/  IADD3 R36, P6, PT, R102, R142.reuse, RZ ;  /* 0x0000008e66247210 */ /* 0x080fe40007fde0ff */
[-C--:B0-----:R-:W-:Y:S01]  /*e3b0*/  IADD3 R70, P5, PT, R37, R142.reuse, RZ ;  /* 0x0000008e25467210 */ /* 0x081fe20007fbe0ff */
[----:B------:R-:W-:Y:S01]  /*e3c0*/  STL.64 [R1+0x12d0], R102 ;  /* 0x0012d06601007387 */ /* 0x000fe20000100a00 */
[-C--:B------:R-:W-:Y:S02]  /*e3d0*/  LEA.HI.X.SX32 R37, R84, R143.reuse, 0x1, P6 ;  /* 0x0000008f54257211 */ /* 0x080fe400030f0eff */
[----:B------:R-:W-:Y:S01]  /*e3e0*/  LEA.HI.X.SX32 R71, R133, R143, 0x1, P5 ;  /* 0x0000008f85477211 */ /* 0x000fe200028f0eff */
[----:B------:R-:W-:Y:S01]  /*e3f0*/  STL.64 [R1+0x638], R34 ;  /* 0x0006382201007387 */ /* 0x000fe20000100a00 */
[----:B----4-:R-:W-:-:S03]  /*e400*/  IADD3 R68, P4, PT, R152, R142, RZ ;  /* 0x0000008e98447210 */ /* 0x010fc60007f9e0ff */
[----:B------:R-:W-:Y:S01]  /*e410*/  STL.64 [R1+0x1370], R82 ;  /* 0x0013705201007387 */ /* 0x000fe20000100a00 */
[----:B------:R-:W-:-:S03]  /*e420*/  LEA.HI.X.SX32 R69, R39, R143, 0x1, P4 ;  /* 0x0000008f27457211 */ /* 0x000fc600020f0eff */
[----:B------:R-:W-:Y:S04]  /*e430*/  STL.64 [R1+0x630], R138 ;  /* 0x0006308a01007387 */ /* 0x000fe80000100a00 */
[----:B------:R0:W-:Y:S04]  /*e440*/  STL.64 [R1+0x628], R70 ;  /* 0x0006284601007387 */ /* 0x0001e80000100a00 */
[----:B------:R-:W-:Y:S04]  /*e450*/  STL.64 [R1+0x12b8], R84 ;  /* 0x0012b85401007387 */ /* 0x000fe80000100a00 */
[----:B------:R4:W-:Y:S01]  /*e460*/  STL.64 [R1+0x620], R36 ;  /* 0x0006202401007387 */ /* 0x0009e20000100a00 */
[----:B0-----:R-:W-:-:S03]  /*e470*/  IADD3 R70, P5, PT, R153, R142, RZ ;  /* 0x0000008e99467210 */ /* 0x001fc60007fbe0ff */
[----:B------:R0:W-:Y:S01]  /*e480*/  STL.64 [R1+0x618], R68 ;  /* 0x0006184401007387 */ /* 0x0001e20000100a00 */
[-C--:B------:R-:W-:Y:S02]  /*e490*/  LEA.HI.X.SX32 R71, R87, R143.reuse, 0x1, P5 ;  /* 0x0000008f57477211 */ /* 0x080fe400028f0eff */
[-C--:B----4-:R-:W-:Y:S01]  /*e4a0*/  IADD3 R36, P6, PT, R157, R142.reuse, RZ ;  /* 0x0000008e9d247210 */ /* 0x090fe20007fde0ff */
[----:B------:R-:W-:Y:S03]  /*e4b0*/  STL.64 [R1+0x1378], R86 ;  /* 0x0013785601007387 */ /* 0x000fe60000100a00 */
[-C--:B------:R-:W-:Y:S02]  /*e4c0*/  LEA.HI.X.SX32 R37, R132, R143.reuse, 0x1, P6 ;  /* 0x0000008f84257211 */ /* 0x080fe400030f0eff */
[-C--:B0-----:R-:W-:Y:S01]  /*e4d0*/  IADD3 R68, P4, PT, R158, R142.reuse, RZ ;  /* 0x0000008e9e447210 */ /* 0x081fe20007f9e0ff */
[----:B------:R-:W-:Y:S03]  /*e4e0*/  STL.64 [R1+0x610], R70 ;  /* 0x0006104601007387 */ /* 0x000fe60000100a00 */
[-C--:B------:R-:W-:Y:S01]  /*e4f0*/  LEA.HI.X.SX32 R69, R88, R143.reuse, 0x1, P4 ;  /* 0x0000008f58457211 */ /* 0x080fe200020f0eff */
[----:B------:R-:W-:Y:S04]  /*e500*/  STL.64 [R1+0x600], R36 ;  /* 0x0006002401007387 */ /* 0x000fe80000100a00 */
[----:B------:R-:W-:Y:S04]  /*e510*/  STL.64 [R1+0x12d8], R106 ;  /* 0x0012d86a01007387 */ /* 0x000fe80000100a00 */
[----:B------:R-:W-:Y:S04]  /*e520*/  STL.64 [R1+0x12c0], R88 ;  /* 0x0012c05801007387 */ /* 0x000fe80000100a00 */
[----:B------:R0:W-:Y:S01]  /*e530*/  STL.64 [R1+0x5f8], R68 ;  /* 0x0005f84401007387 */ /* 0x0001e20000100a00 */
[----:B------:R-:W-:Y:S01]  /*e540*/  IADD3 R38, P5, PT, R38, R142, RZ ;  /* 0x0000008e26267210 */ /* 0x000fe20007fbe0ff */
[----:B0-----:R-:W0:Y:S03]  /*e550*/  LDC R68, c[0x0][0x3d8] ;  /* 0x0000f600ff447b82 */ /* 0x001e260000000800 */
[----:B------:R-:W-:-:S02]  /*e560*/  LEA.HI.X.SX32 R39, R131, R143, 0x1, P5 ;  /* 0x0000008f83277211 */ /* 0x000fc400028f0eff */
[-C--:B------:R-:W-:Y:S02]  /*e570*/  IADD3 R36, P6, PT, R106, R142.reuse, RZ ;  /* 0x0000008e6a247210 */ /* 0x080fe40007fde0ff */
[-C--:B------:R-:W-:Y:S01]  /*e580*/  IADD3 R132, P4, PT, R160, R142.reuse, RZ ;  /* 0x0000008ea0847210 */ /* 0x080fe20007f9e0ff */
[----:B------:R4:W-:Y:S01]  /*e590*/  STL.64 [R1+0x5f0], R38 ;  /* 0x0005f02601007387 */ /* 0x0009e20000100a00 */
[-C--:B------:R-:W-:Y:S01]  /*e5a0*/  LEA.HI.X.SX32 R37, R91, R143.reuse, 0x1, P6 ;  /* 0x0000008f5b257211 */ /* 0x080fe200030f0eff */
[----:B------:R-:W1:Y:S01]  /*e5b0*/  LDC R69, c[0x0][0x3d8] ;  /* 0x0000f600ff457b82 */ /* 0x000e620000000800 */
[----:B------:R-:W-:Y:S01]  /*e5c0*/  LEA.HI.X.SX32 R133, R5, R143, 0x1, P4 ;  /* 0x0000008f05857211 */ /* 0x000fe200020f0eff */
[----:B------:R-:W-:Y:S04]  /*e5d0*/  STL.64 [R1+0x1380], R90 ;  /* 0x0013805a01007387 */ /* 0x000fe80000100a00 */
[----:B------:R2:W-:Y:S01]  /*e5e0*/  STL.64 [R1+0x5e8], R36 ;  /* 0x0005e82401007387 */ /* 0x0005e20000100a00 */
[----:B----4-:R-:W-:-:S03]  /*e5f0*/  IADD3 R38, P5, PT, R162, R142, RZ ;  /* 0x0000008ea2267210 */ /* 0x010fc60007fbe0ff */
[----:B------:R-:W-:Y:S01]  /*e600*/  STL [R1+0x10f4], R61 ;  /* 0x0010f43d01007387 */ /* 0x000fe20000100800 */
[----:B------:R-:W-:-:S03]  /*e610*/  LEA.HI.X.SX32 R39, R130, R143, 0x1, P5 ;  /* 0x0000008f82277211 */ /* 0x000fc600028f0eff */
[----:B------:R-:W-:Y:S01]  /*e620*/  STL.64 [R1+0x5e0], R132 ;  /* 0x0005e08401007387 */ /* 0x000fe20000100a00 */
[----:B--2---:R-:W-:-:S03]  /*e630*/  IADD3 R36, P6, PT, R163, R142, RZ ;  /* 0x0000008ea3247210 */ /* 0x004fc60007fde0ff */
[----:B------:R-:W-:Y:S01]  /*e640*/  STL.64 [R1+0x1300], R112 ;  /* 0x0013007001007387 */ /* 0x000fe20000100a00 */
[----:B0-----:R-:W-:Y:S01]  /*e650*/  IMAD R68, R68, 0x35, RZ ;  /* 0x0000003544447824 */ /* 0x001fe200078e02ff */
[----:B------:R-:W-:Y:S02]  /*e660*/  LEA.HI.X.SX32 R37, R92, R143, 0x1, P6 ;  /* 0x0000008f5c257211 */ /* 0x000fe400030f0eff */
[----:B------:R0:W-:Y:S02]  /*e670*/  STL.64 [R1+0x5c8], R38 ;  /* 0x0005c82601007387 */ /* 0x0001e40000100a00 */
[----:B0-----:R-:W-:-:S04]  /*e680*/  IADD3 R38, P6, PT, R165, R142, RZ ;  /* 0x0000008ea5267210 */ /* 0x001fc80007fde0ff */
[-C--:B------:R-:W-:Y:S02]  /*e690*/  LEA.HI.X.SX32 R39, R68, R143.reuse, 0x1, P6 ;  /* 0x0000008f44277211 */ /* 0x080fe400030f0eff */
[----:B------:R-:W0:Y:S01]  /*e6a0*/  LDC R68, c[0x0][0x3d8] ;  /* 0x0000f600ff447b82 */ /* 0x000e220000000800 */
[-C--:B------:R-:W-:Y:S02]  /*e6b0*/  IADD3 R4, P4, PT, R4, R142.reuse, RZ ;  /* 0x0000008e04047210 */ /* 0x080fe40007f9e0ff */
[----:B------:R-:W-:Y:S02]  /*e6c0*/  IADD3 R130, P5, PT, R112, R142, RZ ;  /* 0x0000008e70827210 */ /* 0x000fe40007fbe0ff */
[-C--:B------:R-:W-:Y:S01]  /*e6d0*/  LEA.HI.X.SX32 R5, R6, R143.reuse, 0x1, P4 ;  /* 0x0000008f06057211 */ /* 0x080fe200020f0eff */
[----:B------:R-:W-:Y:S01]  /*e6e0*/  STL.64 [R1+0x12c8], R92 ;  /* 0x0012c85c01007387 */ /* 0x000fe20000100a00 */
[----:B------:R-:W-:-:S03]  /*e6f0*/  LEA.HI.X.SX32 R131, R95, R143, 0x1, P5 ;  /* 0x0000008f5f837211 */ /* 0x000fc600028f0eff */
[----:B------:R-:W-:Y:S04]  /*e700*/  STL.64 [R1+0x5c0], R36 ;  /* 0x0005c02401007387 */ /* 0x000fe80000100a00 */
[----:B------:R-:W-:Y:S01]  /*e710*/  STL.64 [R1+0x1388], R94 ;  /* 0x0013885e01007387 */ /* 0x000fe20000100a00 */
[----:B------:R-:W-:-:S03]  /*e720*/  IMAD R84, R129, 0x82, RZ ;  /* 0x0000008281547824 */ /* 0x000fc600078e02ff */
[----:B------:R-:W-:Y:S04]  /*e730*/  STL.64 [R1+0x5b8], R4 ;  /* 0x0005b80401007387 */ /* 0x000fe80000100a00 */
[----:B------:R-:W-:Y:S04]  /*e740*/  STL.64 [R1+0x5b0], R130 ;  /* 0x0005b08201007387 */ /* 0x000fe80000100a00 */
[----:B------:R2:W-:Y:S01]  /*e750*/  STL.64 [R1+0x5a8], R38 ;  /* 0x0005a82601007387 */ /* 0x0005e20000100a00 */
[----:B0-----:R-:W-:Y:S01]  /*e760*/  IMAD R76, R68, 0x84, RZ ;  /* 0x00000084444c7824 */ /* 0x001fe200078e02ff */
[-C--:B------:R-:W-:Y:S01]  /*e770*/  IADD3 R6, P4, PT, R146, R142.reuse, RZ ;  /* 0x0000008e92067210 */ /* 0x080fe20007f9e0ff */
[----:B------:R-:W-:Y:S01]  /*e780*/  IMAD R68, R125, 0x41, RZ ;  /* 0x000000417d447824 */ /* 0x000fe200078e02ff */
[----:B--2---:R-:W-:-:S04]  /*e790*/  IADD3 R38, P6, PT, R137, R142, RZ ;  /* 0x0000008e89267210 */ /* 0x004fc80007fde0ff */
[-C--:B------:R-:W-:Y:S02]  /*e7a0*/  LEA.HI.X.SX32 R39, R126, R143.reuse, 0x1, P6 ;  /* 0x0000008f7e277211 */ /* 0x080fe400030f0eff */
[----:B------:R-:W-:Y:S02]  /*e7b0*/  IADD3 R126, P6, PT, R84, R142, RZ ;  /* 0x0000008e547e7210 */ /* 0x000fe40007fde0ff */
[-C--:B------:R-:W-:Y:S02]  /*e7c0*/  LEA.HI.X.SX32 R7, R127, R143.reuse, 0x1, P4 ;  /* 0x0000008f7f077211 */ /* 0x080fe400020f0eff */
[----:B------:R-:W-:Y:S02]  /*e7d0*/  LEA.HI.X.SX32 R127, R68, R143, 0x1, P6 ;  /* 0x0000008f447f7211 */ /* 0x000fe400030f0eff */
[----:B------:R-:W0:Y:S01]  /*e7e0*/  LDC R68, c[0x0][0x3d8] ;  /* 0x0000f600ff447b82 */ /* 0x000e220000000800 */
[----:B-1----:R-:W-:Y:S01]  /*e7f0*/  IMAD R69, R69, 0x74, RZ ;  /* 0x0000007445457824 */ /* 0x002fe200078e02ff */
[----:B------:R-:W-:Y:S01]  /*e800*/  STL [R1+0x10f8], R137 ;  /* 0x0010f88901007387 */ /* 0x000fe20000100800 */
[----:B------:R-:W-:-:S03]  /*e810*/  IMAD R81, R128, 0x7a, RZ ;  /* 0x0000007a80517824 */ /* 0x000fc600078e02ff */
[-C--:B------:R-:W-:Y:S01]  /*e820*/  IADD3 R70, P5, PT, R69, R142.reuse, RZ ;  /* 0x0000008e45467210 */ /* 0x080fe20007fbe0ff */
[----:B------:R1:W-:Y:S03]  /*e830*/  STL.64 [R1+0x590], R6 ;  /* 0x0005900601007387 */ /* 0x0003e60000100a00 */
[----:B------:R-:W-:Y:S02]  /*e840*/  LEA.HI.X.SX32 R71, R96, R143, 0x1, P5 ;  /* 0x0000008f60477211 */ /* 0x000fe400028f0eff */
[-C--:B------:R-:W-:Y:S01]  /*e850*/  IADD3 R128, P5, PT, R81, R142.reuse, RZ ;  /* 0x0000008e51807210 */ /* 0x080fe20007fbe0ff */
[----:B------:R-:W-:Y:S01]  /*e860*/  STL.64 [R1+0x12e0], R96 ;  /* 0x0012e06001007387 */ /* 0x000fe20000100a00 */
[----:B-1----:R-:W-:-:S03]  /*e870*/  IADD3 R6, P4, PT, R156, R142, RZ ;  /* 0x0000008e9c067210 */ /* 0x002fc60007f9e0ff */
[----:B------:R1:W-:Y:S01]  /*e880*/  STL.64 [R1+0x588], R70 ;  /* 0x0005884601007387 */ /* 0x0003e20000100a00 */
[-C--:B------:R-:W-:Y:S02]  /*e890*/  LEA.HI.X.SX32 R7, R104, R143.reuse, 0x1, P4 ;  /* 0x0000008f68077211 */ /* 0x080fe400020f0eff */
[-C--:B------:R-:W-:Y:S01]  /*e8a0*/  IADD3 R72, P4, PT, R76, R142.reuse, RZ ;  /* 0x0000008e4c487210 */ /* 0x080fe20007f9e0ff */
[----:B------:R-:W-:Y:S01]  /*e8b0*/  STL.64 [R1+0x12e8], R104 ;  /* 0x0012e86801007387 */ /* 0x000fe20000100a00 */
[-C--:B------:R-:W-:Y:S02]  /*e8c0*/  LEA.HI.X.SX32 R129, R124, R143.reuse, 0x1, P5 ;  /* 0x0000008f7c817211 */ /* 0x080fe400028f0eff */
[----:B------:R-:W-:Y:S01]  /*e8d0*/  LEA.HI.X.SX32 R73, R108, R143, 0x1, P4 ;  /* 0x0000008f6c497211 */ /* 0x000fe200020f0eff */
[----:B------:R-:W-:Y:S01]  /*e8e0*/  STL.64 [R1+0x580], R38 ;  /* 0x0005802601007387 */ /* 0x000fe20000100a00 */
[----:B-1----:R-:W-:-:S03]  /*e8f0*/  IADD3 R70, P6, PT, R159, R142, RZ ;  /* 0x0000008e9f467210 */ /* 0x002fc60007fde0ff */
[----:B------:R1:W-:Y:S01]  /*e900*/  STL.64 [R1+0x13e0], R38 ;  /* 0x0013e02601007387 */ /* 0x0003e20000100a00 */
[----:B------:R-:W-:-:S03]  /*e910*/  LEA.HI.X.SX32 R71, R110, R143, 0x1, P6 ;  /* 0x0000008f6e477211 */ /* 0x000fc600030f0eff */
[----:B------:R-:W-:Y:S01]  /*e920*/  STL.64 [R1+0x578], R6 ;  /* 0x0005780601007387 */ /* 0x000fe20000100a00 */
[----:B0-----:R-:W-:Y:S02]  /*e930*/  IMAD R85, R68, 0x8a, RZ ;  /* 0x0000008a44557824 */ /* 0x001fe400078e02ff */
[----:B------:R-:W0:Y:S01]  /*e940*/  LDC R68, c[0x0][0x3d8] ;  /* 0x0000f600ff447b82 */ /* 0x000e220000000800 */
[----:B------:R-:W-:Y:S04]  /*e950*/  STL [R1+0x10fc], R67 ;  /* 0x0010fc4301007387 */ /* 0x000fe80000100800 */
[----:B------:R-:W-:Y:S04]  /*e960*/  STL.64 [R1+0x570], R128 ;  /* 0x0005708001007387 */ /* 0x000fe80000100a00 */
[----:B------:R-:W-:Y:S04]  /*e970*/  STL.64 [R1+0x12f0], R108 ;  /* 0x0012f06c01007387 */ /* 0x000fe80000100a00 */
[----:B------:R-:W-:Y:S04]  /*e980*/  STL.64 [R1+0x550], R72 ;  /* 0x0005504801007387 */ /* 0x000fe80000100a00 */
[----:B------:R-:W-:Y:S01]  /*e990*/  STL.64 [R1+0x558], R126 ;  /* 0x0005587e01007387 */ /* 0x000fe20000100a00 */
[----:B-1----:R-:W-:-:S03]  /*e9a0*/  IADD3 R38, P4, PT, R85, R142, RZ ;  /* 0x0000008e55267210 */ /* 0x002fc60007f9e0ff */
[----:B------:R-:W-:Y:S04]  /*e9b0*/  STL.64 [R1+0x12f8], R110 ;  /* 0x0012f86e01007387 */ /* 0x000fe80000100a00 */
[----:B------:R1:W-:Y:S02]  /*e9c0*/  STL.64 [R1+0x540], R70 ;  /* 0x0005404601007387 */ /* 0x0003e40000100a00 */
[----:B-1----:R-:W-:-:S05]  /*e9d0*/  IMAD R71, R41, 0x45, RZ ;  /* 0x0000004529477824 */ /* 0x002fca00078e02ff */
[----:B------:R-:W-:Y:S02]  /*e9e0*/  LEA.HI.X.SX32 R39, R71, R143, 0x1, P4 ;  /* 0x0000008f47277211 */ /* 0x000fe400020f0eff */
[----:B------:R-:W1:Y:S01]  /*e9f0*/  LDC R71, c[0x0][0x3d8] ;  /* 0x0000f600ff477b82 */ /* 0x000e620000000800 */
[----:B------:R-:W-:Y:S01]  /*ea00*/  IADD3 R124, P5, PT, R67, R142, RZ ;  /* 0x0000008e437c7210 */ /* 0x000fe20007fbe0ff */
[----:B------:R-:W-:-:S03]  /*ea10*/  IMAD R100, R9, 0x92, RZ ;  /* 0x0000009209647824 */ /* 0x000fc600078e02ff */
[----:B------:R-:W-:Y:S01]  /*ea20*/  LEA.HI.X.SX32 R125, R8, R143, 0x1, P5 ;  /* 0x0000008f087d7211 */ /* 0x000fe200028f0eff */
[----:B0-----:R-:W-:Y:S01]  /*ea30*/  IMAD R68, R68, 0x49, RZ ;  /* 0x0000004944447824 */ /* 0x001fe200078e02ff */
[----:B------:R-:W-:-:S03]  /*ea40*/  IADD3 R8, P5, PT, R100, R142, RZ ;  /* 0x0000008e64087210 */ /* 0x000fc60007fbe0ff */
[----:B------:R-:W-:Y:S01]  /*ea50*/  STL.64 [R1+0x548], R124 ;  /* 0x0005487c01007387 */ /* 0x000fe20000100a00 */
[----:B------:R-:W-:Y:S02]  /*ea60*/  LEA.HI.X.SX32 R9, R68, R143, 0x1, P5 ;  /* 0x0000008f44097211 */ /* 0x000fe400028f0eff */
[----:B------:R-:W0:Y:S01]  /*ea70*/  LDC R68, c[0x0][0x3d8] ;  /* 0x0000f600ff447b82 */ /* 0x000e220000000800 */
[----:B------:R1:W-:Y:S02]  /*ea80*/  STL.64 [R1+0x538], R38 ;  /* 0x0005382601007387 */ /* 0x0003e40000100a00 */
[----:B-1----:R-:W-:-:S05]  /*ea90*/  IMAD R38, R71, 0x9a, RZ ;  /* 0x0000009a47267824 */ /* 0x002fca00078e02ff */
[----:B------:R-:W1:Y:S01]  /*eaa0*/  LDC R71, c[0x0][0x3d8] ;  /* 0x0000f600ff477b82 */ /* 0x000e620000000800 */
[----:B0-----:R-:W-:-:S07]  /*eab0*/  IMAD R147, R68, 0x4b, RZ ;  /* 0x0000004b44937824 */ /* 0x001fce00078e02ff */
[----:B------:R-:W0:Y:S01]  /*eac0*/  LDC R68, c[0x0][0x3d8] ;  /* 0x0000f600ff447b82 */ /* 0x000e220000000800 */
[----:B------:R-:W-:Y:S01]  /*ead0*/  IADD3 R72, P4, PT, R65, R142, RZ ;  /* 0x0000008e41487210 */ /* 0x000fe20007f9e0ff */
[----:B-1----:R-:W-:-:S06]  /*eae0*/  IMAD R70, R71, 0xa2, RZ ;  /* 0x000000a247467824 */ /* 0x002fcc00078e02ff */
[----:B------:R-:W1:Y:S01]  /*eaf0*/  LDC R71, c[0x0][0x3d8] ;  /* 0x0000f600ff477b82 */ /* 0x000e620000000800 */
[----:B------:R-:W-:Y:S01]  /*eb00*/  LEA.HI.X.SX32 R73, R147, R143, 0x1, P4 ;  /* 0x0000008f93497211 */ /* 0x000fe200020f0eff */
[----:B------:R-:W-:-:S06]  /*eb10*/  IMAD R101, R40, 0x94, RZ ;  /* 0x0000009428657824 */ /* 0x000fcc00078e02ff */
[----:B------:R-:W2:Y:S01]  /*eb20*/  LDC R147, c[0x0][0x3d8] ;  /* 0x0000f600ff937b82 */ /* 0x000ea20000000800 */
[-C--:B------:R-:W-:Y:S02]  /*eb30*/  IADD3 R40, P6, PT, R101, R142.reuse, RZ ;  /* 0x0000008e65287210 */ /* 0x080fe40007fde0ff */
[-C--:B------:R-:W-:Y:S02]  /*eb40*/  IADD3 R78, P5, PT, R161, R142.reuse, RZ ;  /* 0x0000008ea14e7210 */ /* 0x080fe40007fbe0ff */
[-C--:B------:R-:W-:Y:S01]  /*eb50*/  LEA.HI.X.SX32 R41, R152, R143.reuse, 0x1, P6 ;  /* 0x0000008f98297211 */ /* 0x080fe200030f0eff */
[----:B------:R-:W-:Y:S01]  /*eb60*/  STL [R1+0x1100], R65 ;  /* 0x0011004101007387 */ /* 0x000fe20000100800 */
[----:B------:R-:W-:Y:S01]  /*eb70*/  LEA.HI.X.SX32 R79, R153, R143, 0x1, P5 ;  /* 0x0000008f994f7211 */ /* 0x000fe200028f0eff */
[----:B0-----:R-:W-:Y:S01]  /*eb80*/  IMAD R68, R68, 0xa4, RZ ;  /* 0x000000a444447824 */ /* 0x001fe200078e02ff */
[----:B------:R-:W-:Y:S01]  /*eb90*/  IADD3 R74, P6, PT, R38, R142, RZ ;  /* 0x0000008e264a7210 */ /* 0x000fe20007fde0ff */
[----:B------:R-:W-:Y:S01]  /*eba0*/  STL.64 [R1+0x520], R8 ;  /* 0x0005200801007387 */ /* 0x000fe20000100a00 */
[----:B-1----:R-:W-:-:S03]  /*ebb0*/  IMAD R71, R71, 0x4d, RZ ;  /* 0x0000004d47477824 */ /* 0x002fc600078e02ff */
[----:B------:R0:W-:Y:S04]  /*ebc0*/  STL.64 [R1+0x510], R72 ;  /* 0x0005104801007387 */ /* 0x0001e80000100a00 */
[----:B------:R-:W-:Y:S01]  /*ebd0*/  STL.64 [R1+0x518], R40 ;  /* 0x0005182801007387 */ /* 0x000fe20000100a00 */
[----:B------:R-:W-:-:S03]  /*ebe0*/  LEA.HI.X.SX32 R75, R71, R143, 0x1, P6 ;  /* 0x0000008f474b7211 */ /* 0x000fc600030f0eff */
[----:B------:R1:W-:Y:S01]  /*ebf0*/  STL.64 [R1+0x508], R78 ;  /* 0x0005084e01007387 */ /* 0x0003e20000100a00 */
[----:B0-----:R-:W-:-:S03]  /*ec00*/  IADD3 R72, P4, PT, R70, R142, RZ ;  /* 0x0000008e46487210 */ /* 0x001fc60007f9e0ff */
[----:B------:R0:W-:Y:S01]  /*ec10*/  STL.64 [R1+0x500], R74 ;  /* 0x0005004a01007387 */ /* 0x0001e20000100a00 */
[----:B------:R-:W-:Y:S01]  /*ec20*/  IMAD R99, R120, 0x53, RZ ;  /* 0x0000005378637824 */ /* 0x000fe200078e02ff */
[-C--:B------:R-:W-:Y:S02]  /*ec30*/  LEA.HI.X.SX32 R73, R122, R143.reuse, 0x1, P4 ;  /* 0x0000008f7a497211 */ /* 0x080fe400020f0eff */
[-C--:B-1----:R-:W-:Y:S01]  /*ec40*/  IADD3 R78, P5, PT, R68, R142.reuse, RZ ;  /* 0x0000008e444e7210 */ /* 0x082fe20007fbe0ff */
[----:B------:R-:W-:Y:S01]  /*ec50*/  IMAD R71, R121, 0xb2, RZ ;  /* 0x000000b279477824 */ /* 0x000fe200078e02ff */
[----:B------:R-:W-:Y:S02]  /*ec60*/  STL [R1+0x1104], R64 ;  /* 0x0011044001007387 */ /* 0x000fe40000100800 */
[-C--:B------:R-:W-:Y:S02]  /*ec70*/  LEA.HI.X.SX32 R79, R157, R143.reuse, 0x1, P5 ;  /* 0x0000008f9d4f7211 */ /* 0x080fe400028f0eff */
[----:B0-----:R-:W-:Y:S01]  /*ec80*/  IADD3 R74, P6, PT, R64, R142, RZ ;  /* 0x0000008e404a7210 */ /* 0x001fe20007fde0ff */
[----:B------:R2:W-:Y:S03]  /*ec90*/  STL.64 [R1+0x4e8], R72 ;  /* 0x0004e84801007387 */ /* 0x0005e60000100a00 */
[----:B------:R-:W-:Y:S01]  /*eca0*/  LEA.HI.X.SX32 R75, R99, R143, 0x1, P6 ;  /* 0x0000008f634b7211 */ /* 0x000fe200030f0eff */
[----:B------:R0:W-:Y:S01]  /*ecb0*/  STL.64 [R1+0x4e0], R78 ;  /* 0x0004e04e01007387 */ /* 0x0001e20000100a00 */
[----:B------:R-:W1:Y:S01]  /*ecc0*/  LDC R99, c[0x0][0x3d8] ;  /* 0x0000f600ff637b82 */ /* 0x000e620000000800 */
[----:B--2---:R-:W-:-:S02]  /*ecd0*/  IMAD R72, R147, 0xb4, RZ ;  /* 0x000000b493487824 */ /* 0x004fc400078e02ff */
[----:B------:R-:W-:Y:S01]  /*ece0*/  IMAD R147, R11, 0x59, RZ ;  /* 0x000000590b937824 */ /* 0x000fe200078e02ff */
[----:B0-----:R-:W-:-:S04]  /*ecf0*/  IADD3 R78, P6, PT, R71, R142, RZ ;  /* 0x0000008e474e7210 */ /* 0x001fc80007fde0ff */
[----:B------:R-:W-:Y:S02]  /*ed00*/  LEA.HI.X.SX32 R79, R147, R143, 0x1, P6 ;  /* 0x0000008f934f7211 */ /* 0x000fe400030f0eff */
[----:B------:R-:W0:Y:S01]  /*ed10*/  LDC R147, c[0x0][0x3d8] ;  /* 0x0000f600ff937b82 */ /* 0x000e220000000800 */
[----:B------:R-:W-:-:S05]  /*ed20*/  IMAD R73, R123, 0xaa, RZ ;  /* 0x000000aa7b497824 */ /* 0x000fca00078e02ff */
[----:B------:R-:W-:-:S04]  /*ed30*/  IADD3 R120, P5, PT, R73, R142, RZ ;  /* 0x0000008e49787210 */ /* 0x000fc80007fbe0ff */
[----:B------:R-:W-:Y:S02]  /*ed40*/  LEA.HI.X.SX32 R121, R10, R143, 0x1, P5 ;  /* 0x0000008f0a797211 */ /* 0x000fe400028f0eff */
[----:B------:R-:W-:Y:S01]  /*ed50*/  IADD3 R10, P5, PT, R66, R142, RZ ;  /* 0x0000008e420a7210 */ /* 0x000fe20007fbe0ff */
[----:B0-----:R-:W-:-:S05]  /*ed60*/  IMAD R147, R147, 0x5b, RZ ;  /* 0x0000005b93937824 */ /* 0x001fca00078e02ff */
[-C--:B------:R-:W-:Y:S02]  /*ed70*/  LEA.HI.X.SX32 R11, R147, R143.reuse, 0x1, P5 ;  /* 0x0000008f930b7211 */ /* 0x080fe400028f0eff */
[----:B------:R-:W0:Y:S01]  /*ed80*/  LDC R147, c[0x0][0x3d8] ;  /* 0x0000f600ff937b82 */ /* 0x000e220000000800 */
[-C--:B------:R-:W-:Y:S01]  /*ed90*/  IADD3 R122, P4, PT, R164, R142.reuse, RZ ;  /* 0x0000008ea47a7210 */ /* 0x080fe20007f9e0ff */
[----:B------:R2:W-:Y:S03]  /*eda0*/  STL.64 [R1+0x4d8], R74 ;  /* 0x0004d84a01007387 */ /* 0x0005e60000100a00 */
[----:B------:R-:W-:Y:S01]  /*edb0*/  LEA.HI.X.SX32 R123, R158, R143, 0x1, P4 ;  /* 0x0000008f9e7b7211 */ /* 0x000fe200020f0eff */
[----:B-1----:R-:W-:Y:S02]  /*edc0*/  IMAD R152, R99, 0xc2, RZ ;  /* 0x000000c263987824 */ /* 0x002fe400078e02ff */
[----:B------:R-:W1:Y:S01]  /*edd0*/  LDC R99, c[0x0][0x3d8] ;  /* 0x0000f600ff637b82 */ /* 0x000e620000000800 */
[----:B--2---:R-:W-:-:S04]  /*ede0*/  IADD3 R74, P4, PT, R72, R142, RZ ;  /* 0x0000008e484a7210 */ /* 0x004fc80007f9e0ff */
[----:B------:R-:W-:Y:S02]  /*edf0*/  LEA.HI.X.SX32 R75, R160, R143, 0x1, P4 ;  /* 0x0000008fa04b7211 */ /* 0x000fe400020f0eff */
[----:B------:R-:W-:Y:S01]  /*ee00*/  IADD3 R90, P4, PT, R55, R142, RZ ;  /* 0x0000008e375a7210 */ /* 0x000fe20007f9e0ff */
[----:B0-----:R-:W-:-:S05]  /*ee10*/  IMAD R147, R147, 0x5d, RZ ;  /* 0x0000005d93937824 */ /* 0x001fca00078e02ff */
[----:B------:R-:W-:Y:S02]  /*ee20*/  LEA.HI.X.SX32 R91, R147, R143, 0x1, P4 ;  /* 0x0000008f935b7211 */ /* 0x000fe400020f0eff */
[----:B------:R-:W0:Y:S01]  /*ee30*/  LDC R147, c[0x0][0x3d8] ;  /* 0x0000f600ff937b82 */ /* 0x000e220000000800 */
[----:B-1----:R-:W-:Y:S02]  /*ee40*/  IMAD R164, R99, 0xc4, RZ ;  /* 0x000000c463a47824 */ /* 0x002fe400078e02ff */
[----:B---3--:R-:W-:-:S05]  /*ee50*/  IMAD R98, R98, 0xb8, RZ ;  /* 0x000000b862627824 */ /* 0x008fca00078e02ff */
[----:B------:R-:W1:Y:S01]  /*ee60*/  LDC R99, c[0x0][0x3d8] ;  /* 0x0000f600ff637b82 */ /* 0x000e620000000800 */
[----:B------:R-:W-:Y:S01]  /*ee70*/  IADD3 R94, P6, PT, R98, R142, RZ ;  /* 0x0000008e625e7210 */ /* 0x000fe20007fde0ff */
[----:B------:R-:W-:Y:S02]  /*ee80*/  IMAD R65, R116, 0xca, RZ ;  /* 0x000000ca74417824 */ /* 0x000fe400078e02ff */
[----:B0-----:R-:W-:-:S04]  /*ee90*/  IMAD R161, R147, 0xc8, RZ ;  /* 0x000000c893a17824 */ /* 0x001fc800078e02ff */
[----:B------:R-:W0:Y:S01]  /*eea0*/  LDC R147, c[0x0][0x3d8] ;  /* 0x0000f600ff937b82 */ /* 0x000e220000000800 */
[----:B------:R-:W-:Y:S02]  /*eeb0*/  LEA.HI.X.SX32 R95, R134, R143, 0x1, P6 ;  /* 0x0000008f865f7211 */ /* 0x000fe400030f0eff */
[----:B------:R-:W-:Y:S01]  /*eec0*/  IADD3 R82, P6, PT, R164, R142, RZ ;  /* 0x0000008ea4527210 */ /* 0x000fe20007fde0ff */
[----:B------:R-:W-:-:S03]  /*eed0*/  IMAD R77, R115, 0x65, RZ ;  /* 0x00000065734d7824 */ /* 0x000fc600078e02ff */
[----:B------:R-:W-:Y:S02]  /*eee0*/  LEA.HI.X.SX32 R83, R162, R143, 0x1, P6 ;  /* 0x0000008fa2537211 */ /* 0x000fe400030f0eff */
[----:B------:R-:W-:Y:S01]  /*eef0*/  IADD3 R116, P6, PT, R65, R142, RZ ;  /* 0x0000008e41747210 */ /* 0x000fe20007fde0ff */
[----:B------:R-:W-:-:S03]  /*ef00*/  IMAD R67, R117, 0xd2, RZ ;  /* 0x000000d275437824 */ /* 0x000fc600078e02ff */
[----:B------:R-:W-:Y:S01]  /*ef10*/  LEA.HI.X.SX32 R117, R77, R143, 0x1, P6 ;  /* 0x0000008f4d757211 */ /* 0x000fe200030f0eff */
[----:B-1----:R-:W-:Y:S02]  /*ef20*/  IMAD R77, R99, 0xd6, RZ ;  /* 0x000000d6634d7824 */ /* 0x002fe400078e02ff */
[----:B0-----:R-:W-:Y:S02]  /*ef30*/  IMAD R99, R147, 0x69, RZ ;  /* 0x0000006993637824 */ /* 0x001fe400078e02ff */
[----:B------:R-:W0:Y:S01]  /*ef40*/  LDC R147, c[0x0][0x3d8] ;  /* 0x0000f600ff937b82 */ /* 0x000e220000000800 */
[----:B------:R-:W-:Y:S04]  /*ef50*/  STL.64 [R1+0x1228], R158 ;  /* 0x0012289e01007387 */ /* 0x000fe80000100a00 */
[----:B------:R-:W-:Y:S04]  /*ef60*/  STL.64 [R1+0x4d0], R122 ;  /* 0x0004d07a01007387 */ /* 0x000fe80000100a00 */
[----:B------:R-:W-:Y:S04]  /*ef70*/  STL [R1+0x1108], R66 ;  /* 0x0011084201007387 */ /* 0x000fe80000100800 */
[----:B------:R1:W-:Y:S01]  /*ef80*/  STL.64 [R1+0x4b0], R78 ;  /* 0x0004b04e01007387 */ /* 0x0003e20000100a00 */
[----:B------:R-:W-:-:S02]  /*ef90*/  IADD3 R86, P5, PT, R152, R142, RZ ;  /* 0x0000008e98567210 */ /* 0x000fc40007fbe0ff */
[----:B-1----:R-:W-:-:S04]  /*efa0*/  IADD3 R78, P4, PT, R136, R142, RZ ;  /* 0x0000008e884e7210 */ /* 0x002fc80007f9e0ff */
[-C--:B------:R-:W-:Y:S02]  /*efb0*/  LEA.HI.X.SX32 R79, R12, R143.reuse, 0x1, P4 ;  /* 0x0000008f0c4f7211 */ /* 0x080fe400020f0eff */
[-C--:B------:R-:W-:Y:S02]  /*efc0*/  IADD3 R12, P4, PT, R67, R142.reuse, RZ ;  /* 0x0000008e430c7210 */ /* 0x080fe40007f9e0ff */
[-C--:B------:R-:W-:Y:S01]  /*efd0*/  LEA.HI.X.SX32 R87, R13, R143.reuse, 0x1, P5 ;  /* 0x0000008f0d577211 */ /* 0x080fe200028f0eff */
[----:B0-----:R-:W-:Y:S01]  /*efe0*/  IMAD R39, R147, 0xda, RZ ;  /* 0x000000da93277824 */ /* 0x001fe200078e02ff */
[----:B------:R-:W-:Y:S01]  /*eff0*/  LEA.HI.X.SX32 R13, R99, R143, 0x1, P4 ;  /* 0x0000008f630d7211 */ /* 0x000fe200020f0eff */
[----:B------:R-:W0:Y:S08]  /*f000*/  LDC R147, c[0x0][0x3d8] ;  /* 0x0000f600ff937b82 */ /* 0x000e300000000800 */
[----:B------:R-:W1:Y:S01]  /*f010*/  LDC R99, c[0x0][0x3d8] ;  /* 0x0000f600ff637b82 */ /* 0x000e620000000800 */
[----:B------:R-:W-:Y:S01]  /*f020*/  IADD3 R88, P6, PT, R77, R142, RZ ;  /* 0x0000008e4d587210 */ /* 0x000fe20007fde0ff */
[----:B0-----:R-:W-:-:S06]  /*f030*/  IMAD R77, R147, 0x6b, RZ ;  /* 0x0000006b934d7824 */ /* 0x001fcc00078e02ff */
[----:B------:R-:W0:Y:S01]  /*f040*/  LDC R147, c[0x0][0x3d8] ;  /* 0x0000f600ff937b82 */ /* 0x000e220000000800 */
[----:B-1----:R-:W-:-:S07]  /*f050*/  IMAD R61, R99, 0xe2, RZ ;  /* 0x000000e2633d7824 */ /* 0x002fce00078e02ff */
[----:B------:R-:W1:Y:S01]  /*f060*/  LDC R99, c[0x0][0x3d8] ;  /* 0x0000f600ff637b82 */ /* 0x000e620000000800 */
[----:B------:R-:W-:Y:S02]  /*f070*/  IMAD R17, R17, 0xd8, RZ ;  /* 0x000000d811117824 */ /* 0x000fe400078e02ff */
[----:B-1----:R-:W-:Y:S02]  /*f080*/  IMAD R156, R99, 0xe4, RZ ;  /* 0x000000e4639c7824 */ /* 0x002fe400078e02ff */
[----:B0-----:R-:W-:-:S03]  /*f090*/  IMAD R99, R147, 0x6c, RZ ;  /* 0x0000006c93637824 */ /* 0x001fc600078e02ff */
[----:B------:R-:W0:Y:S01]  /*f0a0*/  LDC R147, c[0x0][0x3d8] ;  /* 0x0000f600ff937b82 */ /* 0x000e220000000800 */
[----:B------:R-:W-:Y:S02]  /*f0b0*/  IADD3 R96, P4, PT, R17, R142, RZ ;  /* 0x0000008e11607210 */ /* 0x000fe40007f9e0ff */
[-C--:B------:R-:W-:Y:S02]  /*f0c0*/  LEA.HI.X.SX32 R89, R77, R143.reuse, 0x1, P6 ;  /* 0x0000008f4d597211 */ /* 0x080fe400030f0eff */
[----:B------:R-:W-:-:S03]  /*f0d0*/  LEA.HI.X.SX32 R97, R99, R143, 0x1, P4 ;  /* 0x0000008f63617211 */ /* 0x000fc600020f0eff */
[----:B------:R-:W1:Y:S01]  /*f0e0*/  LDC R99, c[0x0][0x3d8] ;  /* 0x0000f600ff637b82 */ /* 0x000e620000000800 */
[----:B------:R-:W-:Y:S01]  /*f0f0*/  STL.64 [R1+0x4c8], R120 ;  /* 0x0004c87801007387 */ /* 0x000fe20000100a00 */
[----:B------:R-:W-:-:S03]  /*f100*/  IMAD R98, R114, 0xd4, RZ ;  /* 0x000000d472627824 */ /* 0x000fc600078e02ff */
[----:B------:R2:W-:Y:S01]  /*f110*/  STL.64 [R1+0x4a8], R74 ;  /* 0x0004a84a01007387 */ /* 0x0005e20000100a00 */
[----:B0-----:R-:W-:Y:S02]  /*f120*/  IMAD R77, R147, 0x6d, RZ ;  /* 0x0000006d934d7824 */ /* 0x001fe400078e02ff */
[----:B------:R-:W0:Y:S01]  /*f130*/  LDC R147, c[0x0][0x3d8] ;  /* 0x0000f600ff937b82 */ /* 0x000e220000000800 */
[-C--:B--2---:R-:W-:Y:S01]  /*f140*/  IADD3 R74, P5, PT, R161, R142.reuse, RZ ;  /* 0x0000008ea14a7210 */ /* 0x084fe20007fbe0ff */
[----:B------:R-:W-:Y:S03]  /*f150*/  STL [R1+0x110c], R134 ;  /* 0x00110c8601007387 */ /* 0x000fe60000100800 */
[----:B------:R-:W-:Y:S01]  /*f160*/  LEA.HI.X.SX32 R75, R163, R143, 0x1, P5 ;  /* 0x0000008fa34b7211 */ /* 0x000fe200028f0eff */
[----:B------:R-:W-:Y:S01]  /*f170*/  STL.64 [R1+0x4a0], R10 ;  /* 0x0004a00a01007387 */ /* 0x000fe20000100a00 */
[----:B------:R-:W-:-:S03]  /*f180*/  IADD3 R114, P5, PT, R98, R142, RZ ;  /* 0x0000008e62727210 */ /* 0x000fc60007fbe0ff */
[----:B------:R-:W-:Y:S01]  /*f190*/  STL.64 [R1+0x498], R94 ;  /* 0x0004985e01007387 */ /* 0x000fe20000100a00 */
[----:B------:R-:W-:-:S03]  /*f1a0*/  LEA.HI.X.SX32 R115, R165, R143, 0x1, P5 ;  /* 0x0000008fa5737211 */ /* 0x000fc600028f0eff */
[----:B------:R-:W-:Y:S01]  /*f1b0*/  STL [R1+0x1110], R136 ;  /* 0x0011108801007387 */ /* 0x000fe20000100800 */
[----:B------:R-:W-:-:S03]  /*f1c0*/  IADD3 R92, P5, PT, R39, R142, RZ ;  /* 0x0000008e275c7210 */ /* 0x000fc60007fbe0ff */
[----:B------:R-:W-:Y:S04]  /*f1d0*/  STL.64 [R1+0x490], R90 ;  /* 0x0004905a01007387 */ /* 0x000fe80000100a00 */
[----:B------:R-:W-:Y:S04]  /*f1e0*/  STL.64 [R1+0x478], R86 ;  /* 0x0004785601007387 */ /* 0x000fe80000100a00 */
[----:B------:R-:W-:Y:S01]  /*f1f0*/  STL.64 [R1+0x470], R82 ;  /* 0x0004705201007387 */ /* 0x000fe20000100a00 */
[----:B------:R-:W-:-:S03]  /*f200*/  LEA.HI.X.SX32 R93, R77, R143, 0x1, P5 ;  /* 0x0000008f4d5d7211 */ /* 0x000fc600028f0eff */
[----:B------:R-:W-:Y:S01]  /*f210*/  STL.64 [R1+0x1258], R162 ;  /* 0x001258a201007387 */ /* 0x000fe20000100a00 */
[----:B-1----:R-:W-:-:S03]  /*f220*/  IMAD R77, R99, 0xe6, RZ ;  /* 0x000000e6634d7824 */ /* 0x002fc600078e02ff */
[----:B------:R-:W-:Y:S01]  /*f230*/  STL.64 [R1+0x468], R78 ;  /* 0x0004684e01007387 */ /* 0x000fe20000100a00 */
[----:B0-----:R-:W-:Y:S02]  /*f240*/  IMAD R99, R147, 0x71, RZ ;  /* 0x0000007193637824 */ /* 0x001fe400078e02ff */
[----:B------:R-:W-:Y:S01]  /*f250*/  IMAD R135, R3, 0xe8, RZ ;  /* 0x000000e803877824 */ /* 0x000fe200078e02ff */
[----:B------:R-:W-:Y:S01]  /*f260*/  STL.64 [R1+0x460], R74 ;  /* 0x0004604a01007387 */ /* 0x000fe20000100a00 */
[----:B------:R-:W0:Y:S03]  /*f270*/  LDC R147, c[0x0][0x3d8] ;  /* 0x0000f600ff937b82 */ /* 0x000e260000000800 */
[----:B------:R-:W-:Y:S04]  /*f280*/  STL.64 [R1+0x458], R116 ;  /* 0x0004587401007387 */ /* 0x000fe80000100a00 */
[----:B------:R-:W-:Y:S04]  /*f290*/  STL.64 [R1+0x440], R12 ;  /* 0x0004400c01007387 */ /* 0x000fe80000100a00 */
[----:B------:R1:W-:Y:S04]  /*f2a0*/  STL.64 [R1+0x430], R88 ;  /* 0x0004305801007387 */ /* 0x0003e80000100a00 */
[----:B------:R-:W-:Y:S01]  /*f2b0*/  STL.64 [R1+0x438], R114 ;  /* 0x0004387201007387 */ /* 0x000fe20000100a00 */
[----:B-1----:R-:W-:-:S03]  /*f2c0*/  IADD3 R88, P6, PT, R61, R142, RZ ;  /* 0x0000008e3d587210 */ /* 0x002fc60007fde0ff */
[----:B------:R-:W-:Y:S01]  /*f2d0*/  STL.64 [R1+0x1338], R114 ;  /* 0x0013387201007387 */ /* 0x000fe20000100a00 */
[----:B------:R-:W-:-:S03]  /*f2e0*/  LEA.HI.X.SX32 R89, R99, R143, 0x1, P6 ;  /* 0x0000008f63597211 */ /* 0x000fc600030f0eff */
[----:B------:R1:W-:Y:S01]  /*f2f0*/  STL.64 [R1+0x428], R96 ;  /* 0x0004286001007387 */ /* 0x0003e20000100a00 */
[----:B------:R-:W2:Y:S03]  /*f300*/  LDC R99, c[0x0][0x3d8] ;  /* 0x0000f600ff637b82 */ /* 0x000ea60000000800 */
[----:B------:R-:W-:Y:S04]  /*f310*/  STL.64 [R1+0x420], R92 ;  /* 0x0004205c01007387 */ /* 0x000fe80000100a00 */
[----:B------:R3:W-:Y:S01]  /*f320*/  STL.64 [R1+0x408], R88 ;  /* 0x0004085801007387 */ /* 0x0007e20000100a00 */
[----:B-1----:R-:W-:-:S04]  /*f330*/  IADD3 R96, P4, PT, R156, R142, RZ ;  /* 0x0000008e9c607210 */ /* 0x002fc80007f9e0ff */
[----:B------:R-:W-:Y:S02]  /*f340*/  LEA.HI.X.SX32 R97, R146, R143, 0x1, P4 ;  /* 0x0000008f92617211 */ /* 0x000fe400020f0eff */
[----:B------:R-:W1:Y:S01]  /*f350*/  LDC R146, c[0x0][0x3d8] ;  /* 0x0000f600ff927b82 */ /* 0x000e620000000800 */
[----:B---3--:R-:W-:-:S04]  /*f360*/  IADD3 R88, P6, PT, R135, R142, RZ ;  /* 0x0000008e87587210 */ /* 0x008fc80007fde0ff */
[----:B------:R-:W-:-:S03]  /*f370*/  LEA.HI.X.SX32 R89, R69, R143, 0x1, P6 ;  /* 0x0000008f45597211 */ /* 0x000fc600030f0eff */
[----:B------:R-:W3:Y:S01]  /*f380*/  LDC R69, c[0x0][0x3d8] ;  /* 0x0000f600ff457b82 */ /* 0x000ee20000000800 */
[----:B0-----:R-:W-:Y:S01]  /*f390*/  IMAD R137, R147, 0xea, RZ ;  /* 0x000000ea93897824 */ /* 0x001fe200078e02ff */
[----:B------:R-:W-:Y:S01]  /*f3a0*/  IADD3 R92, P5, PT, R77, R142, RZ ;  /* 0x0000008e4d5c7210 */ /* 0x000fe20007fbe0ff */
[----:B--2---:R-:W-:-:S05]  /*f3b0*/  IMAD R3, R99, 0xf2, RZ ;  /* 0x000000f263037824 */ /* 0x004fca00078e02ff */
[----:B------:R-:W0:Y:S01]  /*f3c0*/  LDC R147, c[0x0][0x3d8] ;  /* 0x0000f600ff937b82 */ /* 0x000e220000000800 */
[----:B------:R-:W-:Y:S01]  /*f3d0*/  IADD3 R112, P4, PT, R137, R142, RZ ;  /* 0x0000008e89707210 */ /* 0x000fe20007f9e0ff */
[----:B-1----:R-:W-:-:S06]  /*f3e0*/  IMAD R99, R146, 0xf4, RZ ;  /* 0x000000f492637824 */ /* 0x002fcc00078e02ff */
[----:B------:R-:W1:Y:S01]  /*f3f0*/  LDC R77, c[0x0][0x3d8] ;  /* 0x0000f600ff4d7b82 */ /* 0x000e620000000800 */
[----:B---3--:R-:W-:-:S07]  /*f400*/  IMAD R69, R69, 0x75, RZ ;  /* 0x0000007545457824 */ /* 0x008fce00078e02ff */
[----:B------:R-:W2:Y:S01]  /*f410*/  LDC R146, c[0x0][0x3d8] ;  /* 0x0000f600ff927b82 */ /* 0x000ea20000000800 */
[----:B------:R-:W-:-:S07]  /*f420*/  LEA.HI.X.SX32 R113, R69, R143, 0x1, P4 ;  /* 0x0000008f45717211 */ /* 0x000fce00020f0eff */
[----:B------:R-:W3:Y:S01]  /*f430*/  LDC R69, c[0x0][0x3d8] ;  /* 0x0000f600ff457b82 */ /* 0x000ee20000000800 */
[----:B0-----:R-:W-:-:S05]  /*f440*/  IMAD R147, R147, 0x73, RZ ;  /* 0x0000007393937824 */ /* 0x001fca00078e02ff */
[----:B------:R-:W-:Y:S01]  /*f450*/  LEA.HI.X.SX32 R93, R147, R143, 0x1, P5 ;  /* 0x0000008f935d7211 */ /* 0x000fe200028f0eff */
[----:B-1----:R-:W-:Y:S01]  /*f460*/  IMAD R77, R77, 0xf6, RZ ;  /* 0x000000f64d4d7824 */ /* 0x002fe200078e02ff */
[-C--:B------:R-:W-:Y:S01]  /*f470*/  IADD3 R110, P5, PT, R3, R142.reuse, RZ ;  /* 0x0000008e036e7210 */ /* 0x080fe20007fbe0ff */
[----:B------:R-:W0:Y:S01]  /*f480*/  LDC R147, c[0x0][0x3d8] ;  /* 0x0000f600ff937b82 */ /* 0x000e220000000800 */
[----:B--2---:R-:W-:Y:S02]  /*f490*/  IMAD R146, R146, 0x79, RZ ;  /* 0x0000007992927824 */ /* 0x004fe400078e02ff */
[----:B------:R-:W-:-:S05]  /*f4a0*/  IADD3 R104, P4, PT, R77, R142, RZ ;  /* 0x0000008e4d687210 */ /* 0x000fca0007f9e0ff */
[----:B------:R-:W1:Y:S01]  /*f4b0*/  LDC R77, c[0x0][0x3d8] ;  /* 0x0000f600ff4d7b82 */ /* 0x000e620000000800 */
[----:B------:R-:W-:Y:S01]  /*f4c0*/  LEA.HI.X.SX32 R111, R146, R143, 0x1, P5 ;  /* 0x0000008f926f7211 */ /* 0x000fe200028f0eff */
[----:B---3--:R-:W-:-:S06]  /*f4d0*/  IMAD R146, R69, 0xfa, RZ ;  /* 0x000000fa45927824 */ /* 0x008fcc00078e02ff */
[----:B------:R-:W2:Y:S01]  /*f4e0*/  LDC R69, c[0x0][0x3d8] ;  /* 0x0000f600ff457b82 */ /* 0x000ea20000000800 */
[----:B-1----:R-:W-:Y:S02]  /*f4f0*/  IMAD R77, R77, 0x7b, RZ ;  /* 0x0000007b4d4d7824 */ /* 0x002fe400078e02ff */
[----:B--2---:R-:W-:-:S03]  /*f500*/  IMAD R69, R69, 0x102, RZ ;  /* 0x0000010245457824 */ /* 0x004fc600078e02ff */
[----:B------:R-:W-:Y:S02]  /*f510*/  LEA.HI.X.SX32 R105, R77, R143, 0x1, P4 ;  /* 0x0000008f4d697211 */ /* 0x000fe400020f0eff */
[----:B------:R-:W1:Y:S01]  /*f520*/  LDC R77, c[0x0][0x3d8] ;  /* 0x0000f600ff4d7b82 */ /* 0x000e620000000800 */
[----:B------:R-:W-:-:S07]  /*f530*/  IADD3 R102, P4, PT, R69, R142, RZ ;  /* 0x0000008e45667210 */ /* 0x000fce0007f9e0ff */
[----:B------:R-:W2:Y:S01]  /*f540*/  LDC R69, c[0x0][0x3d8] ;  /* 0x0000f600ff457b82 */ /* 0x000ea20000000800 */
[----:B0-----:R-:W-:Y:S01]  /*f550*/  IMAD R147, R147, 0xf8, RZ ;  /* 0x000000f893937824 */ /* 0x001fe200078e02ff */
[-C--:B------:R-:W-:Y:S01]  /*f560*/  IADD3 R108, P6, PT, R99, R142.reuse, RZ ;  /* 0x0000008e636c7210 */ /* 0x080fe20007fde0ff */
[----:B------:R0:W-:Y:S03]  /*f570*/  STL.64 [R1+0x400], R96 ;  /* 0x0004006001007387 */ /* 0x0001e60000100a00 */
[----:B------:R-:W-:Y:S01]  /*f580*/  LEA.HI.X.SX32 R109, R81, R143, 0x1, P6 ;  /* 0x0000008f516d7211 */ /* 0x000fe200030f0eff */
[----:B------:R-:W-:Y:S01]  /*f590*/  STL.64 [R1+0x3f8], R92 ;  /* 0x0003f85c01007387 */ /* 0x000fe20000100a00 */
[-C--:B------:R-:W-:Y:S01]  /*f5a0*/  IADD3 R106, P6, PT, R146, R142.reuse, RZ ;  /* 0x0000008e926a7210 */ /* 0x080fe20007fde0ff */
[----:B------:R-:W3:Y:S02]  /*f5b0*/  LDC R81, c[0x0][0x3d8] ;  /* 0x0000f600ff517b82 */ /* 0x000ee40000000800 */
[----:B------:R4:W-:Y:S01]  /*f5c0*/  STL.64 [R1+0x3f0], R88 ;  /* 0x0003f05801007387 */ /* 0x0009e20000100a00 */
[----:B0-----:R-:W-:Y:S01]  /*f5d0*/  IADD3 R96, P5, PT, R147, R142, RZ ;  /* 0x0000008e93607210 */ /* 0x001fe20007fbe0ff */
[----:B-1----:R-:W-:-:S03]  /*f5e0*/  IMAD R77, R77, 0x104, RZ ;  /* 0x000001044d4d7824 */ /* 0x002fc600078e02ff */
[-C--:B------:R-:W-:Y:S01]  /*f5f0*/  LEA.HI.X.SX32 R97, R2, R143.reuse, 0x1, P5 ;  /* 0x0000008f02617211 */ /* 0x080fe200028f0eff */
[----:B--2---:R-:W-:Y:S01]  /*f600*/  IMAD R69, R69, 0x7d, RZ ;  /* 0x0000007d45457824 */ /* 0x004fe200078e02ff */
[----:B----4-:R-:W-:Y:S02]  /*f610*/  IADD3 R88, P5, PT, R77, R142, RZ ;  /* 0x0000008e4d587210 */ /* 0x010fe40007fbe0ff */
[----:B------:R-:W0:Y:S02]  /*f620*/  LDC R77, c[0x0][0x3d8] ;  /* 0x0000f600ff4d7b82 */ /* 0x000e240000000800 */
[----:B------:R-:W-:-:S06]  /*f630*/  LEA.HI.X.SX32 R107, R69, R143, 0x1, P6 ;  /* 0x0000008f456b7211 */ /* 0x000fcc00030f0eff */
[----:B------:R-:W1:Y:S01]  /*f640*/  LDC R69, c[0x0][0x3d8] ;  /* 0x0000f600ff457b82 */ /* 0x000e620000000800 */
[----:B---3--:R-:W-:Y:S02]  /*f650*/  IMAD R80, R81, 0x106, RZ ;  /* 0x0000010651507824 */ /* 0x008fe400078e02ff */
[----:B0-----:R-:W-:Y:S02]  /*f660*/  IMAD R81, R77, 0x81, RZ ;  /* 0x000000814d517824 */ /* 0x001fe400078e02ff */
[----:B-1----:R-:W-:-:S03]  /*f670*/  IMAD R77, R69, 0x108, RZ ;  /* 0x00000108454d7824 */ /* 0x002fc600078e02ff */
[----:B------:R-:W0:Y:S01]  /*f680*/  LDC R69, c[0x0][0x3d8] ;  /* 0x0000f600ff457b82 */ /* 0x000e220000000800 */
[-C--:B------:R-:W-:Y:S02]  /*f690*/  IADD3 R92, P6, PT, R80, R142.reuse, RZ ;  /* 0x0000008e505c7210 */ /* 0x080fe40007fde0ff */
[-C--:B------:R-:W-:Y:S02]  /*f6a0*/  LEA.HI.X.SX32 R103, R81, R143.reuse, 0x1, P4 ;  /* 0x0000008f51677211 */ /* 0x080fe400020f0eff */
[----:B------:R-:W-:Y:S01]  /*f6b0*/  IADD3 R80, P4, PT, R77, R142, RZ ;  /* 0x0000008e4d507210 */ /* 0x000fe20007f9e0ff */
[----:B------:R-:W-:Y:S01]  /*f6c0*/  STL.64 [R1+0x3e8], R112 ;  /* 0x0003e87001007387 */ /* 0x000fe20000100a00 */
[----:B0-----:R-:W-:Y:S02]  /*f6d0*/  IMAD R77, R69, 0x10a, RZ ;  /* 0x0000010a454d7824 */ /* 0x001fe400078e02ff */
[----:B------:R-:W0:Y:S01]  /*f6e0*/  LDC R69, c[0x0][0x3d8] ;  /* 0x0000f600ff457b82 */ /* 0x000e220000000800 */
[----:B------:R-:W-:Y:S01]  /*f6f0*/  STL.64 [R1+0x1328], R112 ;  /* 0x0013287001007387 */ /* 0x000fe20000100a00 */
[----:B------:R-:W-:-:S03]  /*f700*/  LEA.HI.X.SX32 R89, R84, R143, 0x1, P5 ;  /* 0x0000008f54597211 */ /* 0x000fc600028f0eff */
[----:B------:R-:W-:Y:S01]  /*f710*/  STL.64 [R1+0x3d0], R110 ;  /* 0x0003d06e01007387 */ /* 0x000fe20000100a00 */
[----:B------:R-:W-:Y:S02]  /*f720*/  LEA.HI.X.SX32 R81, R76, R143, 0x1, P4 ;  /* 0x0000008f4c517211 */ /* 0x000fe400020f0eff */
[----:B------:R-:W1:Y:S01]  /*f730*/  LDC R84, c[0x0][0x3d8] ;  /* 0x0000f600ff547b82 */ /* 0x000e620000000800 */
[----:B------:R-:W-:Y:S04]  /*f740*/  STL.64 [R1+0x1330], R110 ;  /* 0x0013306e01007387 */ /* 0x000fe80000100a00 */
[----:B------:R-:W-:Y:S04]  /*f750*/  STL.64 [R1+0x3c8], R108 ;  /* 0x0003c86c01007387 */ /* 0x000fe80000100a00 */
[----:B------:R-:W-:Y:S04]  /*f760*/  STL [R1+0x1114], R2 ;  /* 0x0011140201007387 */ /* 0x000fe80000100800 */
[----:B------:R-:W-:Y:S04]  /*f770*/  STL.64 [R1+0x3c0], R104 ;  /* 0x0003c06801007387 */ /* 0x000fe80000100a00 */
[----:B------:R-:W-:Y:S04]  /*f780*/  STL.64 [R1+0x3b8], R96 ;  /* 0x0003b86001007387 */ /* 0x000fe80000100a00 */
[----:B------:R-:W-:Y:S04]  /*f790*/  STL.64 [R1+0x3b0], R106 ;  /* 0x0003b06a01007387 */ /* 0x000fe80000100a00 */
[----:B------:R2:W-:Y:S02]  /*f7a0*/  STL.64 [R1+0x390], R88 ;  /* 0x0003905801007387 */ /* 0x0005e40000100a00 */
[----:B--2---:R-:W-:Y:S01]  /*f7b0*/  IADD3 R88, P5, PT, R77, R142, RZ ;  /* 0x0000008e4d587210 */ /* 0x004fe20007fbe0ff */
[----:B0-----:R-:W-:-:S02]  /*f7c0*/  IMAD R77, R69, 0x83, RZ ;  /* 0x00000083454d7824 */ /* 0x001fc400078e02ff */
[----:B------:R-:W0:Y:S03]  /*f7d0*/  LDC R69, c[0x0][0x3d8] ;  /* 0x0000f600ff457b82 */ /* 0x000e260000000800 */
[----:B------:R-:W-:Y:S01]  /*f7e0*/  LEA.HI.X.SX32 R93, R77, R143, 0x1, P6 ;  /* 0x0000008f4d5d7211 */ /* 0x000fe200030f0eff */
[----:B------:R-:W-:Y:S04]  /*f7f0*/  STL.64 [R1+0x398], R102 ;  /* 0x0003986601007387 */ /* 0x000fe80000100a00 */
[----:B------:R-:W-:Y:S01]  /*f800*/  STL.64 [R1+0x388], R92 ;  /* 0x0003885c01007387 */ /* 0x000fe20000100a00 */
[----:B-1----:R-:W-:Y:S01]  /*f810*/  IMAD R84, R84, 0x112, RZ ;  /* 0x0000011254547824 */ /* 0x002fe200078e02ff */
[----:B------:R-:W1:Y:S02]  /*f820*/  LDC R77, c[0x0][0x3d8] ;  /* 0x0000f600ff4d7b82 */ /* 0x000e640000000800 */
[----:B------:R2:W-:Y:S01]  /*f830*/  STL.64 [R1+0x380], R80 ;  /* 0x0003805001007387 */ /* 0x0005e20000100a00 */
[----:B0-----:R-:W-:-:S05]  /*f840*/  IMAD R69, R69, 0x114, RZ ;  /* 0x0000011445457824 */ /* 0x001fca00078e02ff */
[----:B--2---:R-:W0:Y:S01]  /*f850*/  LDC R80, c[0x0][0x3d8] ;  /* 0x0000f600ff507b82 */ /* 0x004e220000000800 */
[----:B------:R-:W-:-:S07]  /*f860*/  IADD3 R76, P4, PT, R69, R142, RZ ;  /* 0x0000008e454c7210 */ /* 0x000fce0007f9e0ff */
[----:B------:R-:W2:Y:S01]  /*f870*/  LDC R69, c[0x0][0x3d8] ;  /* 0x0000f600ff457b82 */ /* 0x000ea20000000800 */
[----:B------:R-:W-:Y:S01]  /*f880*/  IADD3 R92, P6, PT, R84, R142, RZ ;  /* 0x0000008e545c7210 */ /* 0x000fe20007fde0ff */
[----:B0-----:R-:W-:Y:S02]  /*f890*/  IMAD R84, R80, 0x116, RZ ;  /* 0x0000011650547824 */ /* 0x001fe400078e02ff */
[----:B--2---:R-:W-:-:S04]  /*f8a0*/  IMAD R80, R69, 0x89, RZ ;  /* 0x0000008945507824 */ /* 0x004fc800078e02ff */
[----:B------:R-:W0:Y:S01]  /*f8b0*/  LDC R69, c[0x0][0x3d8] ;  /* 0x0000f600ff457b82 */ /* 0x000e220000000800 */
[----:B-1----:R-:W-:Y:S01]  /*f8c0*/  IMAD R81, R77, 0x85, RZ ;  /* 0x000000854d517824 */ /* 0x002fe200078e02ff */
[----:B------:R-:W-:-:S04]  /*f8d0*/  LEA.HI.X.SX32 R77, R85, R143, 0x1, P4 ;  /* 0x0000008f554d7211 */ /* 0x000fc800020f0eff */
[----:B------:R-:W-:Y:S02]  /*f8e0*/  LEA.HI.X.SX32 R89, R81, R143, 0x1, P5 ;  /* 0x0000008f51597211 */ /* 0x000fe400028f0eff */
[-C--:B------:R-:W-:Y:S01]  /*f8f0*/  IADD3 R158, P5, PT, R84, R142.reuse, RZ ;  /* 0x0000008e549e7210 */ /* 0x080fe20007fbe0ff */
[----:B------:R-:W1:Y:S02]  /*f900*/  LDC R81, c[0x0][0x3d8] ;  /* 0x0000f600ff517b82 */ /* 0x000e640000000800 */
[----:B------:R-:W-:Y:S04]  /*f910*/  STL.64 [R1+0x378], R88 ;  /* 0x0003785801007387 */ /* 0x000fe80000100a00 */
[----:B------:R2:W-:Y:S01]  /*f920*/  STL.64 [R1+0x358], R76 ;  /* 0x0003584c01007387 */ /* 0x0005e20000100a00 */
[----:B0-----:R-:W-:Y:S01]  /*f930*/  IMAD R69, R69, 0x11a, RZ ;  /* 0x0000011a45457824 */ /* 0x001fe200078e02ff */
[----:B--2---:R-:W0:Y:S04]  /*f940*/  LDC R77, c[0x0][0x3d8] ;  /* 0x0000f600ff4d7b82 */ /* 0x004e280000000800 */
[----:B------:R-:W-:-:S04]  /*f950*/  IADD3 R84, P4, PT, R69, R142, RZ ;  /* 0x0000008e45547210 */ /* 0x000fc80007f9e0ff */
[----:B------:R-:W2:Y:S01]  /*f960*/  LDC R69, c[0x0][0x3d8] ;  /* 0x0000f600ff457b82 */ /* 0x000ea20000000800 */
[----:B0-----:R-:W-:-:S07]  /*f970*/  IMAD R89, R77, 0x8b, RZ ;  /* 0x0000008b4d597824 */ /* 0x001fce00078e02ff */
[----:B------:R-:W0:Y:S01]  /*f980*/  LDC R77, c[0x0][0x3d8] ;  /* 0x0000f600ff4d7b82 */ /* 0x000e220000000800 */
[----:B--2---:R-:W-:-:S07]  /*f990*/  IMAD R76, R69, 0x122, RZ ;  /* 0x00000122454c7824 */ /* 0x004fce00078e02ff */
[----:B------:R-:W2:Y:S01]  /*f9a0*/  LDC R69, c[0x0][0x3d8] ;  /* 0x0000f600ff457b82 */ /* 0x000ea20000000800 */
[-C--:B------:R-:W-:Y:S01]  /*f9b0*/  LEA.HI.X.SX32 R159, R89, R143.reuse, 0x1, P5 ;  /* 0x0000008f599f7211 */ /* 0x080fe200028f0eff */
[----:B-1----:R-:W-:Y:S01]  /*f9c0*/  IMAD R81, R81, 0x118, RZ ;  /* 0x0000011851517824 */ /* 0x002fe200078e02ff */
[-C--:B------:R-:W-:Y:S02]  /*f9d0*/  IADD3 R88, P5, PT, R76, R142.reuse, RZ ;  /* 0x0000008e4c587210 */ /* 0x080fe40007fbe0ff */
[----:B------:R-:W-:Y:S02]  /*f9e0*/  LEA.HI.X.SX32 R93, R80, R143, 0x1, P6 ;  /* 0x0000008f505d7211 */ /* 0x000fe400030f0eff */
[----:B------:R-:W-:Y:S01]  /*f9f0*/  IADD3 R80, P6, PT, R81, R142, RZ ;  /* 0x0000008e51507210 */ /* 0x000fe20007fde0ff */
[----:B0-----:R-:W-:Y:S02]  /*fa00*/  IMAD R77, R77, 0x8c, RZ ;  /* 0x0000008c4d4d7824 */ /* 0x001fe400078e02ff */
[----:B--2---:R-:W-:-:S02]  /*fa10*/  IMAD R76, R69, 0x124, RZ ;  /* 0x00000124454c7824 */ /* 0x004fc400078e02ff */
[----:B------:R-:W0:Y:S01]  /*fa20*/  LDC R69, c[0x0][0x3d8] ;  /* 0x0000f600ff457b82 */ /* 0x000e220000000800 */
[----:B------:R-:W-:-:S07]  /*fa30*/  LEA.HI.X.SX32 R81, R77, R143, 0x1, P6 ;  /* 0x0000008f4d517211 */ /* 0x000fce00030f0eff */
[----:B------:R-:W1:Y:S01]  /*fa40*/  LDC R77, c[0x0][0x3d8] ;  /* 0x0000f600ff4d7b82 */ /* 0x000e620000000800 */
[----:B------:R-:W-:Y:S04]  /*fa50*/  STL.64 [R1+0x360], R92 ;  /* 0x0003605c01007387 */ /* 0x000fe80000100a00 */
[----:B------:R-:W-:Y:S01]  /*fa60*/  STL.64 [R1+0x348], R80 ;  /* 0x0003485001007387 */ /* 0x000fe20000100a00 */
[----:B0-----:R-:W-:-:S05]  /*fa70*/  IMAD R69, R69, 0x8d, RZ ;  /* 0x0000008d45457824 */ /* 0x001fca00078e02ff */
[----:B------:R-:W-:Y:S02]  /*fa80*/  LEA.HI.X.SX32 R85, R69, R143, 0x1, P4 ;  /* 0x0000008f45557211 */ /* 0x000fe400020f0eff */
[----:B------:R-:W0:Y:S01]  /*fa90*/  LDC R69, c[0x0][0x3d8] ;  /* 0x0000f600ff457b82 */ /* 0x000e220000000800 */
[----:B-1----:R-:W-:Y:S01]  /*faa0*/  IMAD R77, R77, 0x126, RZ ;  /* 0x000001264d4d7824 */ /* 0x002fe200078e02ff */
[----:B------:R-:W-:Y:S04]  /*fab0*/  STL.64 [R1+0x350], R158 ;  /* 0x0003509e01007387 */ /* 0x000fe80000100a00 */
[----:B------:R-:W-:Y:S04]  /*fac0*/  STL.64 [R1+0x1230], R158 ;  /* 0x0012309e01007387 */ /* 0x000fe80000100a00 */
[----:B------:R1:W-:Y:S02]  /*fad0*/  STL.64 [R1+0x340], R84 ;  /* 0x0003405401007387 */ /* 0x0003e40000100a00 */
[----:B-1----:R-:W-:-:S02]  /*fae0*/  IADD3 R84, P4, PT, R77, R142, RZ ;  /* 0x0000008e4d547210 */ /* 0x002fc40007f9e0ff */
[----:B------:R-:W1:Y:S01]  /*faf0*/  LDC R77, c[0x0][0x3d8] ;  /* 0x0000f600ff4d7b82 */ /* 0x000e620000000800 */
[----:B------:R-:W-:Y:S01]  /*fb00*/  IADD3 R80, P6, PT, R76, R142, RZ ;  /* 0x0000008e4c507210 */ /* 0x000fe20007fde0ff */
[----:B0-----:R-:W-:-:S03]  /*fb10*/  IMAD R76, R69, 0x12a, RZ ;  /* 0x0000012a454c7824 */ /* 0x001fc600078e02ff */
[----:B------:R-:W-:-:S03]  /*fb20*/  LEA.HI.X.SX32 R81, R100, R143, 0x1, P6 ;  /* 0x0000008f64517211 */ /* 0x000fc600030f0eff */
[----:B------:R-:W0:Y:S02]  /*fb30*/  LDC R69, c[0x0][0x3d8] ;  /* 0x0000f600ff457b82 */ /* 0x000e240000000800 */
[----:B------:R2:W-:Y:S01]  /*fb40*/  STL.64 [R1+0x320], R80 ;  /* 0x0003205001007387 */ /* 0x0005e20000100a00 */
[----:B------:R-:W-:Y:S01]  /*fb50*/  IMAD R23, R23, 0x91, RZ ;  /* 0x0000009117177824 */ /* 0x000fe200078e02ff */
[----:B--2---:R-:W-:Y:S01]  /*fb60*/  IADD3 R80, P6, PT, R76, R142, RZ ;  /* 0x0000008e4c507210 */ /* 0x004fe20007fde0ff */
[----:B-1----:R-:W-:-:S03]  /*fb70*/  IMAD R76, R77, 0x93, RZ ;  /* 0x000000934d4c7824 */ /* 0x002fc600078e02ff */
[----:B------:R-:W1:Y:S01]  /*fb80*/  LDC R77, c[0x0][0x3d8] ;  /* 0x0000f600ff4d7b82 */ /* 0x000e620000000800 */
[-C--:B------:R-:W-:Y:S02]  /*fb90*/  LEA.HI.X.SX32 R89, R23, R143.reuse, 0x1, P5 ;  /* 0x0000008f17597211 */ /* 0x080fe400028f0eff */
[----:B------:R-:W-:Y:S01]  /*fba0*/  LEA.HI.X.SX32 R85, R76, R143, 0x1, P4 ;  /* 0x0000008f4c557211 */ /* 0x000fe200020f0eff */
[----:B0-----:R-:W-:Y:S02]  /*fbb0*/  IMAD R69, R69, 0x132, RZ ;  /* 0x0000013245457824 */ /* 0x001fe400078e02ff */
[----:B------:R-:W-:Y:S04]  /*fbc0*/  STL.64 [R1+0x328], R88 ;  /* 0x0003285801007387 */ /* 0x000fe80000100a00 */
[----:B------:R0:W-:Y:S02]  /*fbd0*/  STL.64 [R1+0x318], R84 ;  /* 0x0003185401007387 */ /* 0x0001e40000100a00 */
[----:B0-----:R-:W-:-:S02]  /*fbe0*/  IADD3 R84, P4, PT, R69, R142, RZ ;  /* 0x0000008e45547210 */ /* 0x001fc40007f9e0ff */
[----:B------:R-:W0:Y:S01]  /*fbf0*/  LDC R69, c[0x0][0x3d8] ;  /* 0x0000f600ff457b82 */ /* 0x000e220000000800 */
[----:B-1----:R-:W-:-:S07]  /*fc00*/  IMAD R76, R77, 0x134, RZ ;  /* 0x000001344d4c7824 */ /* 0x002fce00078e02ff */
[----:B------:R-:W1:Y:S01]  /*fc10*/  LDC R77, c[0x0][0x3d8] ;  /* 0x0000f600ff4d7b82 */ /* 0x000e620000000800 */
[----:B------:R-:W-:-:S05]  /*fc20*/  IMAD R22, R22, 0x128, RZ ;  /* 0x0000012816167824 */ /* 0x000fca00078e02ff */
[----:B------:R-:W-:-:S04]  /*fc30*/  IADD3 R22, P5, PT, R22, R142, RZ ;  /* 0x0000008e16167210 */ /* 0x000fc80007fbe0ff */
[----:B------:R-:W-:Y:S02]  /*fc40*/  LEA.HI.X.SX32 R23, R101, R143, 0x1, P5 ;  /* 0x0000008f65177211 */ /* 0x000fe400028f0eff */
[----:B------:R-:W-:Y:S01]  /*fc50*/  IADD3 R100, P5, PT, R76, R142, RZ ;  /* 0x0000008e4c647210 */ /* 0x000fe20007fbe0ff */
[----:B0-----:R-:W-:-:S05]  /*fc60*/  IMAD R69, R69, 0x95, RZ ;  /* 0x0000009545457824 */ /* 0x001fca00078e02ff */
[----:B------:R-:W-:Y:S02]  /*fc70*/  LEA.HI.X.SX32 R81, R69, R143, 0x1, P6 ;  /* 0x0000008f45517211 */ /* 0x000fe400030f0eff */
[----:B------:R-:W0:Y:S01]  /*fc80*/  LDC R69, c[0x0][0x3d8] ;  /* 0x0000f600ff457b82 */ /* 0x000e220000000800 */
[----:B-1----:R-:W-:-:S07]  /*fc90*/  IMAD R76, R77, 0x136, RZ ;  /* 0x000001364d4c7824 */ /* 0x002fce00078e02ff */
[----:B------:R-:W1:Y:S01]  /*fca0*/  LDC R77, c[0x0][0x3d8] ;  /* 0x0000f600ff4d7b82 */ /* 0x000e620000000800 */
[----:B------:R2:W-:Y:S02]  /*fcb0*/  STL.64 [R1+0x308], R80 ;  /* 0x0003085001007387 */ /* 0x0005e40000100a00 */
[----:B--2---:R-:W-:-:S05]  /*fcc0*/  IADD3 R80, P6, PT, R76, R142, RZ ;  /* 0x0000008e4c507210 */ /* 0x004fca0007fde0ff */
[----:B------:R-:W2:Y:S01]  /*fcd0*/  LDC R76, c[0x0][0x3d8] ;  /* 0x0000f600ff4c7b82 */ /* 0x000ea20000000800 */
[----:B0-----:R-:W-:Y:S02]  /*fce0*/  IMAD R69, R69, 0x138, RZ ;  /* 0x0000013845457824 */ /* 0x001fe400078e02ff */
[----:B-1----:R-:W-:-:S05]  /*fcf0*/  IMAD R77, R77, 0x99, RZ ;  /* 0x000000994d4d7824 */ /* 0x002fca00078e02ff */
[-C--:B------:R-:W-:Y:S02]  /*fd00*/  LEA.HI.X.SX32 R85, R77, R143.reuse, 0x1, P4 ;  /* 0x0000008f4d557211 */ /* 0x080fe400020f0eff */
[----:B------:R-:W-:Y:S02]  /*fd10*/  IADD3 R110, P4, PT, R69, R142, RZ ;  /* 0x0000008e456e7210 */ /* 0x000fe40007f9e0ff */
[----:B------:R-:W-:Y:S01]  /*fd20*/  LEA.HI.X.SX32 R101, R38, R143, 0x1, P5 ;  /* 0x0000008f26657211 */ /* 0x000fe200028f0eff */
[----:B------:R-:W0:Y:S01]  /*fd30*/  LDC R69, c[0x0][0x3d8] ;  /* 0x0000f600ff457b82 */ /* 0x000e220000000800 */
[----:B------:R-:W-:Y:S04]  /*fd40*/  STL.64 [R1+0x310], R22 ;  /* 0x0003101601007387 */ /* 0x000fe80000100a00 */
[----:B------:R-:W-:Y:S03]  /*fd50*/  STL.64 [R1+0x1200], R22 ;  /* 0x0012001601007387 */ /* 0x000fe60000100a00 */
[----:B------:R-:W1:Y:S01]  /*fd60*/  LDC R38, c[0x0][0x3d8] ;  /* 0x0000f600ff267b82 */ /* 0x000e620000000800 */
[----:B------:R2:W-:Y:S07]  /*fd70*/  STL.64 [R1+0x2e8], R100 ;  /* 0x0002e86401007387 */ /* 0x0005ee0000100a00 */
[----:B------:R-:W3:Y:S01]  /*fd80*/  LDC R77, c[0x0][0x3d8] ;  /* 0x0000f600ff4d7b82 */ /* 0x000ee20000000800 */
[----:B--2---:R-:W-:-:S02]  /*fd90*/  IMAD R101, R76, 0x9b, RZ ;  /* 0x0000009b4c657824 */ /* 0x004fc400078e02ff */
[----:B0-----:R-:W-:-:S05]  /*fda0*/  IMAD R69, R69, 0x142, RZ ;  /* 0x0000014245457824 */ /* 0x001fca00078e02ff */
[----:B------:R-:W0:Y:S01]  /*fdb0*/  LDC R100, c[0x0][0x3d8] ;  /* 0x0000f600ff647b82 */ /* 0x000e220000000800 */
[----:B------:R-:W-:Y:S01]  /*fdc0*/  LEA.HI.X.SX32 R81, R101, R143, 0x1, P6 ;  /* 0x0000008f65517211 */ /* 0x000fe200030f0eff */
[----:B------:R-:W-:Y:S04]  /*fdd0*/  STL.64 [R1+0x2f0], R84 ;  /* 0x0002f05401007387 */ /* 0x000fe80000100a00 */
[----:B------:R2:W-:Y:S02]  /*fde0*/  STL.64 [R1+0x2e0], R80 ;  /* 0x0002e05001007387 */ /* 0x0005e40000100a00 */
[----:B------:R-:W4:Y:S01]  /*fdf0*/  LDC R101, c[0x0][0x3d8] ;  /* 0x0000f600ff657b82 */ /* 0x000f220000000800 */
[----:B--2---:R-:W-:-:S07]  /*fe00*/  IADD3 R80, P6, PT, R69, R142, RZ ;  /* 0x0000008e45507210 */ /* 0x004fce0007fde0ff */
[----:B------:R-:W2:Y:S01]  /*fe10*/  LDC R69, c[0x0][0x3d8] ;  /* 0x0000f600ff457b82 */ /* 0x000ea20000000800 */
[----:B-1----:R-:W-:Y:S02]  /*fe20*/  IMAD R38, R38, 0x9c, RZ ;  /* 0x0000009c26267824 */ /* 0x002fe400078e02ff */
[----:B---3--:R-:W-:Y:S02]  /*fe30*/  IMAD R77, R77, 0x13a, RZ ;  /* 0x0000013a4d4d7824 */ /* 0x008fe400078e02ff */
[----:B0-----:R-:W-:Y:S01]  /*fe40*/  IMAD R100, R100, 0x144, RZ ;  /* 0x0000014464647824 */ /* 0x001fe200078e02ff */
[-C--:B------:R-:W-:Y:S02]  /*fe50*/  LEA.HI.X.SX32 R111, R38, R143.reuse, 0x1, P4 ;  /* 0x0000008f266f7211 */ /* 0x080fe400020f0eff */
[-C--:B------:R-:W-:Y:S01]  /*fe60*/  IADD3 R76, P5, PT, R77, R142.reuse, RZ ;  /* 0x0000008e4d4c7210 */ /* 0x080fe20007fbe0ff */
[----:B------:R-:W0:Y:S01]  /*fe70*/  LDC R38, c[0x0][0x3d8] ;  /* 0x0000f600ff267b82 */ /* 0x000e220000000800 */
[----:B----4-:R-:W-:Y:S01]  /*fe80*/  IMAD R101, R101, 0x9d, RZ ;  /* 0x0000009d65657824 */ /* 0x010fe200078e02ff */
[----:B------:R1:W-:Y:S04]  /*fe90*/  STL.64 [R1+0x2d8], R110 ;  /* 0x0002d86e01007387 */ /* 0x0003e80000100a00 */
[----:B------:R-:W-:Y:S01]  /*fea0*/  LEA.HI.X.SX32 R77, R101, R143, 0x1, P5 ;  /* 0x0000008f654d7211 */ /* 0x000fe200028f0eff */
[----:B--2---:R-:W-:Y:S01]  /*feb0*/  IMAD R69, R69, 0x146, RZ ;  /* 0x0000014645457824 */ /* 0x004fe200078e02ff */
[----:B-1----:R-:W-:-:S04]  /*fec0*/  IADD3 R110, P4, PT, R100, R142, RZ ;  /* 0x0000008e646e7210 */ /* 0x002fc80007f9e0ff */
[----:B------:R-:W-:Y:S02]  /*fed0*/  IADD3 R100, P5, PT, R69, R142, RZ ;  /* 0x0000008e45647210 */ /* 0x000fe40007fbe0ff */
[----:B------:R-:W1:Y:S01]  /*fee0*/  LDC R69, c[0x0][0x3d8] ;  /* 0x0000f600ff457b82 */ /* 0x000e620000000800 */
[-C--:B------:R-:W-:Y:S02]  /*fef0*/  LEA.HI.X.SX32 R111, R70, R143.reuse, 0x1, P4 ;  /* 0x0000008f466f7211 */ /* 0x080fe400020f0eff */
[----:B------:R-:W-:Y:S01]  /*ff00*/  LEA.HI.X.SX32 R81, R27, R143, 0x1, P6 ;  /* 0x0000008f1b517211 */ /* 0x000fe200030f0eff */
[----:B-1----:R-:W-:-:S04]  /*ff10*/  IMAD R70, R69, 0xa3, RZ ;  /* 0x000000a345467824 */ /* 0x002fc800078e02ff */
[----:B------:R-:W1:Y:S01]  /*ff20*/  LDC R69, c[0x0][0x3d8] ;  /* 0x0000f600ff457b82 */ /* 0x000e620000000800 */
[----:B------:R2:W-:Y:S01]  /*ff30*/  STL.64 [R1+0x2d0], R76 ;  /* 0x0002d04c01007387 */ /* 0x0005e20000100a00 */
[----:B------:R-:W-:-:S03]  /*ff40*/  LEA.HI.X.SX32 R101, R70, R143, 0x1, P5 ;  /* 0x0000008f46657211 */ /* 0x000fc600028f0eff */
[----:B------:R-:W-:Y:S03]  /*ff50*/  STL.64 [R1+0x2b0], R110 ;  /* 0x0002b06e01007387 */ /* 0x000fe60000100a00 */
[----:B------:R-:W3:Y:S01]  /*ff60*/  LDC R70, c[0x0][0x3d8] ;  /* 0x0000f600ff467b82 */ /* 0x000ee20000000800 */
[----:B------:R-:W-:Y:S04]  /*ff70*/  STL.64 [R1+0x2b8], R80 ;  /* 0x0002b85001007387 */ /* 0x000fe80000100a00 */
[----:B------:R1:W-:Y:S03]  /*ff80*/  STL.64 [R1+0x2a8], R100 ;  /* 0x0002a86401007387 */ /* 0x0003e60000100a00 */
[----:B--2---:R-:W2:Y:S01]  /*ff90*/  LDC R77, c[0x0][0x3d8] ;  /* 0x0000f600ff4d7b82 */ /* 0x004ea20000000800 */
[----:B-1----:R-:W-:-:S07]  /*ffa0*/  IMAD R101, R69, 0x152, RZ ;  /* 0x0000015245657824 */ /* 0x002fce00078e02ff */
[----:B------:R-:W1:Y:S01]  /*ffb0*/  LDC R69, c[0x0][0x3d8] ;  /* 0x0000f600ff457b82 */ /* 0x000e620000000800 */
[----:B------:R-:W-:Y:S01]  /*ffc0*/  IADD3 R26, P6, PT, R26, R142, RZ ;  /* 0x0000008e1a1a7210 */ /* 0x000fe20007fde0ff */
[----:B0-----:R-:W-:-:S03]  /*ffd0*/  IMAD R38, R38, 0xa5, RZ ;  /* 0x000000a526267824 */ /* 0x001fc600078e02ff */
[----:B------:R-:W-:Y:S01]  /*ffe0*/  LEA.HI.X.SX32 R27, R68, R143, 0x1, P6 ;  /* 0x0000008f441b7211 */ /* 0x000fe200030f0eff */
[----:B--2---:R-:W-:-:S05]  /*fff0*/  IMAD R77, R77, 0x14a, RZ ;  /* 0x0000014a4d4d7824 */ /* 0x004fca00078e02ff */
[----:B------:R-:W-:Y:S01]  /*10000*/  IADD3 R76, P4, PT, R77, R142, RZ ;  /* 0x0000008e4d4c7210 */ /* 0x000fe20007f9e0ff */
[----:B-1----:R-:W-:-:S03]  /*10010*/  IMAD R69, R69, 0x154, RZ ;  /* 0x0000015445457824 */ /* 0x002fc600078e02ff */
[----:B------:R-:W-:Y:S01]  /*10020*/  LEA.HI.X.SX32 R77, R38, R143, 0x1, P4 ;  /* 0x0000008f264d7211 */ /* 0x000fe200020f0eff */
[----:B---3--:R-:W-:Y:S01]  /*10030*/  IMAD R70, R70, 0x156, RZ ;  /* 0x0000015646467824 */ /* 0x008fe200078e02ff */
[----:B------:R-:W-:-:S03]  /*10040*/  IADD3 R68, P6, PT, R69, R142, RZ ;  /* 0x0000008e45447210 */ /* 0x000fc60007fde0ff */
[----:B------:R0:W-:Y:S01]  /*10050*/  STL.64 [R1+0x298], R76 ;  /* 0x0002984c01007387 */ /* 0x0001e20000100a00 */
[----:B------:R-:W-:-:S03]  /*10060*/  LEA.HI.X.SX32 R69, R73, R143, 0x1, P6 ;  /* 0x0000008f49457211 */ /* 0x000fc600030f0eff */
[----:B------:R-:W-:Y:S04]  /*10070*/  STL.64 [R1+0x2a0], R26 ;  /* 0x0002a01a01007387 */ /* 0x000fe80000100a00 */
[----:B------:R-:W-:Y:S01]  /*10080*/  STL.64 [R1+0x11f8], R26 ;  /* 0x0011f81a01007387 */ /* 0x000fe20000100a00 */
[----:B0-----:R-:W-:-:S03]  /*10090*/  IADD3 R76, P4, PT, R70, R142, RZ ;  /* 0x0000008e464c7210 */ /* 0x001fc60007f9e0ff */
[----:B------:R0:W-:Y:S01]  /*100a0*/  STL.64 [R1+0x278], R68 ;  /* 0x0002784401007387 */ /* 0x0001e20000100a00 */
[----:B------:R-:W1:Y:S08]  /*100b0*/  LDC R70, c[0x0][0x3d8] ;  /* 0x0000f600ff467b82 */ /* 0x000e700000000800 */
[----:B0-----:R-:W0:Y:S08]  /*100c0*/  LDC R68, c[0x0][0x3d8] ;  /* 0x0000f600ff447b82 */ /* 0x001e300000000800 */
[----:B------:R-:W2:Y:S01]  /*100d0*/  LDC R69, c[0x0][0x3d8] ;  /* 0x0000f600ff457b82 */ /* 0x000ea20000000800 */
[----:B-1----:R-:W-:-:S05]  /*100e0*/  IMAD R70, R70, 0x15a, RZ ;  /* 0x0000015a46467824 */ /* 0x002fca00078e02ff */
[----:B------:R-:W-:Y:S01]  /*100f0*/  IADD3 R26, P6, PT, R70, R142, RZ ;  /* 0x0000008e461a7210 */ /* 0x000fe20007fde0ff */
[----:B0-----:R-:W-:Y:S02]  /*10100*/  IMAD R73, R68, 0xab, RZ ;  /* 0x000000ab44497824 */ /* 0x001fe400078e02ff */
[----:B------:R-:W0:Y:S03]  /*10110*/  LDC R68, c[0x0][0x3d8] ;  /* 0x0000f600ff447b82 */ /* 0x000e260000000800 */
[----:B------:R-:W-:Y:S01]  /*10120*/  LEA.HI.X.SX32 R77, R73, R143, 0x1, P4 ;  /* 0x0000008f494d7211 */ /* 0x000fe200020f0eff */
[----:B--2---:R-:W-:-:S04]  /*10130*/  IMAD R70, R69, 0x162, RZ ;  /* 0x0000016245467824 */ /* 0x004fc800078e02ff */
[----:B------:R-:W1:Y:S08]  /*10140*/  LDC R69, c[0x0][0x3d8] ;  /* 0x0000f600ff457b82 */ /* 0x000e700000000800 */
[----:B------:R-:W2:Y:S01]  /*10150*/  LDC R73, c[0x0][0x3d8] ;  /* 0x0000f600ff497b82 */ /* 0x000ea20000000800 */
[----:B------:R-:W-:Y:S01]  /*10160*/  IMAD R25, R25, 0xa9, RZ ;  /* 0x000000a919197824 */ /* 0x000fe200078e02ff */
[----:B------:R-:W-:Y:S01]  /*10170*/  IADD3 R100, P5, PT, R101, R142, RZ ;  /* 0x0000008e65647210 */ /* 0x000fe20007fbe0ff */
[----:B------:R-:W-:-:S03]  /*10180*/  IMAD R24, R24, 0x158, RZ ;  /* 0x0000015818187824 */ /* 0x000fc600078e02ff */
[----:B------:R-:W-:Y:S01]  /*10190*/  LEA.HI.X.SX32 R101, R25, R143, 0x1, P5 ;  /* 0x0000008f19657211 */ /* 0x000fe200028f0eff */
[----:B0-----:R-:W-:Y:S01]  /*101a0*/  IMAD R68, R68, 0xac, RZ ;  /* 0x000000ac44447824 */ /* 0x001fe200078e02ff */
[----:B------:R-:W-:-:S03]  /*101b0*/  IADD3 R24, P5, PT, R24, R142, RZ ;  /* 0x0000008e18187210 */ /* 0x000fc60007fbe0ff */
[----:B------:R-:W-:Y:S01]  /*101c0*/  STL.64 [R1+0x280], R100 ;  /* 0x0002806401007387 */ /* 0x000fe20000100a00 */
[----:B-1----:R-:W-:-:S03]  /*101d0*/  IMAD R69, R69, 0x164, RZ ;  /* 0x0000016445457824 */ /* 0x002fc600078e02ff */
[----:B------:R0:W-:Y:S01]  /*101e0*/  STL.64 [R1+0x270], R76 ;  /* 0x0002704c01007387 */ /* 0x0001e20000100a00 */
[-C--:B------:R-:W-:Y:S01]  /*101f0*/  LEA.HI.X.SX32 R25, R68, R143.reuse, 0x1, P5 ;  /* 0x0000008f44197211 */ /* 0x080fe200028f0eff */
[----:B--2---:R-:W-:Y:S01]  /*10200*/  IMAD R153, R73, 0xad, RZ ;  /* 0x000000ad49997824 */ /* 0x004fe200078e02ff */
[-C--:B------:R-:W-:Y:S01]  /*10210*/  IADD3 R68, P5, PT, R69, R142.reuse, RZ ;  /* 0x0000008e45447210 */ /* 0x080fe20007fbe0ff */
[----:B------:R-:W1:Y:S01]  /*10220*/  LDC R73, c[0x0][0x3d8] ;  /* 0x0000f600ff497b82 */ /* 0x000e620000000800 */
[----:B0-----:R-:W-:Y:S02]  /*10230*/  IADD3 R76, P4, PT, R70, R142, RZ ;  /* 0x0000008e464c7210 */ /* 0x001fe40007f9e0ff */
[----:B------:R-:W-:-:S05]  /*10240*/  LEA.HI.X.SX32 R27, R153, R143, 0x1, P6 ;  /* 0x0000008f991b7211 */ /* 0x000fca00030f0eff */
[----:B------:R-:W0:Y:S01]  /*10250*/  LDC R70, c[0x0][0x3d8] ;  /* 0x0000f600ff467b82 */ /* 0x000e220000000800 */
[----:B------:R-:W-:Y:S01]  /*10260*/  LEA.HI.X.SX32 R69, R71, R143, 0x1, P5 ;  /* 0x0000008f47457211 */ /* 0x000fe200028f0eff */
[----:B------:R-:W-:Y:S04]  /*10270*/  STL.64 [R1+0x260], R26 ;  /* 0x0002601a01007387 */ /* 0x000fe80000100a00 */
[----:B------:R-:W-:Y:S01]  /*10280*/  STL.64 [R1+0x268], R24 ;  /* 0x0002681801007387 */ /* 0x000fe20000100a00 */
[----:B------:R-:W-:Y:S01]  /*10290*/  IMAD R54, R54, 0x17a, RZ ;  /* 0x0000017a36367824 */ /* 0x000fe200078e02ff */
[----:B------:R-:W2:Y:S02]  /*102a0*/  LDC R153, c[0x0][0x3d8] ;  /* 0x0000f600ff997b82 */ /* 0x000ea40000000800 */
[----:B------:R-:W-:Y:S04]  /*102b0*/  STL.64 [R1+0x1218], R24 ;  /* 0x0012181801007387 */ /* 0x000fe80000100a00 */
[----:B------:R3:W-:Y:S02]  /*102c0*/  STL.64 [R1+0x240], R68 ;  /* 0x0002404401007387 */ /* 0x0007e40000100a00 */
[----:B---3--:R-:W3:Y:S01]  /*102d0*/  LDC R69, c[0x0][0x3d8] ;  /* 0x0000f600ff457b82 */ /* 0x008ee20000000800 */
[----:B0-----:R-:W-:-:S02]  /*102e0*/  IMAD R38, R70, 0x166, RZ ;  /* 0x0000016646267824 */ /* 0x001fc400078e02ff */
[----:B------:R-:W-:-:S05]  /*102f0*/  IMAD R68, R57, 0xb3, RZ ;  /* 0x000000b339447824 */ /* 0x000fca00078e02ff */
[----:B------:R-:W0:Y:S01]  /*10300*/  LDC R70, c[0x0][0x3d8] ;  /* 0x0000f600ff467b82 */ /* 0x000e220000000800 */
[----:B------:R-:W-:-:S04]  /*10310*/  IADD3 R26, P6, PT, R38, R142, RZ ;  /* 0x0000008e261a7210 */ /* 0x000fc80007fde0ff */
[----:B------:R-:W-:-:S03]  /*10320*/  LEA.HI.X.SX32 R27, R68, R143, 0x1, P6 ;  /* 0x0000008f441b7211 */ /* 0x000fc600030f0eff */
[----:B------:R-:W4:Y:S01]  /*10330*/  LDC R68, c[0x0][0x3d8] ;  /* 0x0000f600ff447b82 */ /* 0x000f220000000800 */
[----:B---3--:R-:W-:Y:S02]  /*10340*/  IMAD R71, R69, 0x172, RZ ;  /* 0x0000017245477824 */ /* 0x008fe400078e02ff */
[----:B-1----:R-:W-:-:S05]  /*10350*/  IMAD R73, R73, 0xb1, RZ ;  /* 0x000000b149497824 */ /* 0x002fca00078e02ff */
[----:B------:R-:W1:Y:S01]  /*10360*/  LDC R69, c[0x0][0x3d8] ;  /* 0x0000f600ff457b82 */ /* 0x000e620000000800 */
[----:B0-----:R-:W-:Y:S01]  /*10370*/  IMAD R70, R70, 0x168, RZ ;  /* 0x0000016846467824 */ /* 0x001fe200078e02ff */
[----:B------:R-:W-:Y:S02]  /*10380*/  LEA.HI.X.SX32 R77, R73, R143, 0x1, P4 ;  /* 0x0000008f494d7211 */ /* 0x000fe400020f0eff */
[----:B------:R-:W-:-:S04]  /*10390*/  IADD3 R56, P5, PT, R56, R142, RZ ;  /* 0x0000008e38387210 */ /* 0x000fc80007fbe0ff */
[----:B------:R-:W0:Y:S01]  /*103a0*/  LDC R73, c[0x0][0x3d8] ;  /* 0x0000f600ff497b82 */ /* 0x000e220000000800 */
[----:B------:R-:W-:Y:S01]  /*103b0*/  IADD3 R24, P4, PT, R70, R142, RZ ;  /* 0x0000008e46187210 */ /* 0x000fe20007f9e0ff */
[----:B----4-:R-:W-:-:S03]  /*103c0*/  IMAD R68, R68, 0xb5, RZ ;  /* 0x000000b544447824 */ /* 0x010fc600078e02ff */
[-C--:B------:R-:W-:Y:S01]  /*103d0*/  LEA.HI.X.SX32 R25, R72, R143.reuse, 0x1, P4 ;  /* 0x0000008f48197211 */ /* 0x080fe200020f0eff */
[----:B------:R-:W-:Y:S02]  /*103e0*/  STL.64 [R1+0x248], R76 ;  /* 0x0002484c01007387 */ /* 0x000fe40000100a00 */
[----:B------:R-:W3:Y:S01]  /*103f0*/  LDC R38, c[0x0][0x3d8] ;  /* 0x0000f600ff267b82 */ /* 0x000ee20000000800 */
[----:B------:R-:W-:Y:S01]  /*10400*/  LEA.HI.X.SX32 R57, R68, R143, 0x1, P5 ;  /* 0x0000008f44397211 */ /* 0x000fe200028f0eff */
[----:B------:R-:W-:Y:S01]  /*10410*/  STL.64 [R1+0x238], R26 ;  /* 0x0002381a01007387 */ /* 0x000fe20000100a00 */
[----:B-1----:R-:W-:-:S03]  /*10420*/  IMAD R69, R69, 0x176, RZ ;  /* 0x0000017645457824 */ /* 0x002fc600078e02ff */
[----:B------:R1:W-:Y:S02]  /*10430*/  STL.64 [R1+0x230], R24 ;  /* 0x0002301801007387 */ /* 0x0003e40000100a00 */
[----:B------:R-:W4:Y:S01]  /*10440*/  LDC R68, c[0x0][0x3d8] ;  /* 0x0000f600ff447b82 */ /* 0x000f220000000800 */
[----:B-1----:R-:W-:-:S07]  /*10450*/  IADD3 R24, P5, PT, R69, R142, RZ ;  /* 0x0000008e45187210 */ /* 0x002fce0007fbe0ff */
[----:B------:R-:W1:Y:S01]  /*10460*/  LDC R69, c[0x0][0x3d8] ;  /* 0x0000f600ff457b82 */ /* 0x000e620000000800 */
[----:B----4-:R-:W-:-:S05]  /*10470*/  IMAD R68, R68, 0xbb, RZ ;  /* 0x000000bb44447824 */ /* 0x010fca00078e02ff */
[----:B------:R-:W-:Y:S02]  /*10480*/  LEA.HI.X.SX32 R25, R68, R143, 0x1, P5 ;  /* 0x0000008f44197211 */ /* 0x000fe400028f0eff */
[----:B------:R-:W4:Y:S01]  /*10490*/  LDC R68, c[0x0][0x3d8] ;  /* 0x0000f600ff447b82 */ /* 0x000f220000000800 */
[----:B-1----:R-:W-:-:S05]  /*104a0*/  IMAD R69, R69, 0x180, RZ ;  /* 0x0000018045457824 */ /* 0x002fca00078e02ff */
[-C--:B------:R-:W-:Y:S02]  /*104b0*/  IADD3 R72, P5, PT, R69, R142.reuse, RZ ;  /* 0x0000008e45487210 */ /* 0x080fe40007fbe0ff */
[----:B------:R-:W1:Y:S01]  /*104c0*/  LDC R69, c[0x0][0x3d8] ;  /* 0x0000f600ff457b82 */ /* 0x000e620000000800 */
[----:B0-----:R-:W-:Y:S01]  /*104d0*/  IMAD R73, R73, 0x174, RZ ;  /* 0x0000017449497824 */ /* 0x001fe200078e02ff */
[----:B------:R-:W-:-:S04]  /*104e0*/  IADD3 R70, P6, PT, R71, R142, RZ ;  /* 0x0000008e47467210 */ /* 0x000fc80007fde0ff */
[-C--:B------:R-:W-:Y:S02]  /*104f0*/  IADD3 R158, P4, PT, R73, R142.reuse, RZ ;  /* 0x0000008e499e7210 */ /* 0x080fe40007f9e0ff */
[-C--:B------:R-:W-:Y:S02]  /*10500*/  LEA.HI.X.SX32 R71, R53, R143.reuse, 0x1, P6 ;  /* 0x0000008f35477211 */ /* 0x080fe400030f0eff */
[-C--:B------:R-:W-:Y:S01]  /*10510*/  LEA.HI.X.SX32 R159, R55, R143.reuse, 0x1, P4 ;  /* 0x0000008f379f7211 */ /* 0x080fe200020f0eff */
[----:B------:R-:W-:Y:S01]  /*10520*/  STL.64 [R1+0x228], R56 ;  /* 0x0002283801007387 */ /* 0x000fe20000100a00 */
[----:B----4-:R-:W-:Y:S01]  /*10530*/  IMAD R68, R68, 0xbd, RZ ;  /* 0x000000bd44447824 */ /* 0x010fe200078e02ff */
[----:B------:R-:W-:Y:S02]  /*10540*/  IADD3 R54, P4, PT, R54, R142, RZ ;  /* 0x0000008e36367210 */ /* 0x000fe40007f9e0ff */
[----:B------:R-:W-:Y:S04]  /*10550*/  STL.64 [R1+0x11a8], R56 ;  /* 0x0011a83801007387 */ /* 0x000fe80000100a00 */
[----:B------:R-:W-:Y:S01]  /*10560*/  STL.64 [R1+0x210], R70 ;  /* 0x0002104601007387 */ /* 0x000fe20000100a00 */
[----:B------:R-:W-:-:S02]  /*10570*/  LEA.HI.X.SX32 R55, R68, R143, 0x1, P4 ;  /* 0x0000008f44377211 */ /* 0x000fc400020f0eff */
[----:B------:R-:W0:Y:S01]  /*10580*/  LDC R68, c[0x0][0x3d8] ;  /* 0x0000f600ff447b82 */ /* 0x000e220000000800 */
[----:B-1----:R-:W-:Y:S01]  /*10590*/  IMAD R69, R69, 0x184, RZ ;  /* 0x0000018445457824 */ /* 0x002fe200078e02ff */
[----:B------:R-:W-:Y:S04]  /*105a0*/  STL.64 [R1+0x208], R158 ;  /* 0x0002089e01007387 */ /* 0x000fe80000100a00 */
[----:B------:R-:W-:Y:S04]  /*105b0*/  STL.64 [R1+0x1278], R158 ;  /* 0x0012789e01007387 */ /* 0x000fe80000100a00 */
[----:B------:R1:W-:Y:S02]  /*105c0*/  STL.64 [R1+0x200], R24 ;  /* 0x0002001801007387 */ /* 0x0003e40000100a00 */
[----:B-1----:R-:W-:-:S02]  /*105d0*/  IADD3 R24, P4, PT, R69, R142, RZ ;  /* 0x0000008e45187210 */ /* 0x002fc40007f9e0ff */
[----:B------:R-:W1:Y:S01]  /*105e0*/  LDC R69, c[0x0][0x3d8] ;  /* 0x0000f600ff457b82 */ /* 0x000e620000000800 */
[----:B------:R-:W-:Y:S02]  /*105f0*/  IMAD R52, R52, 0x178, RZ ;  /* 0x0000017834347824 */ /* 0x000fe400078e02ff */
[----:B--2---:R-:W-:Y:S02]  /*10600*/  IMAD R153, R153, 0xbc, RZ ;  /* 0x000000bc99997824 */ /* 0x004fe400078e02ff */
[----:B---3--:R-:W-:Y:S01]  /*10610*/  IMAD R38, R38, 0x182, RZ ;  /* 0x0000018226267824 */ /* 0x008fe200078e02ff */
[----:B------:R-:W-:-:S04]  /*10620*/  IADD3 R52, P6, PT, R52, R142, RZ ;  /* 0x0000008e34347210 */ /* 0x000fc80007fde0ff */
[----:B------:R-:W-:Y:S02]  /*10630*/  LEA.HI.X.SX32 R53, R153, R143, 0x1, P6 ;  /* 0x0000008f99357211 */ /* 0x000fe400030f0eff */
[----:B------:R-:W-:Y:S01]  /*10640*/  IADD3 R26, P6, PT, R38, R142, RZ ;  /* 0x0000008e261a7210 */ /* 0x000fe20007fde0ff */
[----:B0-----:R-:W-:Y:S02]  /*10650*/  IMAD R38, R68, 0x186, RZ ;  /* 0x0000018644267824 */ /* 0x001fe400078e02ff */
[----:B------:R-:W-:Y:S01]  /*10660*/  STL.64 [R1+0x1f8], R52 ;  /* 0x0001f83401007387 */ /* 0x000fe20000100a00 */
[----:B------:R-:W0:Y:S03]  /*10670*/  LDC R68, c[0x0][0x3d8] ;  /* 0x0000f600ff447b82 */ /* 0x000e260000000800 */
[----:B------:R2:W-:Y:S01]  /*10680*/  STL.64 [R1+0x1220], R52 ;  /* 0x0012203401007387 */ /* 0x0005e20000100a00 */
[----:B-1----:R-:W-:-:S05]  /*10690*/  IMAD R69, R69, 0xc0, RZ ;  /* 0x000000c045457824 */ /* 0x002fca00078e02ff */
[-C--:B------:R-:W-:Y:S02]  /*106a0*/  LEA.HI.X.SX32 R73, R69, R143.reuse, 0x1, P5 ;  /* 0x0000008f45497211 */ /* 0x080fe400028f0eff */
[----:B--2---:R-:W-:Y:S02]  /*106b0*/  IADD3 R52, P5, PT, R38, R142, RZ ;  /* 0x0000008e26347210 */ /* 0x004fe40007fbe0ff */
[----:B------:R-:W-:Y:S01]  /*106c0*/  LEA.HI.X.SX32 R25, R152, R143, 0x1, P4 ;  /* 0x0000008f98197211 */ /* 0x000fe200020f0eff */
[----:B------:R-:W1:Y:S01]  /*106d0*/  LDC R38, c[0x0][0x3d8] ;  /* 0x0000f600ff267b82 */ /* 0x000e620000000800 */
[----:B0-----:R-:W-:Y:S01]  /*106e0*/  IMAD R68, R68, 0xc1, RZ ;  /* 0x000000c144447824 */ /* 0x001fe200078e02ff */
[----:B------:R-:W-:Y:S06]  /*106f0*/  STL.64 [R1+0x1f0], R54 ;  /* 0x0001f03601007387 */ /* 0x000fec0000100a00 */
[----:B------:R-:W0:Y:S01]  /*10700*/  LDC R69, c[0x0][0x3d8] ;  /* 0x0000f600ff457b82 */ /* 0x000e220000000800 */
[----:B-1----:R-:W-:-:S07]  /*10710*/  IMAD R152, R38, 0x18a, RZ ;  /* 0x0000018a26987824 */ /* 0x002fce00078e02ff */
[----:B------:R-:W1:Y:S01]  /*10720*/  LDC R38, c[0x0][0x3d8] ;  /* 0x0000f600ff267b82 */ /* 0x000e620000000800 */
[----:B------:R-:W-:Y:S01]  /*10730*/  LEA.HI.X.SX32 R27, R68, R143, 0x1, P6 ;  /* 0x0000008f441b7211 */ /* 0x000fe200030f0eff */
[----:B------:R-:W-:Y:S04]  /*10740*/  STL.64 [R1+0x11b0], R54 ;  /* 0x0011b03601007387 */ /* 0x000fe80000100a00 */
[----:B------:R-:W-:Y:S01]  /*10750*/  STL.64 [R1+0x1d8], R72 ;  /* 0x0001d84801007387 */ /* 0x000fe20000100a00 */
[----:B0-----:R-:W-:Y:S01]  /*10760*/  IMAD R69, R69, 0x188, RZ ;  /* 0x0000018845457824 */ /* 0x001fe200078e02ff */
[----:B------:R-:W0:Y:S02]  /*10770*/  LDC R68, c[0x0][0x3d8] ;  /* 0x0000f600ff447b82 */ /* 0x000e240000000800 */
[----:B------:R-:W-:Y:S04]  /*10780*/  STL.64 [R1+0x1d0], R26 ;  /* 0x0001d01a01007387 */ /* 0x000fe80000100a00 */
[----:B------:R2:W-:Y:S01]  /*10790*/  STL.64 [R1+0x1c8], R24 ;  /* 0x0001c81801007387 */ /* 0x0005e20000100a00 */
[----:B-1----:R-:W-:Y:S01]  /*107a0*/  IMAD R153, R38, 0x192, RZ ;  /* 0x0000019226997824 */ /* 0x002fe200078e02ff */
[----:B--2---:R-:W-:Y:S01]  /*107b0*/  IADD3 R24, P4, PT, R152, R142, RZ ;  /* 0x0000008e98187210 */ /* 0x004fe20007f9e0ff */
[----:B------:R-:W1:Y:S08]  /*107c0*/  LDC R38, c[0x0][0x3d8] ;  /* 0x0000f600ff267b82 */ /* 0x000e700000000800 */
[----:B------:R-:W2:Y:S01]  /*107d0*/  LDC R152, c[0x0][0x3d8] ;  /* 0x0000f600ff987b82 */ /* 0x000ea20000000800 */
[----:B-1----:R-:W-:-:S02]  /*107e0*/  IMAD R38, R38, 0x194, RZ ;  /* 0x0000019426267824 */ /* 0x002fc400078e02ff */
[----:B--2---:R-:W-:-:S05]  /*107f0*/  IMAD R152, R152, 0xc5, RZ ;  /* 0x000000c598987824 */ /* 0x004fca00078e02ff */
[----:B------:R-:W-:Y:S02]  /*10800*/  LEA.HI.X.SX32 R25, R152, R143, 0x1, P4 ;  /* 0x0000008f98197211 */ /* 0x000fe400020f0eff */
[-C--:B------:R-:W-:Y:S01]  /*10810*/  IADD3 R26, P4, PT, R38, R142.reuse, RZ ;  /* 0x0000008e261a7210 */ /* 0x080fe20007f9e0ff */
[----:B------:R-:W1:Y:S08]  /*10820*/  LDC R152, c[0x0][0x3d8] ;  /* 0x0000f600ff987b82 */ /* 0x000e700000000800 */
[----:B------:R-:W2:Y:S01]  /*10830*/  LDC R38, c[0x0][0x3d8] ;  /* 0x0000f600ff267b82 */ /* 0x000ea20000000800 */
[----:B------:R-:W-:-:S07]  /*10840*/  IADD3 R56, P6, PT, R69, R142, RZ ;  /* 0x0000008e45387210 */ /* 0x000fce0007fde0ff */
[----:B------:R-:W3:Y:S01]  /*10850*/  LDC R69, c[0x0][0x3d8] ;  /* 0x0000f600ff457b82 */ /* 0x000ee20000000800 */
[----:B------:R-:W-:Y:S02]  /*10860*/  LEA.HI.X.SX32 R57, R164, R143, 0x1, P6 ;  /* 0x0000008fa4397211 */ /* 0x000fe400030f0eff */
[----:B------:R-:W-:Y:S01]  /*10870*/  IADD3 R54, P6, PT, R153, R142, RZ ;  /* 0x0000008e99367210 */ /* 0x000fe20007fde0ff */
[----:B-1----:R-:W-:Y:S02]  /*10880*/  IMAD R153, R152, 0x196, RZ ;  /* 0x0000019698997824 */ /* 0x002fe400078e02ff */
[----:B--2---:R-:W-:Y:S02]  /*10890*/  IMAD R152, R38, 0xc9, RZ ;  /* 0x000000c926987824 */ /* 0x004fe400078e02ff */
[----:B------:R-:W1:Y:S01]  /*108a0*/  LDC R38, c[0x0][0x3d8] ;  /* 0x0000f600ff267b82 */ /* 0x000e620000000800 */
[----:B0-----:R-:W-:Y:S02]  /*108b0*/  IMAD R68, R68, 0xc3, RZ ;  /* 0x000000c344447824 */ /* 0x001fe400078e02ff */
[----:B---3--:R-:W-:-:S03]  /*108c0*/  IMAD R69, R69, 0x190, RZ ;  /* 0x0000019045457824 */ /* 0x008fc600078e02ff */
[----:B------:R-:W-:Y:S02]  /*108d0*/  LEA.HI.X.SX32 R53, R68, R143, 0x1, P5 ;  /* 0x0000008f44357211 */ /* 0x000fe400028f0eff */
[----:B------:R-:W-:-:S04]  /*108e0*/  IADD3 R68, P5, PT, R69, R142, RZ ;  /* 0x0000008e45447210 */ /* 0x000fc80007fbe0ff */
[-C--:B------:R-:W-:Y:S02]  /*108f0*/  LEA.HI.X.SX32 R69, R161, R143.reuse, 0x1, P5 ;  /* 0x0000008fa1457211 */ /* 0x080fe400028f0eff */
[----:B------:R-:W0:Y:S01]  /*10900*/  LDC R161, c[0x0][0x3d8] ;  /* 0x0000f600ffa17b82 */ /* 0x000e220000000800 */
[----:B------:R-:W-:Y:S01]  /*10910*/  STL.64 [R1+0x1c0], R52 ;  /* 0x0001c03401007387 */ /* 0x000fe20000100a00 */
[----:B------:R-:W-:Y:S01]  /*10920*/  LEA.HI.X.SX32 R27, R65, R143, 0x1, P4 ;  /* 0x0000008f411b7211 */ /* 0x000fe200020f0eff */
[----:B-1----:R-:W-:Y:S02]  /*10930*/  IMAD R38, R38, 0x19a, RZ ;  /* 0x0000019a26267824 */ /* 0x002fe400078e02ff */
[----:B------:R1:W-:Y:S03]  /*10940*/  STL.64 [R1+0x1238], R52 ;  /* 0x0012383401007387 */ /* 0x0003e60000100a00 */
[----:B------:R-:W2:Y:S01]  /*10950*/  LDC R65, c[0x0][0x3d8] ;  /* 0x0000f600ff417b82 */ /* 0x000ea20000000800 */
[----:B-1----:R-:W-:-:S07]  /*10960*/  IADD3 R52, P4, PT, R38, R142, RZ ;  /* 0x0000008e26347210 */ /* 0x002fce0007f9e0ff */
[----:B------:R-:W1:Y:S01]  /*10970*/  LDC R38, c[0x0][0x3d8] ;  /* 0x0000f600ff267b82 */ /* 0x000e620000000800 */
[----:B------:R-:W-:Y:S01]  /*10980*/  LEA.HI.X.SX32 R55, R152, R143, 0x1, P6 ;  /* 0x0000008f98377211 */ /* 0x000fe200030f0eff */
[----:B0-----:R-:W-:Y:S01]  /*10990*/  IMAD R161, R161, 0x198, RZ ;  /* 0x00000198a1a17824 */ /* 0x001fe200078e02ff */
[----:B------:R-:W-:Y:S04]  /*109a0*/  STL.64 [R1+0x1b8], R56 ;  /* 0x0001b83801007387 */ /* 0x000fe80000100a00 */
[----:B------:R-:W-:Y:S04]  /*109b0*/  STL.64 [R1+0x1240], R56 ;  /* 0x0012403801007387 */ /* 0x000fe80000100a00 */
[----:B------:R-:W-:Y:S01]  /*109c0*/  STL.64 [R1+0x1b0], R24 ;  /* 0x0001b01801007387 */ /* 0x000fe20000100a00 */
[----:B--2---:R-:W-:-:S02]  /*109d0*/  IMAD R152, R65, 0xcc, RZ ;  /* 0x000000cc41987824 */ /* 0x004fc400078e02ff */
[----:B------:R-:W0:Y:S01]  /*109e0*/  LDC R65, c[0x0][0x3d8] ;  /* 0x0000f600ff417b82 */ /* 0x000e220000000800 */
[----:B------:R2:W-:Y:S02]  /*109f0*/  STL.64 [R1+0x190], R54 ;  /* 0x0001903601007387 */ /* 0x0005e40000100a00 */
[----:B--2---:R-:W-:Y:S01]  /*10a00*/  IADD3 R54, P6, PT, R161, R142, RZ ;  /* 0x0000008ea1367210 */ /* 0x004fe20007fde0ff */
[----:B-1----:R-:W-:-:S04]  /*10a10*/  IMAD R161, R38, 0x1a2, RZ ;  /* 0x000001a226a17824 */ /* 0x002fc800078e02ff */
[----:B------:R-:W1:Y:S01]  /*10a20*/  LDC R38, c[0x0][0x3d8] ;  /* 0x0000f600ff267b82 */ /* 0x000e620000000800 */
[----:B------:R-:W-:Y:S01]  /*10a30*/  IADD3 R24, P5, PT, R153, R142, RZ ;  /* 0x0000008e99187210 */ /* 0x000fe20007fbe0ff */
[----:B------:R-:W-:Y:S03]  /*10a40*/  STL.64 [R1+0x198], R68 ;  /* 0x0001984401007387 */ /* 0x000fe60000100a00 */
[-C--:B------:R-:W-:Y:S01]  /*10a50*/  LEA.HI.X.SX32 R25, R43, R143.reuse, 0x1, P5 ;  /* 0x0000008f2b197211 */ /* 0x080fe200028f0eff */
[----:B0-----:R-:W-:Y:S01]  /*10a60*/  IMAD R65, R65, 0xcd, RZ ;  /* 0x000000cd41417824 */ /* 0x001fe200078e02ff */
[----:B------:R-:W-:Y:S01]  /*10a70*/  STL.64 [R1+0x188], R26 ;  /* 0x0001881a01007387 */ /* 0x000fe20000100a00 */
[----:B------:R-:W-:-:S03]  /*10a80*/  LEA.HI.X.SX32 R55, R152, R143, 0x1, P6 ;  /* 0x0000008f98377211 */ /* 0x000fc600030f0eff */
[----:B------:R-:W-:Y:S01]  /*10a90*/  STL.64 [R1+0x180], R24 ;  /* 0x0001801801007387 */ /* 0x000fe20000100a00 */
[----:B------:R-:W-:-:S03]  /*10aa0*/  LEA.HI.X.SX32 R53, R65, R143, 0x1, P4 ;  /* 0x0000008f41357211 */ /* 0x000fc600020f0eff */
[----:B------:R0:W-:Y:S01]  /*10ab0*/  STL.64 [R1+0x1260], R24 ;  /* 0x0012601801007387 */ /* 0x0001e20000100a00 */
[----:B-1----:R-:W-:-:S03]  /*10ac0*/  IMAD R38, R38, 0x1a4, RZ ;  /* 0x000001a426267824 */ /* 0x002fc600078e02ff */
[----:B------:R-:W-:Y:S02]  /*10ad0*/  STL.64 [R1+0x178], R54 ;  /* 0x0001783601007387 */ /* 0x000fe40000100a00 */
[-C--:B0-----:R-:W-:Y:S02]  /*10ae0*/  IADD3 R24, P4, PT, R38, R142.reuse, RZ ;  /* 0x0000008e26187210 */ /* 0x081fe40007f9e0ff */
[----:B------:R0:W-:Y:S01]  /*10af0*/  STL.64 [R1+0x1268], R54 ;  /* 0x0012683601007387 */ /* 0x0001e20000100a00 */
[----:B------:R-:W1:Y:S03]  /*10b00*/  LDC R38, c[0x0][0x3d8] ;  /* 0x0000f600ff267b82 */ /* 0x000e660000000800 */
[----:B------:R-:W-:Y:S04]  /*10b10*/  STL.64 [R1+0x170], R52 ;  /* 0x0001703401007387 */ /* 0x000fe80000100a00 */
[----:B------:R2:W-:Y:S04]  /*10b20*/  STL [R1+0x148], R24 ;  /* 0x0001481801007387 */ /* 0x0005e80000100800 */
[----:B0-----:R-:W3:Y:S01]  /*10b30*/  LDL.64 R54, [R1+0x148] ;  /* 0x0001480001367983 */ /* 0x001ee20000100a00 */
[----:B-1----:R-:W-:Y:S01]  /*10b40*/  IMAD R38, R38, 0x1aa, RZ ;  /* 0x000001aa26267824 */ /* 0x002fe200078e02ff */
[-C--:B------:R-:W-:Y:S01]  /*10b50*/  IADD3 R42, P5, PT, R42, R142.reuse, RZ ;  /* 0x0000008e2a2a7210 */ /* 0x080fe20007fbe0ff */
[----:B------:R-:W-:Y:S01]  /*10b60*/  IMAD R29, R29, 0xd1, RZ ;  /* 0x000000d11d1d7824 */ /* 0x000fe200078e02ff */
[----:B------:R-:W-:Y:S01]  /*10b70*/  IADD3 R26, P6, PT, R161, R142, RZ ;  /* 0x0000008ea11a7210 */ /* 0x000fe20007fde0ff */
[----:B------:R-:W-:Y:S01]  /*10b80*/  IMAD R28, R28, 0x1a8, RZ ;  /* 0x000001a81c1c7824 */ /* 0x000fe200078e02ff */
[----:B------:R-:W-:-:S02]  /*10b90*/  LEA.HI.X.SX32 R43, R19, R143, 0x1, P5 ;  /* 0x0000008f132b7211 */ /* 0x000fc400028f0eff */
[-C--:B------:R-:W-:Y:S02]  /*10ba0*/  IADD3 R18, P5, PT, R18, R142.reuse, RZ ;  /* 0x0000008e12127210 */ /* 0x080fe40007fbe0ff */
[-C--:B------:R-:W-:Y:S02]  /*10bb0*/  LEA.HI.X.SX32 R27, R29, R143.reuse, 0x1, P6 ;  /* 0x0000008f1d1b7211 */ /* 0x080fe400030f0eff */
[----:B------:R-:W-:Y:S01]  /*10bc0*/  IADD3 R28, P6, PT, R28, R142, RZ ;  /* 0x0000008e1c1c7210 */ /* 0x000fe20007fde0ff */
[----:B------:R-:W-:Y:S01]  /*10bd0*/  STL.64 [R1+0x158], R42 ;  /* 0x0001582a01007387 */ /* 0x000fe20000100a00 */
[-C--:B------:R-:W-:Y:S02]  /*10be0*/  LEA.HI.X.SX32 R19, R119, R143.reuse, 0x1, P5 ;  /* 0x0000008f77137211 */ /* 0x080fe400028f0eff */
[-C--:B------:R-:W-:Y:S01]  /*10bf0*/  LEA.HI.X.SX32 R29, R98, R143.reuse, 0x1, P6 ;  /* 0x0000008f621d7211 */ /* 0x080fe200030f0eff */
[----:B------:R-:W-:Y:S01]  /*10c00*/  STL.64 [R1+0x150], R26 ;  /* 0x0001501a01007387 */ /* 0x000fe20000100a00 */
[----:B------:R-:W0:Y:S01]  /*10c10*/  LDC R98, c[0x0][0x3d8] ;  /* 0x0000f600ff627b82 */ /* 0x000e220000000800 */
[----:B---3--:R-:W-:Y:S01]  /*10c20*/  IMAD.MOV.U32 R54, RZ, RZ, R24 ;  /* 0x000000ffff367224 */ /* 0x008fe200078e0018 */
[----:B------:R-:W-:-:S02]  /*10c30*/  LEA.HI.X.SX32 R55, R67, R143, 0x1, P4 ;  /* 0x0000008f43377211 */ /* 0x000fc400020f0eff */
[----:B--2---:R-:W-:-:S04]  /*10c40*/  IADD3 R24, P4, PT, R38, R142, RZ ;  /* 0x0000008e26187210 */ /* 0x004fc80007f9e0ff */
[----:B------:R-:W1:Y:S02]  /*10c50*/  LDC R38, c[0x0][0x3d8] ;  /* 0x0000f600ff267b82 */ /* 0x000e640000000800 */
[----:B-1----:R-:W-:-:S06]  /*10c60*/  IMAD R67, R38, 0x1b2, RZ ;  /* 0x000001b226437824 */ /* 0x002fcc00078e02ff */
[----:B------:R-:W1:Y:S01]  /*10c70*/  LDC R38, c[0x0][0x3d8] ;  /* 0x0000f600ff267b82 */ /* 0x000e620000000800 */
[----:B------:R-:W-:Y:S01]  /*10c80*/  STL [R1+0x14c], R55 ;  /* 0x00014c3701007387 */ /* 0x000fe20000100800 */
[----:B------:R-:W-:-:S03]  /*10c90*/  IADD3 R22, P6, PT, R67, R142, RZ ;  /* 0x0000008e43167210 */ /* 0x000fc60007fde0ff */
[----:B------:R-:W-:Y:S04]  /*10ca0*/  STL.64 [R1+0x1280], R54 ;  /* 0x0012803601007387 */ /* 0x000fe80000100a00 */
[----:B------:R-:W-:Y:S04]  /*10cb0*/  STL.64 [R1+0x140], R18 ;  /* 0x0001401201007387 */ /* 0x000fe80000100a00 */
[----:B------:R-:W-:Y:S01]  /*10cc0*/  STL.64 [R1+0x1288], R18 ;  /* 0x0012881201007387 */ /* 0x000fe20000100a00 */
[----:B-1----:R-:W-:-:S03]  /*10cd0*/  IMAD R38, R38, 0xd5, RZ ;  /* 0x000000d526267824 */ /* 0x002fc600078e02ff */
[----:B------:R-:W-:Y:S02]  /*10ce0*/  STL [R1+0x110], R22 ;  /* 0x0001101601007387 */ /* 0x000fe40000100800 */
[----:B------:R-:W-:Y:S01]  /*10cf0*/  LEA.HI.X.SX32 R25, R38, R143, 0x1, P4 ;  /* 0x0000008f26197211 */ /* 0x000fe200020f0eff */
[----:B0-----:R-:W-:Y:S01]  /*10d00*/  IMAD R98, R98, 0x1b4, RZ ;  /* 0x000001b462627824 */ /* 0x001fe200078e02ff */
[-C--:B------:R-:W-:Y:S01]  /*10d10*/  IADD3 R118, P5, PT, R118, R142.reuse, RZ ;  /* 0x0000008e76767210 */ /* 0x080fe20007fbe0ff */
[----:B------:R-:W-:Y:S01]  /*10d20*/  IMAD R16, R16, 0x1b6, RZ ;  /* 0x000001b610107824 */ /* 0x000fe200078e02ff */
[----:B------:R-:W0:Y:S01]  /*10d30*/  LDC R38, c[0x0][0x3d8] ;  /* 0x0000f600ff267b82 */ /* 0x000e220000000800 */
[----:B------:R-:W-:Y:S04]  /*10d40*/  STL.64 [R1+0x130], R24 ;  /* 0x0001301801007387 */ /* 0x000fe80000100a00 */
[----:B------:R-:W-:Y:S04]  /*10d50*/  STL.64 [R1+0x138], R28 ;  /* 0x0001381c01007387 */ /* 0x000fe80000100a00 */
[----:B------:R1:W-:Y:S04]  /*10d60*/  STL.64 [R1+0x1290], R28 ;  /* 0x0012901c01007387 */ /* 0x0003e80000100a00 */
[----:B-1----:R-:W2:Y:S01]  /*10d70*/  LDL.64 R28, [R1+0x110] ;  /* 0x00011000011c7983 */ /* 0x002ea20000100a00 */
[----:B------:R-:W-:-:S02]  /*10d80*/  IADD3 R24, P4, PT, R98, R142, RZ ;  /* 0x0000008e62187210 */ /* 0x000fc40007f9e0ff */
[----:B------:R-:W1:Y:S01]  /*10d90*/  LDC R98, c[0x0][0x3d8] ;  /* 0x0000f600ff627b82 */ /* 0x000e620000000800 */
[-C--:B------:R-:W-:Y:S02]  /*10da0*/  LEA.HI.X.SX32 R119, R17, R143.reuse, 0x1, P5 ;  /* 0x0000008f11777211 */ /* 0x080fe400028f0eff */
[----:B------:R-:W-:Y:S02]  /*10db0*/  LEA.HI.X.SX32 R25, R39, R143, 0x1, P4 ;  /* 0x0000008f27197211 */ /* 0x000fe400020f0eff */
[----:B------:R-:W-:Y:S01]  /*10dc0*/  IADD3 R16, P5, PT, R16, R142, RZ ;  /* 0x0000008e10107210 */ /* 0x000fe20007fbe0ff */
[----:B-1----:R-:W-:Y:S02]  /*10dd0*/  IMAD R39, R98, 0xdb, RZ ;  /* 0x000000db62277824 */ /* 0x002fe400078e02ff */
[----:B------:R-:W-:-:S03]  /*10de0*/  IMAD R98, R59, 0x1c0, RZ ;  /* 0x000001c03b627824 */ /* 0x000fc600078e02ff */
[----:B------:R-:W-:Y:S02]  /*10df0*/  LEA.HI.X.SX32 R17, R39, R143, 0x1, P5 ;  /* 0x0000008f27117211 */ /* 0x000fe400028f0eff */
[----:B------:R-:W-:Y:S01]  /*10e00*/  IADD3 R114, P5, PT, R98, R142, RZ ;  /* 0x0000008e62727210 */ /* 0x000fe20007fbe0ff */
[----:B------:R-:W1:Y:S08]  /*10e10*/  LDC R39, c[0x0][0x3d8] ;  /* 0x0000f600ff277b82 */ /* 0x000e700000000800 */
[----:B------:R-:W3:Y:S01]  /*10e20*/  LDC R98, c[0x0][0x3d8] ;  /* 0x0000f600ff627b82 */ /* 0x000ee20000000800 */
[----:B------:R-:W-:-:S02]  /*10e30*/  IMAD R49, R49, 0xd9, RZ ;  /* 0x000000d931317824 */ /* 0x000fc400078e02ff */
[----:B------:R-:W-:Y:S02]  /*10e40*/  IMAD R48, R48, 0x1b8, RZ ;  /* 0x000001b830307824 */ /* 0x000fe400078e02ff */
[----:B------:R-:W-:Y:S02]  /*10e50*/  IMAD R58, R58, 0x1ba, RZ ;  /* 0x000001ba3a3a7824 */ /* 0x000fe400078e02ff */
[----:B------:R-:W-:-:S03]  /*10e60*/  IMAD R60, R60, 0xdc, RZ ;  /* 0x000000dc3c3c7824 */ /* 0x000fc600078e02ff */
[----:B------:R-:W-:Y:S01]  /*10e70*/  IADD3 R58, P4, PT, R58, R142, RZ ;  /* 0x0000008e3a3a7210 */ /* 0x000fe20007f9e0ff */
[----:B-1----:R-:W-:Y:S02]  /*10e80*/  IMAD R39, R39, 0x1c2, RZ ;  /* 0x000001c227277824 */ /* 0x002fe400078e02ff */
[----:B---3--:R-:W-:-:S05]  /*10e90*/  IMAD R98, R98, 0xdd, RZ ;  /* 0x000000dd62627824 */ /* 0x008fca00078e02ff */
[----:B------:R-:W-:Y:S02]  /*10ea0*/  LEA.HI.X.SX32 R59, R98, R143, 0x1, P4 ;  /* 0x0000008f623b7211 */ /* 0x000fe400020f0eff */
[----:B------:R-:W1:Y:S01]  /*10eb0*/  LDC R98, c[0x0][0x3d8] ;  /* 0x0000f600ff627b82 */ /* 0x000e620000000800 */
[----:B0-----:R-:W-:Y:S02]  /*10ec0*/  IMAD R38, R38, 0x1c4, RZ ;  /* 0x000001c426267824 */ /* 0x001fe400078e02ff */
[----:B-1----:R-:W-:-:S03]  /*10ed0*/  IMAD R98, R98, 0x1c6, RZ ;  /* 0x000001c662627824 */ /* 0x002fc600078e02ff */
[-C--:B------:R-:W-:Y:S01]  /*10ee0*/  IADD3 R162, P4, PT, R38, R142.reuse, RZ ;  /* 0x0000008e26a27210 */ /* 0x080fe20007f9e0ff */
[----:B------:R-:W-:Y:S03]  /*10ef0*/  STL.64 [R1+0x118], R118 ;  /* 0x0001187601007387 */ /* 0x000fe60000100a00 */
[-C--:B------:R-:W-:Y:S02]  /*10f00*/  LEA.HI.X.SX32 R163, R61, R143.reuse, 0x1, P4 ;  /* 0x0000008f3da37211 */ /* 0x080fe400020f0eff */
[----:B------:R-:W0:Y:S01]  /*10f10*/  LDC R61, c[0x0][0x3d8] ;  /* 0x0000f600ff3d7b82 */ /* 0x000e220000000800 */
[----:B------:R-:W-:Y:S01]  /*10f20*/  IMAD R46, R46, 0x1d4, RZ ;  /* 0x000001d42e2e7824 */ /* 0x000fe200078e02ff */
[----:B--2---:R-:W-:Y:S02]  /*10f30*/  LEA.HI.X.SX32 R29, R49, R143, 0x1, P6 ;  /* 0x0000008f311d7211 */ /* 0x004fe400030f0eff */
[----:B------:R-:W-:-:S04]  /*10f40*/  IADD3 R48, P6, PT, R48, R142, RZ ;  /* 0x0000008e30307210 */ /* 0x000fc80007fde0ff */
[----:B------:R-:W-:Y:S02]  /*10f50*/  LEA.HI.X.SX32 R49, R60, R143, 0x1, P6 ;  /* 0x0000008f3c317211 */ /* 0x000fe400030f0eff */
[----:B------:R-:W-:Y:S02]  /*10f60*/  IADD3 R18, P6, PT, R39, R142, RZ ;  /* 0x0000008e27127210 */ /* 0x000fe40007fde0ff */
[----:B------:R-:W1:Y:S01]  /*10f70*/  LDC R39, c[0x0][0x3d8] ;  /* 0x0000f600ff277b82 */ /* 0x000e620000000800 */
[----:B------:R-:W-:Y:S01]  /*10f80*/  MOV R28, R22 ;  /* 0x00000016001c7202 */ /* 0x000fe20000000f00 */
[----:B-1----:R-:W-:-:S05]  /*10f90*/  IMAD R39, R39, 0xe0, RZ ;  /* 0x000000e027277824 */ /* 0x002fca00078e02ff */
[----:B------:R-:W-:Y:S02]  /*10fa0*/  LEA.HI.X.SX32 R115, R39, R143, 0x1, P5 ;  /* 0x0000008f27737211 */ /* 0x000fe400028f0eff */
[----:B------:R-:W-:Y:S01]  /*10fb0*/  IADD3 R22, P5, PT, R98, R142, RZ ;  /* 0x0000008e62167210 */ /* 0x000fe20007fbe0ff */
[----:B------:R-:W1:Y:S08]  /*10fc0*/  LDC R39, c[0x0][0x3d8] ;  /* 0x0000f600ff277b82 */ /* 0x000e700000000800 */
[----:B------:R-:W2:Y:S01]  /*10fd0*/  LDC R98, c[0x0][0x3d8] ;  /* 0x0000f600ff627b82 */ /* 0x000ea20000000800 */
[----:B-1----:R-:W-:-:S02]  /*10fe0*/  IMAD R38, R39, 0xe1, RZ ;  /* 0x000000e127267824 */ /* 0x002fc400078e02ff */
[----:B--2---:R-:W-:-:S05]  /*10ff0*/  IMAD R39, R98, 0x1c8, RZ ;  /* 0x000001c862277824 */ /* 0x004fca00078e02ff */
[----:B------:R-:W1:Y:S01]  /*11000*/  LDC R98, c[0x0][0x3d8] ;  /* 0x0000f600ff627b82 */ /* 0x000e620000000800 */
[----:B------:R-:W-:Y:S04]  /*11010*/  STL [R1+0x114], R29 ;  /* 0x0001141d01007387 */ /* 0x000fe80000100800 */
[----:B------:R-:W-:Y:S04]  /*11020*/  STL.64 [R1+0x108], R24 ;  /* 0x0001081801007387 */ /* 0x000fe80000100a00 */
[----:B------:R-:W-:Y:S01]  /*11030*/  STL [R1+0x1118], R60 ;  /* 0x0011183c01007387 */ /* 0x000fe20000100800 */
[----:B------:R-:W-:-:S03]  /*11040*/  LEA.HI.X.SX32 R19, R38, R143, 0x1, P6 ;  /* 0x0000008f26137211 */ /* 0x000fc600030f0eff */
[----:B------:R-:W-:Y:S04]  /*11050*/  STL.64 [R1+0x100], R16 ;  /* 0x0001001001007387 */ /* 0x000fe80000100a00 */
[----:B------:R-:W-:Y:S04]  /*11060*/  STL.64 [R1+0xf8], R48 ;  /* 0x0000f83001007387 */ /* 0x000fe80000100a00 */
[----:B------:R-:W-:Y:S04]  /*11070*/  STL.64 [R1+0xf0], R58 ;  /* 0x0000f03a01007387 */ /* 0x000fe80000100a00 */
[----:B------:R2:W-:Y:S02]  /*11080*/  STL.64 [R1+0x1180], R58 ;  /* 0x0011803a01007387 */ /* 0x0005e40000100a00 */
[----:B--2---:R-:W-:Y:S01]  /*11090*/  IADD3 R58, P6, PT, R39, R142, RZ ;  /* 0x0000008e273a7210 */ /* 0x004fe20007fde0ff */
[----:B-1----:R-:W-:-:S02]  /*110a0*/  IMAD R39, R98, 0x1ca, RZ ;  /* 0x000001ca62277824 */ /* 0x002fc400078e02ff */
[----:B------:R-:W1:Y:S02]  /*110b0*/  LDC R98, c[0x0][0x3d8] ;  /* 0x0000f600ff627b82 */ /* 0x000e640000000800 */
[----:B-1----:R-:W-:-:S05]  /*110c0*/  IMAD R98, R98, 0xe3, RZ ;  /* 0x000000e362627824 */ /* 0x002fca00078e02ff */
[-C--:B------:R-:W-:Y:S02]  /*110d0*/  LEA.HI.X.SX32 R23, R98, R143.reuse, 0x1, P5 ;  /* 0x0000008f62177211 */ /* 0x080fe400028f0eff */
[----:B------:R-:W1:Y:S01]  /*110e0*/  LDC R98, c[0x0][0x3d8] ;  /* 0x0000f600ff627b82 */ /* 0x000e620000000800 */
[-C--:B------:R-:W-:Y:S01]  /*110f0*/  IADD3 R26, P4, PT, R39, R142.reuse, RZ ;  /* 0x0000008e271a7210 */ /* 0x080fe20007f9e0ff */
[----:B0-----:R-:W-:Y:S01]  /*11100*/  IMAD R39, R61, 0x1d0, RZ ;  /* 0x000001d03d277824 */ /* 0x001fe200078e02ff */
[-C--:B------:R-:W-:Y:S01]  /*11110*/  LEA.HI.X.SX32 R59, R156, R143.reuse, 0x1, P6 ;  /* 0x0000008f9c3b7211 */ /* 0x080fe200030f0eff */
[----:B------:R-:W-:Y:S03]  /*11120*/  STL.64 [R1+0xd8], R114 ;  /* 0x0000d87201007387 */ /* 0x000fe60000100a00 */
[----:B------:R-:W-:Y:S01]  /*11130*/  IADD3 R110, P5, PT, R39, R142, RZ ;  /* 0x0000008e276e7210 */ /* 0x000fe20007fbe0ff */
[----:B------:R-:W-:Y:S01]  /*11140*/  STL.64 [R1+0xd0], R18 ;  /* 0x0000d01201007387 */ /* 0x000fe20000100a00 */
[----:B------:R-:W0:Y:S03]  /*11150*/  LDC R61, c[0x0][0x3d8] ;  /* 0x0000f600ff3d7b82 */ /* 0x000e260000000800 */
[----:B------:R-:W-:Y:S01]  /*11160*/  STL.64 [R1+0xc8], R162 ;  /* 0x0000c8a201007387 */ /* 0x000fe20000100a00 */
[----:B------:R-:W-:-:S03]  /*11170*/  LEA.HI.X.SX32 R111, R135, R143, 0x1, P5 ;  /* 0x0000008f876f7211 */ /* 0x000fc600028f0eff */
[----:B------:R-:W-:Y:S01]  /*11180*/  STL.64 [R1+0xc0], R22 ;  /* 0x0000c01601007387 */ /* 0x000fe20000100a00 */
[----:B------:R-:W2:Y:S01]  /*11190*/  LDC R135, c[0x0][0x3d8] ;  /* 0x0000f600ff877b82 */ /* 0x000ea20000000800 */
[----:B-1----:R-:W-:Y:S02]  /*111a0*/  IMAD R98, R98, 0xe5, RZ ;  /* 0x000000e562627824 */ /* 0x002fe400078e02ff */
[----:B------:R-:W-:Y:S03]  /*111b0*/  STL.64 [R1+0xb8], R58 ;  /* 0x0000b83a01007387 */ /* 0x000fe60000100a00 */
[----:B------:R-:W-:Y:S01]  /*111c0*/  LEA.HI.X.SX32 R27, R98, R143, 0x1, P4 ;  /* 0x0000008f621b7211 */ /* 0x000fe200020f0eff */
[----:B------:R-:W-:-:S04]  /*111d0*/  IMAD R98, R47, 0x1d6, RZ ;  /* 0x000001d62f627824 */ /* 0x000fc800078e02ff */
[----:B------:R1:W-:Y:S02]  /*111e0*/  STL.64 [R1+0xb0], R26 ;  /* 0x0000b01a01007387 */ /* 0x0003e40000100a00 */
[----:B-1----:R-:W-:Y:S02]  /*111f0*/  IADD3 R26, P5, PT, R98, R142, RZ ;  /* 0x0000008e621a7210 */ /* 0x002fe40007fbe0ff */
[----:B------:R-:W1:Y:S01]  /*11200*/  LDC R98, c[0x0][0x3d8] ;  /* 0x0000f600ff627b82 */ /* 0x000e620000000800 */
[----:B0-----:R-:W-:-:S05]  /*11210*/  IMAD R61, R61, 0x1d2, RZ ;  /* 0x000001d23d3d7824 */ /* 0x001fca00078e02ff */
[-C--:B------:R-:W-:Y:S01]  /*11220*/  IADD3 R54, P6, PT, R61, R142.reuse, RZ ;  /* 0x0000008e3d367210 */ /* 0x080fe20007fde0ff */
[----:B-1----:R-:W-:Y:S02]  /*11230*/  IMAD R61, R98, 0x1da, RZ ;  /* 0x000001da623d7824 */ /* 0x002fe400078e02ff */
[----:B------:R-:W0:Y:S01]  /*11240*/  LDC R98, c[0x0][0x3d8] ;  /* 0x0000f600ff627b82 */ /* 0x000e220000000800 */
[----:B------:R-:W-:-:S04]  /*11250*/  IADD3 R46, P4, PT, R46, R142, RZ ;  /* 0x0000008e2e2e7210 */ /* 0x000fc80007f9e0ff */
[----:B------:R-:W-:Y:S02]  /*11260*/  LEA.HI.X.SX32 R47, R137, R143, 0x1, P4 ;  /* 0x0000008f892f7211 */ /* 0x000fe400020f0eff */
[----:B------:R-:W-:Y:S01]  /*11270*/  IADD3 R38, P4, PT, R61, R142, RZ ;  /* 0x0000008e3d267210 */ /* 0x000fe20007f9e0ff */
[----:B--2---:R-:W-:Y:S02]  /*11280*/  IMAD R61, R135, 0xeb, RZ ;  /* 0x000000eb873d7824 */ /* 0x004fe400078e02ff */
[----:B0-----:R-:W-:Y:S02]  /*11290*/  IMAD R135, R98, 0x1e0, RZ ;  /* 0x000001e062877824 */ /* 0x001fe400078e02ff */
[----:B------:R-:W0:Y:S01]  /*112a0*/  LDC R98, c[0x0][0x3d8] ;  /* 0x0000f600ff627b82 */ /* 0x000e220000000800 */
[----:B------:R-:W-:Y:S02]  /*112b0*/  IMAD R51, R51, 0xe9, RZ ;  /* 0x000000e933337824 */ /* 0x000fe400078e02ff */
[----:B------:R-:W-:-:S02]  /*112c0*/  IMAD R50, R50, 0x1d8, RZ ;  /* 0x000001d832327824 */ /* 0x000fc400078e02ff */
[----:B------:R-:W-:Y:S01]  /*112d0*/  IMAD R63, R63, 0xec, RZ ;  /* 0x000000ec3f3f7824 */ /* 0x000fe200078e02ff */
[-C--:B------:R-:W-:Y:S02]  /*112e0*/  LEA.HI.X.SX32 R55, R51, R143.reuse, 0x1, P6 ;  /* 0x0000008f33377211 */ /* 0x080fe400030f0eff */
[-C--:B------:R-:W-:Y:S02]  /*112f0*/  IADD3 R50, P6, PT, R50, R142.reuse, RZ ;  /* 0x0000008e32327210 */ /* 0x080fe40007fde0ff */
[-C--:B------:R-:W-:Y:S02]  /*11300*/  LEA.HI.X.SX32 R27, R61, R143.reuse, 0x1, P5 ;  /* 0x0000008f3d1b7211 */ /* 0x080fe400028f0eff */
[----:B------:R-:W-:Y:S02]  /*11310*/  IADD3 R112, P5, PT, R135, R142, RZ ;  /* 0x0000008e87707210 */ /* 0x000fe40007fbe0ff */
[----:B------:R-:W-:Y:S01]  /*11320*/  LEA.HI.X.SX32 R51, R63, R143, 0x1, P6 ;  /* 0x0000008f3f337211 */ /* 0x000fe200030f0eff */
[----:B------:R-:W1:Y:S01]  /*11330*/  LDC R135, c[0x0][0x3d8] ;  /* 0x0000f600ff877b82 */ /* 0x000e620000000800 */
[----:B0-----:R-:W-:-:S05]  /*11340*/  IMAD R98, R98, 0x1e2, RZ ;  /* 0x000001e262627824 */ /* 0x001fca00078e02ff */
[----:B------:R-:W-:Y:S02]  /*11350*/  IADD3 R158, P6, PT, R98, R142, RZ ;  /* 0x0000008e629e7210 */ /* 0x000fe40007fde0ff */
[----:B------:R-:W0:Y:S01]  /*11360*/  LDC R98, c[0x0][0x3d8] ;  /* 0x0000f600ff627b82 */ /* 0x000e220000000800 */
[----:B------:R-:W-:Y:S02]  /*11370*/  IMAD R15, R15, 0xed, RZ ;  /* 0x000000ed0f0f7824 */ /* 0x000fe400078e02ff */
[----:B------:R-:W-:Y:S01]  /*11380*/  IMAD R14, R14, 0x1e4, RZ ;  /* 0x000001e40e0e7824 */ /* 0x000fe200078e02ff */
[----:B------:R-:W-:Y:S01]  /*11390*/  STL.64 [R1+0x98], R110 ;  /* 0x0000986e01007387 */ /* 0x000fe20000100a00 */
[----:B-1----:R-:W-:-:S03]  /*113a0*/  IMAD R135, R135, 0xf0, RZ ;  /* 0x000000f087877824 */ /* 0x002fc600078e02ff */
[----:B------:R-:W-:Y:S01]  /*113b0*/  STL.64 [R1+0x90], R54 ;  /* 0x0000903601007387 */ /* 0x000fe20000100a00 */
[-C--:B------:R-:W-:Y:S02]  /*113c0*/  LEA.HI.X.SX32 R39, R15, R143.reuse, 0x1, P4 ;  /* 0x0000008f0f277211 */ /* 0x080fe400020f0eff */
[----:B------:R-:W-:Y:S01]  /*113d0*/  IADD3 R14, P4, PT, R14, R142, RZ ;  /* 0x0000008e0e0e7210 */ /* 0x000fe20007f9e0ff */
[----:B------:R-:W-:Y:S01]  /*113e0*/  STL.64 [R1+0x88], R46 ;  /* 0x0000882e01007387 */ /* 0x000fe20000100a00 */
[----:B------:R-:W-:-:S03]  /*113f0*/  LEA.HI.X.SX32 R113, R135, R143, 0x1, P5 ;  /* 0x0000008f87717211 */ /* 0x000fc600028f0eff */
[----:B------:R1:W-:Y:S01]  /*11400*/  STL [R1+0x111c], R63 ;  /* 0x00111c3f01007387 */ /* 0x0003e20000100800 */
[-C--:B------:R-:W-:Y:S02]  /*11410*/  LEA.HI.X.SX32 R15, R3, R143.reuse, 0x1, P4 ;  /* 0x0000008f030f7211 */ /* 0x080fe400020f0eff */
[----:B------:R-:W2:Y:S01]  /*11420*/  LDC R3, c[0x0][0x3d8] ;  /* 0x0000f600ff037b82 */ /* 0x000ea20000000800 */
[----:B0-----:R-:W-:Y:S01]  /*11430*/  IMAD R61, R98, 0xf1, RZ ;  /* 0x000000f1623d7824 */ /* 0x001fe200078e02ff */
[----:B------:R-:W-:Y:S06]  /*11440*/  STL.64 [R1+0x80], R26 ;  /* 0x0000801a01007387 */ /* 0x000fec0000100a00 */
[----:B------:R-:W0:Y:S01]  /*11450*/  LDC R98, c[0x0][0x3d8] ;  /* 0x0000f600ff627b82 */ /* 0x000e220000000800 */
[----:B------:R-:W-:Y:S01]  /*11460*/  STL.64 [R1+0x70], R50 ;  /* 0x0000703201007387 */ /* 0x000fe20000100a00 */
[----:B------:R-:W-:-:S03]  /*11470*/  LEA.HI.X.SX32 R159, R61, R143, 0x1, P6 ;  /* 0x0000008f3d9f7211 */ /* 0x000fc600030f0eff */
[----:B------:R3:W-:Y:S01]  /*11480*/  STL.64 [R1+0x68], R38 ;  /* 0x0000682601007387 */ /* 0x0007e20000100a00 */
[----:B------:R-:W-:Y:S02]  /*11490*/  IMAD R135, R21, 0x1e8, RZ ;  /* 0x000001e815877824 */ /* 0x000fe400078e02ff */
[----:B------:R-:W-:Y:S01]  /*114a0*/  IMAD R20, R20, 0x1e6, RZ ;  /* 0x000001e614147824 */ /* 0x000fe200078e02ff */
[----:B------:R-:W4:Y:S01]  /*114b0*/  LDL.LU R65, [R1+0x2cc] ;  /* 0x0002cc0001417983 */ /* 0x000f220000300800 */
[----:B-1----:R-:W1:Y:S03]  /*114c0*/  LDC R63, c[0x0][0x3d8] ;  /* 0x0000f600ff3f7b82 */ /* 0x002e660000000800 */
[----:B------:R-:W-:Y:S04]  /*114d0*/  STL.64 [R1+0x50], R112 ;  /* 0x0000507001007387 */ /* 0x000fe80000100a00 */
[----:B------:R-:W4:Y:S04]  /*114e0*/  LDL.LU R67, [R1+0x2c8] ;  /* 0x0002c80001437983 */ /* 0x000f280000300800 */
[----:B------:R-:W-:Y:S04]  /*114f0*/  STL.64 [R1+0x48], R158 ;  /* 0x0000489e01007387 */ /* 0x000fe80000100a00 */
[----:B------:R-:W-:Y:S04]  /*11500*/  STL.64 [R1+0x40], R14 ;  /* 0x0000400e01007387 */ /* 0x000fe80000100a00 */
[----:B------:R-:W4:Y:S01]  /*11510*/  LDL.64 R56, [R1+0x718] ;  /* 0x0007180001387983 */ /* 0x000f220000100a00 */
[----:B0-----:R-:W-:-:S05]  /*11520*/  IMAD R98, R98, 0x1ea, RZ ;  /* 0x000001ea62627824 */ /* 0x001fca00078e02ff */
[-C--:B---3--:R-:W-:Y:S02]  /*11530*/  IADD3 R38, P4, PT, R98, R142.reuse, RZ ;  /* 0x0000008e62267210 */ /* 0x088fe40007f9e0ff */
[----:B------:R-:W0:Y:S01]  /*11540*/  LDC R98, c[0x0][0x3d8] ;  /* 0x0000f600ff627b82 */ /* 0x000e220000000800 */
[----:B------:R-:W-:Y:S01]  /*11550*/  IADD3 R52, P6, PT, R135, R142, RZ ;  /* 0x0000008e87347210 */ /* 0x000fe20007fde0ff */
[----:B--2---:R-:W-:-:S05]  /*11560*/  IMAD R135, R3, 0xf5, RZ ;  /* 0x000000f503877824 */ /* 0x004fca00078e02ff */
[----:B------:R-:W-:Y:S01]  /*11570*/  LEA.HI.X.SX32 R39, R135, R143, 0x1, P4 ;  /* 0x0000008f87277211 */ /* 0x000fe200020f0eff */
[----:B0-----:R-:W-:-:S05]  /*11580*/  IMAD R3, R98, 0x1f4, RZ ;  /* 0x000001f462037824 */ /* 0x001fca00078e02ff */
[-C--:B------:R-:W-:Y:S02]  /*11590*/  IADD3 R164, P4, PT, R3, R142.reuse, RZ ;  /* 0x0000008e03a47210 */ /* 0x080fe40007f9e0ff */
[----:B------:R-:W0:Y:S01]  /*115a0*/  LDC R3, c[0x0][0x3d8] ;  /* 0x0000f600ff037b82 */ /* 0x000e220000000800 */
[-C--:B------:R-:W-:Y:S02]  /*115b0*/  IADD3 R20, P5, PT, R20, R142.reuse, RZ ;  /* 0x0000008e14147210 */ /* 0x080fe40007fbe0ff */
[-C--:B------:R-:W-:Y:S02]  /*115c0*/  LEA.HI.X.SX32 R53, R99, R143.reuse, 0x1, P6 ;  /* 0x0000008f63357211 */ /* 0x080fe400030f0eff */
[-C--:B------:R-:W-:Y:S02]  /*115d0*/  LEA.HI.X.SX32 R21, R45, R143.reuse, 0x1, P5 ;  /* 0x0000008f2d157211 */ /* 0x080fe400028f0eff */
[----:B------:R-:W-:Y:S01]  /*115e0*/  IADD3 R44, P5, PT, R44, R142, RZ ;  /* 0x0000008e2c2c7210 */ /* 0x000fe20007fbe0ff */
[----:B------:R-:W2:Y:S03]  /*115f0*/  LDC R99, c[0x0][0x3d8] ;  /* 0x0000f600ff637b82 */ /* 0x000ea60000000800 */
[----:B------:R-:W-:-:S05]  /*11600*/  LEA.HI.X.SX32 R45, R147, R143, 0x1, P5 ;  /* 0x0000008f932d7211 */ /* 0x000fca00028f0eff */
[----:B------:R-:W3:Y:S01]  /*11610*/  LDC R147, c[0x0][0x3d8] ;  /* 0x0000f600ff937b82 */ /* 0x000ee20000000800 */
[----:B0-----:R-:W-:-:S07]  /*11620*/  IMAD R135, R3, 0x1f6, RZ ;  /* 0x000001f603877824 */ /* 0x001fce00078e02ff */
[----:B------:R-:W0:Y:S01]  /*11630*/  LDC R3, c[0x0][0x3d8] ;  /* 0x0000f600ff037b82 */ /* 0x000e220000000800 */
[----:B--2---:R-:W-:-:S05]  /*11640*/  IMAD R99, R99, 0x1f2, RZ ;  /* 0x000001f263637824 */ /* 0x004fca00078e02ff */
[----:B------:R-:W-:Y:S01]  /*11650*/  IADD3 R98, P6, PT, R99, R142, RZ ;  /* 0x0000008e63627210 */ /* 0x000fe20007fde0ff */
[----:B---3--:R-:W-:-:S05]  /*11660*/  IMAD R147, R147, 0xf9, RZ ;  /* 0x000000f993937824 */ /* 0x008fca00078e02ff */
[----:B------:R-:W-:Y:S02]  /*11670*/  LEA.HI.X.SX32 R99, R147, R143, 0x1, P6 ;  /* 0x0000008f93637211 */ /* 0x000fe400030f0eff */
[----:B------:R-:W2:Y:S01]  /*11680*/  LDC R147, c[0x0][0x3d8] ;  /* 0x0000f600ff937b82 */ /* 0x000ea20000000800 */
[----:B0-----:R-:W-:-:S05]  /*11690*/  IMAD R3, R3, 0x1f8, RZ ;  /* 0x000001f803037824 */ /* 0x001fca00078e02ff */
[----:B------:R-:W-:Y:S02]  /*116a0*/  IADD3 R156, P6, PT, R3, R142, RZ ;  /* 0x0000008e039c7210 */ /* 0x000fe40007fde0ff */
[----:B------:R-:W0:Y:S01]  /*116b0*/  LDC R3, c[0x0][0x3d8] ;  /* 0x0000f600ff037b82 */ /* 0x000e220000000800 */
[----:B------:R3:W-:Y:S01]  /*116c0*/  STL.64 [R1+0x30], R52 ;  /* 0x0000303401007387 */ /* 0x0007e20000100a00 */
[----:B------:R-:W-:-:S03]  /*116d0*/  LEA.HI.X.SX32 R165, R146, R143, 0x1, P4 ;  /* 0x0000008f92a57211 */ /* 0x000fc600020f0eff */
[----:B------:R-:W4:Y:S01]  /*116e0*/  LDL.LU R137, [R1+0x2c4] ;  /* 0x0002c40001897983 */ /* 0x000f220000300800 */
[----:B-1----:R-:W-:-:S03]  /*116f0*/  IMAD R153, R63, 0xfd, RZ ;  /* 0x000000fd3f997824 */ /* 0x002fc600078e02ff */
[----:B------:R-:W-:Y:S01]  /*11700*/  STL.64 [R1+0x38], R20 ;  /* 0x0000381401007387 */ /* 0x000fe20000100a00 */
[----:B--2---:R-:W-:-:S03]  /*11710*/  IMAD R147, R147, 0x1fa, RZ ;  /* 0x000001fa93937824 */ /* 0x004fc600078e02ff */
[----:B------:R1:W-:Y:S01]  /*11720*/  STL.64 [R1+0x28], R38 ;  /* 0x0000282601007387 */ /* 0x0003e20000100a00 */
[----:B------:R-:W-:-:S03]  /*11730*/  IADD3 R160, P5, PT, R135, R142, RZ ;  /* 0x0000008e87a07210 */ /* 0x000fc60007fbe0ff */
[----:B---3--:R-:W2:Y:S01]  /*11740*/  LDL.64 R52, [R1+0x700] ;  /* 0x0007000001347983 */ /* 0x008ea20000100a00 */
[----:B------:R-:W-:Y:S01]  /*11750*/  IADD3 R152, P4, PT, R147, R142, RZ ;  /* 0x0000008e93987210 */ /* 0x000fe20007f9e0ff */
[----:B------:R-:W-:Y:S02]  /*11760*/  IMAD R62, R62, 0xfc, RZ ;  /* 0x000000fc3e3e7824 */ /* 0x000fe400078e02ff */
[----:B------:R-:W3:Y:S01]  /*11770*/  LDL.LU R61, [R1+0x2c0] ;  /* 0x0002c000013d7983 */ /* 0x000ee20000300800 */
[----:B0-----:R-:W-:-:S03]  /*11780*/  IMAD R3, R3, 0xfb, RZ ;  /* 0x000000fb03037824 */ /* 0x001fc600078e02ff */
[----:B------:R-:W-:Y:S01]  /*11790*/  STL.64 [R1+0x10], R44 ;  /* 0x0000102c01007387 */ /* 0x000fe20000100a00 */
[----:B------:R-:W-:-:S03]  /*117a0*/  LEA.HI.X.SX32 R153, R153, R143, 0x1, P4 ;  /* 0x0000008f99997211 */ /* 0x000fc600020f0eff */
[----:B-1----:R-:W3:Y:S01]  /*117b0*/  LDL.64 R38, [R1+0x6d8] ;  /* 0x0006d80001267983 */ /* 0x002ee20000100a00 */
[----:B------:R-:W-:-:S03]  /*117c0*/  LEA.HI.X.SX32 R161, R3, R143, 0x1, P5 ;  /* 0x0000008f03a17211 */ /* 0x000fc600028f0eff */
[----:B------:R-:W3:Y:S01]  /*117d0*/  LDL.LU R135, [R1+0x294] ;  /* 0x0002940001877983 */ /* 0x000ee20000300800 */
[----:B------:R-:W-:-:S03]  /*117e0*/  PRMT R155, RZ, 0x7610, R155 ;  /* 0x00007610ff9b7816 */ /* 0x000fc6000000009b */
[----:B------:R-:W-:Y:S01]  /*117f0*/  STL.64 [R1], R98 ;  /* 0x0000006201007387 */ /* 0x000fe20000100a00 */
[----:B------:R-:W-:-:S03]  /*11800*/  PRMT R154, RZ, 0x7610, R154 ;  /* 0x00007610ff9a7816 */ /* 0x000fc6000000009a */
[----:B------:R-:W3:Y:S01]  /*11810*/  LDL.64 R146, [R1+0x6d0] ;  /* 0x0006d00001927983 */ /* 0x000ee20000100a00 */
[----:B------:R-:W-:-:S03]  /*11820*/  LEA.HI.X.SX32 R157, R62, R143, 0x1, P6 ;  /* 0x0000008f3e9d7211 */ /* 0x000fc600030f0eff */
[----:B------:R-:W3:Y:S04]  /*11830*/  LDL R60, [R1+0xe8] ;  /* 0x0000e800013c7983 */ /* 0x000ee80000100800 */
[----:B------:R-:W3:Y:S04]  /*11840*/  LDL.LU R3, [R1+0x290] ;  /* 0x0002900001037983 */ /* 0x000ee80000300800 */
[----:B------:R0:W-:Y:S04]  /*11850*/  STL [R1+0x1120], R62 ;  /* 0x0011203e01007387 */ /* 0x0001e80000100800 */
[----:B------:R-:W3:Y:S04]  /*11860*/  @P2 LDG.E.U16 R154, desc[UR8][R150.64] ;  /* 0x00000008969a2981 */ /* 0x000ee8000c1e1500 */
[----:B0-----:R-:W3:Y:S04]  /*11870*/  LDL.64 R62, [R1+0x6a8] ;  /* 0x0006a800013e7983 */ /* 0x001ee80000100a00 */
[----:B------:R0:W-:Y:S04]  /*11880*/  STL.64 [R1+0x1160], R152 ;  /* 0x0011609801007387 */ /* 0x0001e80000100a00 */
[----:B0-----:R-:W3:Y:S04]  /*11890*/  LDL.64 R152, [R1+0x6e0] ;  /* 0x0006e00001987983 */ /* 0x001ee80000100a00 */
[----:B------:R-:W-:Y:S04]  /*118a0*/  STL [R1+0x1128], R142 ;  /* 0x0011288e01007387 */ /* 0x000fe80000100800 */
[----:B------:R0:W-:Y:S04]  /*118b0*/  STL [R1+0x1124], R143 ;  /* 0x0011248f01007387 */ /* 0x0001e80000100800 */
[----:B0-----:R-:W3:Y:S04]  /*118c0*/  LDL.64 R142, [R1+0x6f0] ;  /* 0x0006f000018e7983 */ /* 0x001ee80000100a00 */
[----:B----4-:R-:W4:Y:S04]  /*118d0*/  @P2 LDG.E.U16 R155, desc[UR8][R56.64] ;  /* 0x00000008389b2981 */ /* 0x010f28000c1e1500 */
[----:B------:R-:W4:Y:S04]  /*118e0*/  LDL.64 R56, [R1+0x690] ;  /* 0x0006900001387983 */ /* 0x000f280000100a00 */
[----:B------:R-:W4:Y:S01]  /*118f0*/  LDL.LU.64 R150, [R1+0x1460] ;  /* 0x0014600001967983 */ /* 0x000f220000300a00 */
[----:B------:R-:W-:-:S03]  /*11900*/  PRMT R140, RZ, 0x7610, R140 ;  /* 0x00007610ff8c7816 */ /* 0x000fc6000000008c */
[----:B--2---:R-:W2:Y:S04]  /*11910*/  @P2 LDG.E.U16 R65, desc[UR8][R52.64] ;  /* 0x0000000834412981 */ /* 0x004ea8000c1e1500 */
[----:B---3--:R-:W3:Y:S04]  /*11920*/  @P2 LDG.E.U16 R60, desc[UR8][R146.64] ;  /* 0x00000008923c2981 */ /* 0x008ee8000c1e1500 */
[----:B------:R-:W2:Y:S04]  /*11930*/  @P2 LDG.E.U16 R140, desc[UR8][R142.64] ;  /* 0x000000088e8c2981 */ /* 0x000ea8000c1e1500 */
[----:B----4-:R-:W4:Y:S04]  /*11940*/  @P2 LDG.E.U16 R137, desc[UR8][R56.64] ;  /* 0x0000000838892981 */ /* 0x010f28000c1e1500 */
[----:B------:R-:W2:Y:S04]  /*11950*/  @P2 LDG.E.U16 R151, desc[UR8][R30.64] ;  /* 0x000000081e972981 */ /* 0x000ea8000c1e1500 */
[----:B------:R0:W-:Y:S04]  /*11960*/  STL.64 [R1+0x1148], R154 ;  /* 0x0011489a01007387 */ /* 0x0001e80000100a00 */
[----:B------:R-:W3:Y:S04]  /*11970*/  @P2 LDG.E.U16 R150, desc[UR8][R38.64] ;  /* 0x0000000826962981 */ /* 0x000ee8000c1e1500 */
[----:B0-----:R-:W3:Y:S04]  /*11980*/  LDL.64 R154, [R1+0x6f8] ;  /* 0x0006f800019a7983 */ /* 0x001ee80000100a00 */
[----:B------:R-:W3:Y:S04]  /*11990*/  LDL.LU.64 R30, [R1+0x1458] ;  /* 0x00145800011e7983 */ /* 0x000ee80000300a00 */
[----:B--2---:R0:W-:Y:S04]  /*119a0*/  STL [R1+0xec], R151 ;  /* 0x0000ec9701007387 */ /* 0x0041e80000100800 */
[----:B0-----:R-:W2:Y:S04]  /*119b0*/  LDL.LU R151, [R1+0x1450] ;  /* 0x0014500001977983 */ /* 0x001ea80000300800 */
[----:B------:R-:W4:Y:S04]  /*119c0*/  LDL.64 R52, [R1+0x688] ;  /* 0x0006880001347983 */ /* 0x000f280000100a00 */
[----:B---3--:R-:W3:Y:S04]  /*119d0*/  @P2 LDG.E.U16 R30, desc[UR8][R154.64] ;  /* 0x000000089a1e2981 */ /* 0x008ee8000c1e1500 */
[----:B------:R-:W4:Y:S04]  /*119e0*/  @P2 LDG.E.U16 R31, desc[UR8][R148.64] ;  /* 0x00000008941f2981 */ /* 0x000f28000c1e1500 */
[----:B--2---:R-:W2:Y:S04]  /*119f0*/  @P2 LDG.E.U16 R151, desc[UR8][R152.64] ;  /* 0x0000000898972981 */ /* 0x004ea8000c1e1500 */
[----:B------:R-:W-:Y:S04]  /*11a00*/  STL [R1+0x112c], R65 ;  /* 0x00112c4101007387 */ /* 0x000fe80000100800 */
[----:B---3--:R-:W-:Y:S04]  /*11a10*/  STL [R1+0x1130], R30 ;  /* 0x0011301e01007387 */ /* 0x008fe80000100800 */
[----:B------:R-:W3:Y:S04]  /*11a20*/  LDL.64 R142, [R1+0x668] ;  /* 0x00066800018e7983 */ /* 0x000ee80000100a00 */
[----:B------:R-:W-:Y:S04]  /*11a30*/  STL [R1+0x1134], R140 ;  /* 0x0011348c01007387 */ /* 0x000fe80000100800 */
[----:B------:R-:W3:Y:S04]  /*11a40*/  LDL.64 R154, [R1+0x660] ;  /* 0x00066000019a7983 */ /* 0x000ee80000100a00 */
[----:B------:R-:W4:Y:S04]  /*11a50*/  LDL.64 R152, [R1+0x658] ;  /* 0x0006580001987983 */ /* 0x000f280000100a00 */
[----:B------:R-:W4:Y:S04]  /*11a60*/  LDL.64 R38, [R1+0x650] ;  /* 0x0006500001267983 */ /* 0x000f280000100a00 */
[----:B--2---:R0:W-:Y:S04]  /*11a70*/  STL.64 [R1+0x1150], R150 ;  /* 0x0011509601007387 */ /* 0x0041e80000100a00 */
[----:B0-----:R-:W2:Y:S04]  /*11a80*/  LDL.64 R150, [R1+0x698] ;  /* 0x0006980001967983 */ /* 0x001ea80000100a00 */
[----:B------:R-:W2:Y:S01]  /*11a90*/  LDL.LU.64 R146, [R1+0x1448] ;  /* 0x0014480001927983 */ /* 0x000ea20000300a00 */
[----:B------:R-:W-:-:S06]  /*11aa0*/  PRMT R141, RZ, 0x7610, R141 ;  /* 0x00007610ff8d7816 */ /* 0x000fcc000000008d */
[----:B---3--:R-:W3:Y:S04]  /*11ab0*/  @P2 LDG.E.U16 R141, desc[UR8][R154.64] ;  /* 0x000000089a8d2981 */ /* 0x008ee8000c1e1500 */
[----:B----4-:R-:W4:Y:S04]  /*11ac0*/  @P2 LDG.E.U16 R61, desc[UR8][R152.64] ;  /* 0x00000008983d2981 */ /* 0x010f28000c1e1500 */
[----:B--2---:R-:W2:Y:S04]  /*11ad0*/  @P2 LDG.E.U16 R67, desc[UR8][R146.64] ;  /* 0x0000000892432981 */ /* 0x004ea8000c1e1500 */
[----:B------:R-:W3:Y:S04]  /*11ae0*/  LDL.LU.64 R146, [R1+0x1440] ;  /* 0x0014400001927983 */ /* 0x000ee80000300a00 */
[----:B--2---:R-:W-:Y:S04]  /*11af0*/  STL [R1+0x1138], R67 ;  /* 0x0011384301007387 */ /* 0x004fe80000100800 */
[----:B------:R-:W2:Y:S04]  /*11b00*/  LDL.LU.64 R148, [R1+0x1438] ;  /* 0x0014380001947983 */ /* 0x000ea80000300a00 */
[----:B------:R0:W-:Y:S04]  /*11b10*/  STL [R1+0x113c], R31 ;  /* 0x00113c1f01007387 */ /* 0x0001e80000100800 */
[----:B---3--:R-:W3:Y:S04]  /*11b20*/  @P2 LDG.E.U16 R146, desc[UR8][R150.64] ;  /* 0x0000000896922981 */ /* 0x008ee8000c1e1500 */
[----:B------:R-:W3:Y:S04]  /*11b30*/  @P2 LDG.E.U16 R147, desc[UR8][R144.64] ;  /* 0x0000000890932981 */ /* 0x000ee8000c1e1500 */
[----:B0-----:R-:W3:Y:S04]  /*11b40*/  LDL.LU R31, [R1+0xa4] ;  /* 0x0000a400011f7983 */ /* 0x001ee80000300800 */
[----:B--2---:R-:W2:Y:S04]  /*11b50*/  @P2 LDG.E.U16 R148, desc[UR8][R32.64] ;  /* 0x0000000820942981 */ /* 0x004ea8000c1e1500 */
[----:B------:R-:W2:Y:S04]  /*11b60*/  @P2 LDG.E.U16 R149, desc[UR8][R62.64] ;  /* 0x000000083e952981 */ /* 0x000ea8000c1e1500 */
[----:B------:R-:W2:Y:S04]  /*11b70*/  LDL.LU.64 R32, [R1+0x1430] ;  /* 0x0014300001207983 */ /* 0x000ea80000300a00 */
[----:B------:R-:W4:Y:S04]  /*11b80*/  LDL.64 R62, [R1+0x600] ;  /* 0x00060000013e7983 */ /* 0x000f280000100a00 */
[----:B---3--:R-:W3:Y:S04]  /*11b90*/  @P2 LDG.E.U16 R31, desc[UR8][R4.64] ;  /* 0x00000008041f2981 */ /* 0x008ee8000c1e1500 */
[----:B--2---:R-:W2:Y:S04]  /*11ba0*/  @P2 LDG.E.U16 R32, desc[UR8][R52.64] ;  /* 0x0000000834202981 */ /* 0x004ea8000c1e1500 */
[----:B------:R0:W-:Y:S04]  /*11bb0*/  STL.64 [R1+0x1158], R148 ;  /* 0x0011589401007387 */ /* 0x0001e80000100a00 */
[----:B------:R-:W3:Y:S04]  /*11bc0*/  @P2 LDG.E.U16 R33, desc[UR8][R38.64] ;  /* 0x0000000826212981 */ /* 0x000ee8000c1e1500 */
[----:B0-----:R-:W3:Y:S04]  /*11bd0*/  LDL.64 R148, [R1+0x618] ;  /* 0x0006180001947983 */ /* 0x001ee80000100a00 */
[----:B------:R-:W3:Y:S04]  /*11be0*/  LDL.LU R67, [R1+0xa0] ;  /* 0x0000a00001437983 */ /* 0x000ee80000300800 */
[----:B------:R0:W-:Y:S04]  /*11bf0*/  STL [R1+0xe4], R146 ;  /* 0x0000e49201007387 */ /* 0x0001e80000100800 */
[----:B0-----:R-:W3:Y:S04]  /*11c00*/  LDL.LU R146, [R1+0x1428] ;  /* 0x0014280001927983 */ /* 0x001ee80000300800 */
[----:B------:R-:W4:Y:S04]  /*11c10*/  LDL.64 R150, [R1+0x5f8] ;  /* 0x0005f80001967983 */ /* 0x000f280000100a00 */
[----:B------:R-:W4:Y:S04]  /*11c20*/  LDL.64 R56, [R1+0x5f0] ;  /* 0x0005f00001387983 */ /* 0x000f280000100a00 */
[----:B------:R0:W-:Y:S04]  /*11c30*/  STL [R1+0x1140], R137 ;  /* 0x0011408901007387 */ /* 0x0001e80000100800 */
[----:B0-----:R-:W4:Y:S04]  /*11c40*/  LDL.LU R137, [R1+0xa8] ;  /* 0x0000a80001897983 */ /* 0x001f280000300800 */
[----:B------:R-:W4:Y:S04]  /*11c50*/  LDL.64 R52, [R1+0x5e8] ;  /* 0x0005e80001347983 */ /* 0x000f280000100a00 */
[----:B--2---:R0:W-:Y:S04]  /*11c60*/  STL [R1+0x1144], R32 ;  /* 0x0011442001007387 */ /* 0x0041e80000100800 */
[----:B0-----:R-:W2:Y:S04]  /*11c70*/  LDL.LU R32, [R1+0xac] ;  /* 0x0000ac0001207983 */ /* 0x001ea80000300800 */
[----:B------:R-:W2:Y:S04]  /*11c80*/  LDL.LU.64 R144, [R1+0x1420] ;  /* 0x0014200001907983 */ /* 0x000ea80000300a00 */
[----:B------:R-:W2:Y:S04]  /*11c90*/  LDL.LU R140, [R1+0x64] ;  /* 0x00006400018c7983 */ /* 0x000ea80000300800 */
[----:B---3--:R-:W3:Y:S04]  /*11ca0*/  @P2 LDG.E.U16 R146, desc[UR8][R142.64] ;  /* 0x000000088e922981 */ /* 0x008ee8000c1e1500 */
[----:B------:R-:W3:Y:S04]  /*11cb0*/  LDL.64 R142, [R1+0x5c8] ;  /* 0x0005c800018e7983 */ /* 0x000ee80000100a00 */
[----:B----4-:R-:W4:Y:S04]  /*11cc0*/  @P2 LDG.E.U16 R137, desc[UR8][R56.64] ;  /* 0x0000000838892981 */ /* 0x010f28000c1e1500 */
[----:B------:R-:W4:Y:S04]  /*11cd0*/  @P2 LDG.E.U16 R3, desc[UR8][R52.64] ;  /* 0x0000000834032981 */ /* 0x000f28000c1e1500 */
[----:B--2---:R-:W2:Y:S04]  /*11ce0*/  @P2 LDG.E.U16 R145, desc[UR8][R34.64] ;  /* 0x0000000822912981 */ /* 0x004ea8000c1e1500 */
[----:B------:R-:W2:Y:S04]  /*11cf0*/  @P2 LDG.E.U16 R144, desc[UR8][R138.64] ;  /* 0x000000088a902981 */ /* 0x000ea8000c1e1500 */
[----:B------:R-:W-:Y:S04]  /*11d00*/  @P2 STL [R1+0xe8], R60 ;  /* 0x0000e83c01002387 */ /* 0x000fe80000100800 */
[----:B------:R-:W4:Y:S04]  /*11d10*/  @P2 LDG.E.U16 R140, desc[UR8][R124.64] ;  /* 0x000000087c8c2981 */ /* 0x000f28000c1e1500 */
[----:B---3--:R0:W-:Y:S04]  /*11d20*/  STL.64 [R1+0x1168], R146 ;  /* 0x0011689201007387 */ /* 0x0081e80000100a00 */
[----:B0-----:R-:W3:Y:S04]  /*11d30*/  LDL.64 R146, [R1+0x620] ;  /* 0x0006200001927983 */ /* 0x001ee80000100a00 */
[----:B------:R0:W-:Y:S04]  /*11d40*/  STL [R1+0xe0], R141 ;  /* 0x0000e08d01007387 */ /* 0x0001e80000100800 */
[----:B0-----:R-:W4:Y:S04]  /*11d50*/  LDL.LU R141, [R1+0x1418] ;  /* 0x00141800018d7983 */ /* 0x001f280000300800 */
[----:B------:R-:W4:Y:S04]  /*11d60*/  LDL.LU.64 R34, [R1+0x1410] ;  /* 0x0014100001227983 */ /* 0x000f280000300a00 */
[----:B------:R-:W4:Y:S04]  /*11d70*/  LDL.64 R154, [R1+0x5a8] ;  /* 0x0005a800019a7983 */ /* 0x000f280000100a00 */
[----:B------:R-:W4:Y:S04]  /*11d80*/  LDL.64 R152, [R1+0x590] ;  /* 0x0005900001987983 */ /* 0x000f280000100a00 */
[----:B------:R-:W4:Y:S04]  /*11d90*/  LDL.LU R30, [R1+0x60] ;  /* 0x00006000011e7983 */ /* 0x000f280000300800 */
[----:B------:R-:W4:Y:S04]  /*11da0*/  LDL.LU.64 R138, [R1+0x1408] ;  /* 0x00140800018a7983 */ /* 0x000f280000300a00 */
[----:B------:R-:W4:Y:S04]  /*11db0*/  LDL.64 R38, [R1+0x588] ;  /* 0x0005880001267983 */ /* 0x000f280000100a00 */
[----:B--2---:R0:W-:Y:S04]  /*11dc0*/  STL.64 [R1+0x1170], R144 ;  /* 0x0011709001007387 */ /* 0x0041e80000100a00 */
[----:B0-----:R-:W2:Y:S04]  /*11dd0*/  LDL.64 R144, [R1+0x628] ;  /* 0x0006280001907983 */ /* 0x001ea80000100a00 */
[----:B---3--:R-:W3:Y:S04]  /*11de0*/  @P2 LDG.E.U16 R135, desc[UR8][R146.64] ;  /* 0x0000000892872981 */ /* 0x008ee8000c1e1500 */
[----:B----4-:R-:W4:Y:S04]  /*11df0*/  @P2 LDG.E.U16 R141, desc[UR8][R62.64] ;  /* 0x000000083e8d2981 */ /* 0x010f28000c1e1500 */
[----:B------:R-:W3:Y:S04]  /*11e00*/  @P2 LDG.E.U16 R34, desc[UR8][R148.64] ;  /* 0x0000000894222981 */ /* 0x000ee8000c1e1500 */
[----:B------:R-:W3:Y:S04]  /*11e10*/  @P2 LDG.E.U16 R35, desc[UR8][R132.64] ;  /* 0x0000000884232981 */ /* 0x000ee8000c1e1500 */
[----:B------:R-:W3:Y:S04]  /*11e20*/  @P2 LDG.E.U16 R139, desc[UR8][R150.64] ;  /* 0x00000008968b2981 */ /* 0x000ee8000c1e1500 */
[----:B------:R-:W3:Y:S04]  /*11e30*/  @P2 LDG.E.U16 R138, desc[UR8][R142.64] ;  /* 0x000000088e8a2981 */ /* 0x000ee8000c1e1500 */
[----:B--2---:R-:W2:Y:S04]  /*11e40*/  @P2 LDG.E.U16 R32, desc[UR8][R144.64] ;  /* 0x0000000890202981 */ /* 0x004ea8000c1e1500 */
[----:B--2---:R0:W-:Y:S04]  /*11e50*/  STL.64 [R1+0x1188], R32 ;  /* 0x0011882001007387 */ /* 0x0041e80000100a00 */
[----:B------:R-:W2:Y:S04]  /*11e60*/  LDL.64 R62, [R1+0x538] ;  /* 0x00053800013e7983 */ /* 0x000ea80000100a00 */
[----:B0-----:R-:W2:Y:S04]  /*11e70*/  LDL.64 R32, [R1+0x540] ;  /* 0x0005400001207983 */ /* 0x001ea80000100a00 */
[----:B------:R-:W2:Y:S04]  /*11e80*/  LDL.LU R65, [R1+0x5c] ;  /* 0x00005c0001417983 */ /* 0x000ea80000300800 */
[----:B------:R-:W2:Y:S04]  /*11e90*/  LDL.64 R144, [R1+0x510] ;  /* 0x0005100001907983 */ /* 0x000ea80000100a00 */
[----:B------:R-:W4:Y:S04]  /*11ea0*/  LDL.64 R146, [R1+0x508] ;  /* 0x0005080001927983 */ /* 0x000f280000100a00 */
[----:B------:R-:W4:Y:S04]  /*11eb0*/  LDL.64 R148, [R1+0x500] ;  /* 0x0005000001947983 */ /* 0x000f280000100a00 */
[----:B------:R-:W4:Y:S04]  /*11ec0*/  LDL.64 R150, [R1+0x4e8] ;  /* 0x0004e80001967983 */ /* 0x000f280000100a00 */
[----:B------:R-:W4:Y:S04]  /*11ed0*/  LDL.64 R56, [R1+0x4e0] ;  /* 0x0004e00001387983 */ /* 0x000f280000100a00 */
[----:B------:R-:W4:Y:S04]  /*11ee0*/  LDL.64 R52, [R1+0x4d8] ;  /* 0x0004d80001347983 */ /* 0x000f280000100a00 */
[----:B------:R-:W4:Y:S04]  /*11ef0*/  LDL.LU.64 R132, [R1+0x1400] ;  /* 0x0014000001847983 */ /* 0x000f280000300a00 */
[----:B---3--:R0:W-:Y:S04]  /*11f00*/  STL.64 [R1+0x1190], R34 ;  /* 0x0011902201007387 */ /* 0x0081e80000100a00 */
[----:B0-----:R-:W3:Y:S04]  /*11f10*/  LDL.64 R34, [R1+0x550] ;  /* 0x0005500001227983 */ /* 0x001ee80000100a00 */
[----:B------:R-:W3:Y:S04]  /*11f20*/  LDL.LU R142, [R1+0x58] ;  /* 0x00005800018e7983 */ /* 0x000ee80000300800 */
[----:B--2---:R-:W2:Y:S04]  /*11f30*/  @P2 LDG.E.U16 R30, desc[UR8][R144.64] ;  /* 0x00000008901e2981 */ /* 0x004ea8000c1e1500 */
[----:B----4-:R-:W4:Y:S04]  /*11f40*/  @P2 LDG.E.U16 R65, desc[UR8][R52.64] ;  /* 0x0000000834412981 */ /* 0x010f28000c1e1500 */
[----:B------:R-:W2:Y:S04]  /*11f50*/  @P2 LDG.E.U16 R132, desc[UR8][R36.64] ;  /* 0x0000000824842981 */ /* 0x000ea8000c1e1500 */
[----:B------:R-:W2:Y:S04]  /*11f60*/  LDL.LU.64 R36, [R1+0x13f8] ;  /* 0x0013f80001247983 */ /* 0x000ea80000300a00 */
[----:B------:R-:W4:Y:S04]  /*11f70*/  LDL.LU.64 R4, [R1+0x13f0] ;  /* 0x0013f00001047983 */ /* 0x000f280000300a00 */
[----:B---3--:R-:W3:Y:S04]  /*11f80*/  @P2 LDG.E.U16 R142, desc[UR8][R10.64] ;  /* 0x000000080a8e2981 */ /* 0x008ee8000c1e1500 */
[----:B--2---:R-:W2:Y:S04]  /*11f90*/  @P2 LDG.E.U16 R36, desc[UR8][R154.64] ;  /* 0x000000089a242981 */ /* 0x004ea8000c1e1500 */
[----:B----4-:R-:W4:Y:S04]  /*11fa0*/  @P2 LDG.E.U16 R4, desc[UR8][R130.64] ;  /* 0x0000000882042981 */ /* 0x010f28000c1e1500 */
[----:B------:R-:W2:Y:S04]  /*11fb0*/  @P2 LDG.E.U16 R5, desc[UR8][R6.64] ;  /* 0x0000000806052981 */ /* 0x000ea8000c1e1500 */
[----:B------:R-:W2:Y:S04]  /*11fc0*/  @P2 LDG.E.U16 R37, desc[UR8][R128.64] ;  /* 0x0000000880252981 */ /* 0x000ea8000c1e1500 */
[----:B------:R-:W2:Y:S04]  /*11fd0*/  LDL.LU.64 R130, [R1+0x13e8] ;  /* 0x0013e80001827983 */ /* 0x000ea80000300a00 */
[----:B------:R-:W3:Y:S04]  /*11fe0*/  LDL.LU R143, [R1+0x24] ;  /* 0x00002400018f7983 */ /* 0x000ee80000300800 */
[----:B------:R-:W3:Y:S04]  /*11ff0*/  LDL.64 R154, [R1+0x4b0] ;  /* 0x0004b000019a7983 */ /* 0x000ee80000100a00 */
[----:B--2---:R-:W2:Y:S04]  /*12000*/  @P2 LDG.E.U16 R131, desc[UR8][R152.64] ;  /* 0x0000000898832981 */ /* 0x004ea8000c1e1500 */
[----:B------:R-:W2:Y:S04]  /*12010*/  @P2 LDG.E.U16 R130, desc[UR8][R38.64] ;  /* 0x0000000826822981 */ /* 0x000ea8000c1e1500 */
[----:B---3--:R-:W3:Y:S04]  /*12020*/  @P2 LDG.E.U16 R143, desc[UR8][R78.64] ;  /* 0x000000084e8f2981 */ /* 0x008ee8000c1e1500 */
[----:B------:R-:W2:Y:S04]  /*12030*/  LDL.64 R152, [R1+0x4a8] ;  /* 0x0004a80001987983 */ /* 0x000ea80000100a00 */
[----:B------:R-:W2:Y:S04]  /*12040*/  LDL.LU.64 R38, [R1+0x13e0] ;  /* 0x0013e00001267983 */ /* 0x000ea80000300a00 */
[----:B--2---:R-:W2:Y:S04]  /*12050*/  @P2 LDG.E.U16 R67, desc[UR8][R38.64] ;  /* 0x0000000826432981 */ /* 0x004ea8000c1e1500 */
[----:B------:R-:W2:Y:S04]  /*12060*/  LDL.LU.64 R38, [R1+0x13d8] ;  /* 0x0013d80001267983 */ /* 0x000ea80000300a00 */
[----:B------:R-:W3:Y:S04]  /*12070*/  LDL.LU.64 R6, [R1+0x13d0] ;  /* 0x0013d00001067983 */ /* 0x000ee80000300a00 */
[----:B------:R-:W4:Y:S04]  /*12080*/  LDL.LU.64 R128, [R1+0x13c8] ;  /* 0x0013c80001807983 */ /* 0x000f280000300a00 */
[----:B--2---:R-:W2:Y:S04]  /*12090*/  @P2 LDG.E.U16 R38, desc[UR8][R62.64] ;  /* 0x000000083e262981 */ /* 0x004ea8000c1e1500 */
[----:B---3--:R-:W3:Y:S04]  /*120a0*/  @P2 LDG.E.U16 R6, desc[UR8][R32.64] ;  /* 0x0000000820062981 */ /* 0x008ee8000c1e1500 */
[----:B----4-:R-:W4:Y:S04]  /*120b0*/  @P2 LDG.E.U16 R129, desc[UR8][R126.64] ;  /* 0x000000087e812981 */ /* 0x010f28000c1e1500 */
[----:B------:R-:W2:Y:S04]  /*120c0*/  @P2 LDG.E.U16 R7, desc[UR8][R146.64] ;  /* 0x0000000892072981 */ /* 0x000ea8000c1e1500 */
[----:B------:R-:W2:Y:S04]  /*120d0*/  @P2 LDG.E.U16 R39, desc[UR8][R148.64] ;  /* 0x0000000894272981 */ /* 0x000ea8000c1e1500 */
[----:B------:R-:W2:Y:S04]  /*120e0*/  LDL.LU.64 R126, [R1+0x13c0] ;  /* 0x0013c000017e7983 */ /* 0x000ea80000300a00 */
[----:B------:R-:W3:Y:S04]  /*120f0*/  LDL.LU.64 R124, [R1+0x13b8] ;  /* 0x0013b800017c7983 */ /* 0x000ee80000300a00 */
[----:B------:R-:W3:Y:S04]  /*12100*/  @P2 LDG.E.U16 R128, desc[UR8][R34.64] ;  /* 0x0000000822802981 */ /* 0x000ee8000c1e1500 */
[----:B--2---:R-:W2:Y:S04]  /*12110*/  @P2 LDG.E.U16 R127, desc[UR8][R8.64] ;  /* 0x00000008087f2981 */ /* 0x004ea8000c1e1500 */
[----:B------:R-:W2:Y:S04]  /*12120*/  @P2 LDG.E.U16 R126, desc[UR8][R40.64] ;  /* 0x00000008287e2981 */ /* 0x000ea8000c1e1500 */
[----:B---3--:R-:W3:Y:S04]  /*12130*/  @P2 LDG.E.U16 R125, desc[UR8][R150.64] ;  /* 0x00000008967d2981 */ /* 0x008ee8000c1e1500 */
[----:B------:R-:W2:Y:S04]  /*12140*/  LDL.LU.64 R8, [R1+0x13b0] ;  /* 0x0013b00001087983 */ /* 0x000ea80000300a00 */
[----:B------:R-:W3:Y:S04]  /*12150*/  LDL.LU.64 R40, [R1+0x13a8] ;  /* 0x0013a80001287983 */ /* 0x000ee80000300a00 */
[----:B------:R-:W4:Y:S04]  /*12160*/  LDL.LU R62, [R1+0x20] ;  /* 0x00002000013e7983 */ /* 0x000f280000300800 */
[----:B------:R-:W4:Y:S04]  /*12170*/  LDL.LU R63, [R1+0x1c] ;  /* 0x00001c00013f7983 */ /* 0x000f280000300800 */
[----:B------:R-:W4:Y:S04]  /*12180*/  @P2 LDG.E.U16 R124, desc[UR8][R56.64] ;  /* 0x00000008387c2981 */ /* 0x000f28000c1e1500 */
[----:B--2---:R-:W2:Y:S04]  /*12190*/  @P2 LDG.E.U16 R8, desc[UR8][R122.64] ;  /* 0x000000087a082981 */ /* 0x004ea8000c1e1500 */
[----:B---3--:R-:W3:Y:S04]  /*121a0*/  @P2 LDG.E.U16 R40, desc[UR8][R120.64] ;  /* 0x0000000878282981 */ /* 0x008ee8000c1e1500 */
[----:B------:R-:W2:Y:S04]  /*121b0*/  @P2 LDG.E.U16 R9, desc[UR8][R94.64] ;  /* 0x000000085e092981 */ /* 0x000ea8000c1e1500 */
[----:B------:R-:W2:Y:S04]  /*121c0*/  LDL.LU.64 R122, [R1+0x13a0] ;  /* 0x0013a000017a7983 */ /* 0x000ea80000300a00 */
[----:B------:R-:W3:Y:S04]  /*121d0*/  LDL.LU.64 R120, [R1+0x1398] ;  /* 0x0013980001787983 */ /* 0x000ee80000300a00 */
[----:B------:R-:W4:Y:S04]  /*121e0*/  LDL.64 R32, [R1+0x430] ;  /* 0x0004300001207983 */ /* 0x000f280000100a00 */
[----:B------:R-:W4:Y:S04]  /*121f0*/  LDL.64 R144, [R1+0x428] ;  /* 0x0004280001907983 */ /* 0x000f280000100a00 */
[----:B------:R-:W4:Y:S04]  /*12200*/  LDL.64 R146, [R1+0x420] ;  /* 0x0004200001927983 */ /* 0x000f280000100a00 */
[----:B------:R-:W4:Y:S04]  /*12210*/  LDL.64 R148, [R1+0x408] ;  /* 0x0004080001947983 */ /* 0x000f280000100a00 */
[----:B------:R-:W4:Y:S04]  /*12220*/  LDL.64 R150, [R1+0x400] ;  /* 0x0004000001967983 */ /* 0x000f280000100a00 */
[----:B------:R-:W4:Y:S04]  /*12230*/  LDL.64 R56, [R1+0x3f8] ;  /* 0x0003f80001387983 */ /* 0x000f280000100a00 */
[----:B------:R-:W4:Y:S04]  /*12240*/  LDL.64 R52, [R1+0x3f0] ;  /* 0x0003f00001347983 */ /* 0x000f280000100a00 */
[----:B------:R-:W4:Y:S04]  /*12250*/  LDL.LU R60, [R1+0x18] ;  /* 0x00001800013c7983 */ /* 0x000f280000300800 */
[----:B------:R-:W4:Y:S04]  /*12260*/  LDL.LU.64 R10, [R1+0x1390] ;  /* 0x00139000010a7983 */ /* 0x000f280000300a00 */
[----:B------:R-:W4:Y:S04]  /*12270*/  LDL.LU.64 R94, [R1+0x1388] ;  /* 0x00138800015e7983 */ /* 0x000f280000300a00 */
[----:B------:R-:W4:Y:S04]  /*12280*/  @P2 LDG.E.U16 R41, desc[UR8][R90.64] ;  /* 0x000000085a292981 */ /* 0x000f28000c1e1500 */
[----:B------:R-:W4:Y:S04]  /*12290*/  LDL.LU.64 R90, [R1+0x1380] ;  /* 0x00138000015a7983 */ /* 0x000f280000300a00 */
[----:B--2---:R-:W2:Y:S04]  /*122a0*/  @P2 LDG.E.U16 R123, desc[UR8][R154.64] ;  /* 0x000000089a7b2981 */ /* 0x004ea8000c1e1500 */
[----:B---3--:R-:W3:Y:S04]  /*122b0*/  @P2 LDG.E.U16 R121, desc[UR8][R86.64] ;  /* 0x0000000856792981 */ /* 0x008ee8000c1e1500 */
[----:B------:R-:W2:Y:S04]  /*122c0*/  @P2 LDG.E.U16 R120, desc[UR8][R82.64] ;  /* 0x0000000852782981 */ /* 0x000ea8000c1e1500 */
[----:B------:R-:W2:Y:S04]  /*122d0*/  @P2 LDG.E.U16 R122, desc[UR8][R152.64] ;  /* 0x00000008987a2981 */ /* 0x000ea8000c1e1500 */
[----:B------:R-:W2:Y:S04]  /*122e0*/  LDL.LU.64 R86, [R1+0x1378] ;  /* 0x0013780001567983 */ /* 0x000ea80000300a00 */
[----:B------:R-:W3:Y:S04]  /*122f0*/  LDL.LU.64 R82, [R1+0x1370] ;  /* 0x0013700001527983 */ /* 0x000ee80000300a00 */
[----:B------:R-:W3:Y:S04]  /*12300*/  LDL.LU.64 R78, [R1+0x1368] ;  /* 0x00136800014e7983 */ /* 0x000ee80000300a00 */
[----:B----4-:R-:W4:Y:S04]  /*12310*/  @P2 LDG.E.U16 R62, desc[UR8][R32.64] ;  /* 0x00000008203e2981 */ /* 0x010f28000c1e1500 */
[----:B------:R-:W4:Y:S04]  /*12320*/  @P2 LDG.E.U16 R63, desc[UR8][R56.64] ;  /* 0x00000008383f2981 */ /* 0x000f28000c1e1500 */
[----:B------:R-:W4:Y:S04]  /*12330*/  @P2 LDG.E.U16 R60, desc[UR8][R104.64] ;  /* 0x00000008683c2981 */ /* 0x000f28000c1e1500 */
[----:B------:R0:W4:Y:S04]  /*12340*/  @P2 LDG.E.U16 R10, desc[UR8][R74.64] ;  /* 0x000000084a0a2981 */ /* 0x000128000c1e1500 */
[----:B------:R-:W4:Y:S04]  /*12350*/  @P2 LDG.E.U16 R94, desc[UR8][R72.64] ;  /* 0x00000008485e2981 */ /* 0x000f28000c1e1500 */
[----:B------:R-:W4:Y:S04]  /*12360*/  @P2 LDG.E.U16 R11, desc[UR8][R144.64] ;  /* 0x00000008900b2981 */ /* 0x000f28000c1e1500 */
[----:B------:R-:W4:Y:S04]  /*12370*/  LDL.LU.64 R74, [R1+0x1360] ;  /* 0x00136000014a7983 */ /* 0x000f280000300a00 */
[----:B------:R-:W4:Y:S04]  /*12380*/  LDL.LU.64 R72, [R1+0x1358] ;  /* 0x0013580001487983 */ /* 0x000f280000300a00 */
[----:B------:R1:W4:Y:S04]  /*12390*/  @P2 LDG.E.U16 R90, desc[UR8][R68.64] ;  /* 0x00000008445a2981 */ /* 0x000328000c1e1500 */
[----:B------:R-:W4:Y:S04]  /*123a0*/  LDL.LU.64 R68, [R1+0x1350] ;  /* 0x0013500001447983 */ /* 0x000f280000300a00 */
[----:B--2---:R-:W2:Y:S04]  /*123b0*/  @P2 LDG.E.U16 R86, desc[UR8][R42.64] ;  /* 0x000000082a562981 */ /* 0x004ea8000c1e1500 */
[----:B---3--:R-:W3:Y:S04]  /*123c0*/  @P2 LDG.E.U16 R82, desc[UR8][R118.64] ;  /* 0x0000000876522981 */ /* 0x008ee8000c1e1500 */
[----:B------:R-:W2:Y:S04]  /*123d0*/  @P2 LDG.E.U16 R78, desc[UR8][R114.64] ;  /* 0x00000008724e2981 */ /* 0x000ea8000c1e1500 */
[----:B------:R-:W2:Y:S04]  /*123e0*/  LDL.LU.64 R42, [R1+0x1348] ;  /* 0x00134800012a7983 */ /* 0x000ea80000300a00 */
[----:B------:R-:W3:Y:S04]  /*123f0*/  LDL.LU.64 R118, [R1+0x1340] ;  /* 0x0013400001767983 */ /* 0x000ee80000300a00 */
[----:B------:R-:W3:Y:S04]  /*12400*/  LDL.LU.64 R114, [R1+0x1338] ;  /* 0x0013380001727983 */ /* 0x000ee80000300a00 */
[----:B----4-:R-:W4:Y:S04]  /*12410*/  @P2 LDG.E.U16 R75, desc[UR8][R110.64] ;  /* 0x000000086e4b2981 */ /* 0x010f28000c1e1500 */
[----:B------:R-:W4:Y:S04]  /*12420*/  @P2 LDG.E.U16 R72, desc[UR8][R112.64] ;  /* 0x0000000870482981 */ /* 0x000f28000c1e1500 */
[----:B------:R-:W4:Y:S04]  /*12430*/  LDL.LU.64 R110, [R1+0x1330] ;  /* 0x00133000016e7983 */ /* 0x000f280000300a00 */
[----:B------:R-:W4:Y:S04]  /*12440*/  LDL.LU.64 R112, [R1+0x1328] ;  /* 0x0013280001707983 */ /* 0x000f280000300a00 */
[----:B------:R-:W4:Y:S04]  /*12450*/  @P2 LDG.E.U16 R69, desc[UR8][R44.64] ;  /* 0x000000082c452981 */ /* 0x000f28000c1e1500 */
[----:B------:R-:W4:Y:S04]  /*12460*/  LDL.LU.64 R44, [R1+0x1320] ;  /* 0x00132000012c7983 */ /* 0x000f280000300a00 */
[----:B--2---:R-:W2:Y:S04]  /*12470*/  @P2 LDG.E.U16 R42, desc[UR8][R116.64] ;  /* 0x00000008742a2981 */ /* 0x004ea8000c1e1500 */
[----:B---3--:R-:W3:Y:S04]  /*12480*/  @P2 LDG.E.U16 R119, desc[UR8][R12.64] ;  /* 0x000000080c772981 */ /* 0x008ee8000c1e1500 */
[----:B------:R-:W2:Y:S04]  /*12490*/  @P2 LDG.E.U16 R118, desc[UR8][R114.64] ;  /* 0x0000000872762981 */ /* 0x000ea8000c1e1500 */
[----:B------:R-:W2:Y:S04]  /*124a0*/  LDL.LU.64 R116, [R1+0x1318] ;  /* 0x0013180001747983 */ /* 0x000ea80000300a00 */
[----:B------:R-:W3:Y:S04]  /*124b0*/  LDL.LU.64 R12, [R1+0x1310] ;  /* 0x00131000010c7983 */ /* 0x000ee80000300a00 */
[----:B------:R-:W3:Y:S04]  /*124c0*/  LDL.LU.64 R114, [R1+0x1308] ;  /* 0x0013080001727983 */ /* 0x000ee80000300a00 */
[----:B------:R-:W3:Y:S04]  /*124d0*/  LDL.64 R34, [R1+0x1d0] ;  /* 0x0001d00001227983 */ /* 0x000ee80000100a00 */
[----:B------:R-:W3:Y:S04]  /*124e0*/  LDL.64 R154, [R1+0x190] ;  /* 0x00019000019a7983 */ /* 0x000ee80000100a00 */
[----:B------:R-:W3:Y:S04]  /*124f0*/  LDL.64 R152, [R1+0x150] ;  /* 0x0001500001987983 */ /* 0x000ee80000100a00 */
[----:B------:R-:W3:Y:S04]  /*12500*/  @P2 LDG.E.U16 R43, desc[UR8][R146.64] ;  /* 0x00000008922b2981 */ /* 0x000ee8000c1e1500 */
[----:B----4-:R4:W4:Y:S04]  /*12510*/  @P2 LDG.E.U16 R44, desc[UR8][R112.64] ;  /* 0x00000008702c2981 */ /* 0x010928000c1e1500 */
[----:B------:R-:W4:Y:S04]  /*12520*/  @P2 LDG.E.U16 R45, desc[UR8][R106.64] ;  /* 0x000000086a2d2981 */ /* 0x000f28000c1e1500 */
[----:B------:R-:W4:Y:S04]  /*12530*/  LDL.LU.64 R112, [R1+0x1300] ;  /* 0x0013000001707983 */ /* 0x000f280000300a00 */
[----:B--2---:R-:W2:Y:S04]  /*12540*/  @P2 LDG.E.U16 R117, desc[UR8][R148.64] ;  /* 0x0000000894752981 */ /* 0x004ea8000c1e1500 */
[----:B---3--:R-:W3:Y:S04]  /*12550*/  @P2 LDG.E.U16 R13, desc[UR8][R96.64] ;  /* 0x00000008600d2981 */ /* 0x008ee8000c1e1500 */
[----:B------:R0:W2:Y:S04]  /*12560*/  @P2 LDG.E.U16 R115, desc[UR8][R110.64] ;  /* 0x000000086e732981 */ /* 0x0000a8000c1e1500 */
[----:B------:R-:W2:Y:S04]  /*12570*/  @P2 LDG.E.U16 R114, desc[UR8][R108.64] ;  /* 0x000000086c722981 */ /* 0x000ea8000c1e1500 */
[----:B------:R-:W2:Y:S04]  /*12580*/  @P2 LDG.E.U16 R116, desc[UR8][R150.64] ;  /* 0x0000000896742981 */ /* 0x000ea8000c1e1500 */
[----:B------:R-:W2:Y:S04]  /*12590*/  LDL.LU.64 R110, [R1+0x12f8] ;  /* 0x0012f800016e7983 */ /* 0x000ea80000300a00 */
[----:B------:R-:W3:Y:S04]  /*125a0*/  LDL.LU.64 R108, [R1+0x12f0] ;  /* 0x0012f000016c7983 */ /* 0x000ee80000300a00 */
[----:B------:R-:W3:Y:S04]  /*125b0*/  LDL.LU.64 R104, [R1+0x12e8] ;  /* 0x0012e80001687983 */ /* 0x000ee80000300a00 */
[----:B------:R-:W3:Y:S04]  /*125c0*/  LDL.LU.64 R96, [R1+0x12e0] ;  /* 0x0012e00001607983 */ /* 0x000ee80000300a00 */
[----:B------:R-:W3:Y:S04]  /*125d0*/  LDL.LU.64 R106, [R1+0x12d8] ;  /* 0x0012d800016a7983 */ /* 0x000ee80000300a00 */
[----:B------:R-:W3:Y:S04]  /*125e0*/  @P2 LDG.E.U16 R12, desc[UR8][R52.64] ;  /* 0x00000008340c2981 */ /* 0x000ee8000c1e1500 */
[----:B----4-:R4:W4:Y:S04]  /*125f0*/  @P2 LDG.E.U16 R113, desc[UR8][R102.64] ;  /* 0x0000000866712981 */ /* 0x010928000c1e1500 */
[----:B------:R-:W4:Y:S04]  /*12600*/  LDL.LU.64 R102, [R1+0x12d0] ;  /* 0x0012d00001667983 */ /* 0x000f280000300a00 */
[----:B------:R-:W4:Y:S04]  /*12610*/  LDL.64 R32, [R1+0x390] ;  /* 0x0003900001207983 */ /* 0x000f280000100a00 */
[----:B------:R-:W4:Y:S04]  /*12620*/  LDL.64 R144, [R1+0x358] ;  /* 0x0003580001907983 */ /* 0x000f280000100a00 */
[----:B------:R-:W4:Y:S04]  /*12630*/  LDL.64 R146, [R1+0x320] ;  /* 0x0003200001927983 */ /* 0x000f280000100a00 */
[----:B------:R-:W4:Y:S04]  /*12640*/  LDL.64 R148, [R1+0x2e8] ;  /* 0x0002e80001947983 */ /* 0x000f280000100a00 */
[----:B--2---:R2:W2:Y:S04]  /*12650*/  @P2 LDG.E.U16 R111, desc[UR8][R92.64] ;  /* 0x000000085c6f2981 */ /* 0x0044a8000c1e1500 */
[----:B---3--:R-:W3:Y:S04]  /*12660*/  @P2 LDG.E.U16 R109, desc[UR8][R88.64] ;  /* 0x00000008586d2981 */ /* 0x008ee8000c1e1500 */
[----:B------:R-:W2:Y:S04]  /*12670*/  @P2 LDG.E.U16 R105, desc[UR8][R80.64] ;  /* 0x0000000850692981 */ /* 0x000ea8000c1e1500 */
[----:B------:R-:W2:Y:S04]  /*12680*/  LDL.LU.64 R92, [R1+0x12c8] ;  /* 0x0012c800015c7983 */ /* 0x000ea80000300a00 */
[----:B------:R-:W3:Y:S04]  /*12690*/  LDL.LU.64 R88, [R1+0x12c0] ;  /* 0x0012c00001587983 */ /* 0x000ee80000300a00 */
[----:B------:R0:W3:Y:S04]  /*126a0*/  @P2 LDG.E.U16 R107, desc[UR8][R84.64] ;  /* 0x00000008546b2981 */ /* 0x0000e8000c1e1500 */
[----:B------:R0:W3:Y:S04]  /*126b0*/  @P2 LDG.E.U16 R97, desc[UR8][R70.64] ;  /* 0x0000000846612981 */ /* 0x0000e8000c1e1500 */
[----:B------:R-:W3:Y:S04]  /*126c0*/  LDL.LU.64 R84, [R1+0x12b8] ;  /* 0x0012b80001547983 */ /* 0x000ee80000300a00 */
[----:B------:R-:W3:Y:S04]  /*126d0*/  LDL.LU.64 R80, [R1+0x12b0] ;  /* 0x0012b00001507983 */ /* 0x000ee80000300a00 */
[----:B------:R-:W3:Y:S04]  /*126e0*/  LDL.64 R150, [R1+0x2b0] ;  /* 0x0002b00001967983 */ /* 0x000ee80000100a00 */
[----:B------:R-:W3:Y:S04]  /*126f0*/  LDL.64 R56, [R1+0x278] ;  /* 0x0002780001387983 */ /* 0x000ee80000100a00 */
[----:B------:R-:W3:Y:S04]  /*12700*/  LDL.64 R52, [R1+0x240] ;  /* 0x0002400001347983 */ /* 0x000ee80000100a00 */
[----:B----4-:R-:W4:Y:S04]  /*12710*/  @P2 LDG.E.U16 R103, desc[UR8][R100.64] ;  /* 0x0000000864672981 */ /* 0x010f28000c1e1500 */
[----:B------:R-:W4:Y:S01]  /*12720*/  LDL.LU.64 R100, [R1+0x12a8] ;  /* 0x0012a80001647983 */ /* 0x000f220000300a00 */
[----:B0-----:R-:W-:-:S02]  /*12730*/  PRMT R74, RZ, 0x7610, R74 ;  /* 0x00007610ff4a7816 */ /* 0x001fc4000000004a */
[----:B-1----:R-:W-:-:S04]  /*12740*/  PRMT R68, RZ, 0x7610, R68 ;  /* 0x00007610ff447816 */ /* 0x002fc80000000044 */
[----:B------:R-:W4:Y:S04]  /*12750*/  @P2 LDG.E.U16 R74, desc[UR8][R54.64] ;  /* 0x00000008364a2981 */ /* 0x000f28000c1e1500 */
[----:B------:R-:W4:Y:S01]  /*12760*/  @P2 LDG.E.U16 R68, desc[UR8][R98.64] ;  /* 0x0000000862442981 */ /* 0x000f22000c1e1500 */
[----:B------:R-:W-:Y:S02]  /*12770*/  PRMT R112, RZ, 0x7610, R112 ;  /* 0x00007610ff707816 */ /* 0x000fe40000000070 */
        /* <DEDUP_REMOVED lines=9> */
[----:B------:R-:W4:Y:S04]  /*12810*/  @P2 LDG.E.U16 R108, desc[UR8][R146.64] ;  /* 0x00000008926c2981 */ /* 0x000f28000c1e1500 */
[----:B------:R-:W4:Y:S04]  /*12820*/  @P2 LDG.E.U16 R106, desc[UR8][R148.64] ;  /* 0x00000008946a2981 */ /* 0x000f28000c1e1500 */
[----:B------:R-:W4:Y:S01]  /*12830*/  @P2 LDG.E.U16 R73, desc[UR8][R46.64] ;  /* 0x000000082e492981 */ /* 0x000f22000c1e1500 */
[----:B--2---:R-:W-:-:S03]  /*12840*/  PRMT R92, RZ, 0x7610, R92 ;  /* 0x00007610ff5c7816 */ /* 0x004fc6000000005c */
[----:B------:R-:W2:Y:S04]  /*12850*/  @P2 LDG.E.U16 R93, desc[UR8][R34.64] ;  /* 0x00000008225d2981 */ /* 0x000ea8000c1e1500 */
[----:B---3--:R-:W3:Y:S04]  /*12860*/  @P2 LDG.E.U16 R89, desc[UR8][R154.64] ;  /* 0x000000089a592981 */ /* 0x008ee8000c1e1500 */
[----:B------:R-:W2:Y:S04]  /*12870*/  @P2 LDG.E.U16 R85, desc[UR8][R152.64] ;  /* 0x0000000898552981 */ /* 0x000ea8000c1e1500 */
[----:B------:R-:W2:Y:S01]  /*12880*/  @P2 LDG.E.U16 R81, desc[UR8][R28.64] ;  /* 0x000000081c512981 */ /* 0x000ea2000c1e1500 */
[----:B------:R-:W-:-:S02]  /*12890*/  PRMT R84, RZ, 0x7610, R84 ;  /* 0x00007610ff547816 */ /* 0x000fc40000000054 */
[----:B------:R-:W-:Y:S01]  /*128a0*/  PRMT R80, RZ, 0x7610, R80 ;  /* 0x00007610ff507816 */ /* 0x000fe20000000050 */
[----:B------:R-:W2:Y:S01]  /*128b0*/  @P2 LDG.E.U16 R104, desc[UR8][R150.64] ;  /* 0x0000000896682981 */ /* 0x000ea2000c1e1500 */
[----:B------:R-:W-:-:S03]  /*128c0*/  PRMT R88, RZ, 0x7610, R88 ;  /* 0x00007610ff587816 */ /* 0x000fc60000000058 */
[----:B------:R-:W2:Y:S04]  /*128d0*/  @P2 LDG.E.U16 R102, desc[UR8][R56.64] ;  /* 0x0000000838662981 */ /* 0x000ea8000c1e1500 */
[----:B------:R-:W2:Y:S04]  /*128e0*/  @P2 LDG.E.U16 R80, desc[UR8][R24.64] ;  /* 0x0000000818502981 */ /* 0x000ea8000c1e1500 */
[----:B----4-:R0:W4:Y:S04]  /*128f0*/  @P2 LDG.E.U16 R100, desc[UR8][R76.64] ;  /* 0x000000084c642981 */ /* 0x010128000c1e1500 */
[----:B------:R-:W2:Y:S04]  /*12900*/  LDL.LU.64 R76, [R1+0x12a0] ;  /* 0x0012a000014c7983 */ /* 0x000ea80000300a00 */
[----:B------:R-:W3:Y:S04]  /*12910*/  LDL.LU.64 R70, [R1+0x1298] ;  /* 0x0012980001467983 */ /* 0x000ee80000300a00 */
[----:B------:R-:W4:Y:S04]  /*12920*/  LDL.LU.64 R28, [R1+0x1290] ;  /* 0x00129000011c7983 */ /* 0x000f280000300a00 */
[----:B------:R-:W4:Y:S04]  /*12930*/  LDL.64 R154, [R1+0x1c8] ;  /* 0x0001c800019a7983 */ /* 0x000f280000100a00 */
[----:B------:R-:W4:Y:S04]  /*12940*/  LDL.64 R152, [R1+0x188] ;  /* 0x0001880001987983 */ /* 0x000f280000100a00 */
[----:B--2---:R-:W2:Y:S01]  /*12950*/  @P2 LDG.E.U16 R77, desc[UR8][R18.64] ;  /* 0x00000008124d2981 */ /* 0x004ea2000c1e1500 */
[----:B---3--:R-:W-:-:S03]  /*12960*/  PRMT R71, RZ, 0x7610, R71 ;  /* 0x00007610ff477816 */ /* 0x008fc60000000047 */
[----:B------:R-:W3:Y:S04]  /*12970*/  LDL.LU.64 R18, [R1+0x1288] ;  /* 0x0012880001127983 */ /* 0x000ee80000300a00 */
[----:B------:R-:W2:Y:S04]  /*12980*/  LDL.LU.64 R54, [R1+0x1280] ;  /* 0x0012800001367983 */ /* 0x000ea80000300a00 */
[----:B------:R-:W3:Y:S01]  /*12990*/  @P2 LDG.E.U16 R71, desc[UR8][R158.64] ;  /* 0x000000089e472981 */ /* 0x000ee2000c1e1500 */
[----:B0-----:R-:W-:Y:S02]  /*129a0*/  PRMT R76, RZ, 0x7610, R76 ;  /* 0x00007610ff4c7816 */ /* 0x001fe4000000004c */
[----:B------:R-:W-:Y:S01]  /*129b0*/  PRMT R70, RZ, 0x7610, R70 ;  /* 0x00007610ff467816 */ /* 0x000fe20000000046 */
[----:B----4-:R-:W4:Y:S04]  /*129c0*/  @P2 LDG.E.U16 R92, desc[UR8][R154.64] ;  /* 0x000000089a5c2981 */ /* 0x010f28000c1e1500 */
[----:B------:R-:W3:Y:S04]  /*129d0*/  @P2 LDG.E.U16 R88, desc[UR8][R152.64] ;  /* 0x0000000898582981 */ /* 0x000ee8000c1e1500 */
[----:B------:R-:W3:Y:S04]  /*129e0*/  LDL.LU.64 R158, [R1+0x1278] ;  /* 0x00127800019e7983 */ /* 0x000ee80000300a00 */
[----:B------:R-:W4:Y:S04]  /*129f0*/  LDL.LU.64 R98, [R1+0x1270] ;  /* 0x0012700001627983 */ /* 0x000f280000300a00 */
[----:B------:R-:W4:Y:S04]  /*12a00*/  LDL.64 R56, [R1+0x388] ;  /* 0x0003880001387983 */ /* 0x000f280000100a00 */
[----:B------:R-:W4:Y:S04]  /*12a10*/  LDL.64 R34, [R1+0x348] ;  /* 0x0003480001227983 */ /* 0x000f280000100a00 */
[----:B------:R-:W4:Y:S04]  /*12a20*/  LDL.64 R32, [R1+0x340] ;  /* 0x0003400001207983 */ /* 0x000f280000100a00 */
[----:B------:R-:W4:Y:S04]  /*12a30*/  LDL.64 R144, [R1+0x318] ;  /* 0x0003180001907983 */ /* 0x000f280000100a00 */
[----:B------:R-:W4:Y:S04]  /*12a40*/  LDL.64 R154, [R1+0x2e0] ;  /* 0x0002e000019a7983 */ /* 0x000f280000100a00 */
[----:B------:R-:W4:Y:S04]  /*12a50*/  @P2 LDG.E.U16 R76, desc[UR8][R162.64] ;  /* 0x00000008a24c2981 */ /* 0x000f28000c1e1500 */
[----:B------:R0:W4:Y:S04]  /*12a60*/  @P2 LDG.E.U16 R70, desc[UR8][R14.64] ;  /* 0x000000080e462981 */ /* 0x000128000c1e1500 */
[----:B--2---:R-:W2:Y:S04]  /*12a70*/  @P2 LDG.E.U16 R84, desc[UR8][R54.64] ;  /* 0x0000000836542981 */ /* 0x004ea8000c1e1500 */
[----:B---3--:R-:W3:Y:S01]  /*12a80*/  @P2 LDG.E.U16 R96, desc[UR8][R158.64] ;  /* 0x000000089e602981 */ /* 0x008ee2000c1e1500 */
[----:B----4-:R-:W-:-:S06]  /*12a90*/  PRMT R99, RZ, 0x7610, R99 ;  /* 0x00007610ff637816 */ /* 0x010fcc0000000063 */
[----:B------:R-:W4:Y:S04]  /*12aa0*/  @P2 LDG.E.U16 R99, desc[UR8][R52.64] ;  /* 0x0000000834632981 */ /* 0x000f28000c1e1500 */
[----:B------:R-:W2:Y:S04]  /*12ab0*/  LDL.64 R158, [R1+0x378] ;  /* 0x00037800019e7983 */ /* 0x000ea80000100a00 */
[----:B------:R-:W2:Y:S04]  /*12ac0*/  LDL.64 R52, [R1+0x380] ;  /* 0x0003800001347983 */ /* 0x000ea80000100a00 */
[----:B------:R-:W2:Y:S04]  /*12ad0*/  LDL.LU.64 R54, [R1+0x1268] ;  /* 0x0012680001367983 */ /* 0x000ea80000300a00 */
[----:B------:R-:W2:Y:S04]  /*12ae0*/  LDL.LU.64 R24, [R1+0x1260] ;  /* 0x0012600001187983 */ /* 0x000ea80000300a00 */
[----:B------:R-:W2:Y:S04]  /*12af0*/  LDL.64 R146, [R1+0x2a8] ;  /* 0x0002a80001927983 */ /* 0x000ea80000100a00 */
[----:B------:R-:W2:Y:S04]  /*12b00*/  LDL.64 R148, [R1+0x270] ;  /* 0x0002700001947983 */ /* 0x000ea80000100a00 */
[----:B------:R-:W2:Y:S04]  /*12b10*/  LDL.64 R150, [R1+0x238] ;  /* 0x0002380001967983 */ /* 0x000ea80000100a00 */
[----:B------:R-:W2:Y:S04]  /*12b20*/  LDL.64 R152, [R1+0x200] ;  /* 0x0002000001987983 */ /* 0x000ea80000100a00 */
[----:B------:R-:W2:Y:S04]  /*12b30*/  LDL.LU.64 R162, [R1+0x1258] ;  /* 0x0012580001a27983 */ /* 0x000ea80000300a00 */
[----:B------:R-:W2:Y:S04]  /*12b40*/  LDL.LU.64 R46, [R1+0x1250] ;  /* 0x00125000012e7983 */ /* 0x000ea80000300a00 */
[----:B------:R-:W0:Y:S01]  /*12b50*/  LDL.LU.64 R14, [R1+0x1248] ;  /* 0x00124800010e7983 */ /* 0x000e220000300a00 */
[----:B------:R-:W-:-:S03]  /*12b60*/  PRMT R2, RZ, 0x7610, R2 ;  /* 0x00007610ff027816 */ /* 0x000fc60000000002 */
[----:B------:R1:W-:Y:S04]  /*12b70*/  STL.64 [R1+0xf98], R164 ;  /* 0x000f98a401007387 */ /* 0x0003e80000100a00 */
[----:B------:R-:W3:Y:S04]  /*12b80*/  @P2 LDG.E.U16 R2, desc[UR8][R56.64] ;  /* 0x0000000838022981 */ /* 0x000ee8000c1e1500 */
[----:B------:R-:W3:Y:S01]  /*12b90*/  LDL.LU.64 R56, [R1+0x1240] ;  /* 0x0012400001387983 */ /* 0x000ee20000300a00 */
[----:B--2---:R-:W-:Y:S02]  /*12ba0*/  PRMT R46, RZ, 0x7610, R46 ;  /* 0x00007610ff2e7816 */ /* 0x004fe4000000002e */
[----:B0-----:R-:W-:-:S04]  /*12bb0*/  PRMT R14, RZ, 0x7610, R14 ;  /* 0x00007610ff0e7816 */ /* 0x001fc8000000000e */
[----:B------:R-:W2:Y:S04]  /*12bc0*/  @P2 LDG.E.U16 R46, desc[UR8][R158.64] ;  /* 0x000000089e2e2981 */ /* 0x000ea8000c1e1500 */
[----:B------:R-:W2:Y:S04]  /*12bd0*/  @P2 LDG.E.U16 R14, desc[UR8][R52.64] ;  /* 0x00000008340e2981 */ /* 0x000ea8000c1e1500 */
[----:B------:R-:W2:Y:S04]  /*12be0*/  LDL.LU.64 R52, [R1+0x1238] ;  /* 0x0012380001347983 */ /* 0x000ea80000300a00 */
[----:B------:R-:W2:Y:S01]  /*12bf0*/  LDL.LU.64 R158, [R1+0x1230] ;  /* 0x00123000019e7983 */ /* 0x000ea20000300a00 */
[----:B------:R-:W-:-:S06]  /*12c00*/  PRMT R163, RZ, 0x7610, R163 ;  /* 0x00007610ffa37816 */ /* 0x000fcc00000000a3 */
[----:B--2---:R0:W2:Y:S04]  /*12c10*/  @P2 LDG.E.U16 R163, desc[UR8][R158.64] ;  /* 0x000000089ea32981 */ /* 0x0040a8000c1e1500 */
[----:B------:R-:W0:Y:S01]  /*12c20*/  LDL.LU.64 R158, [R1+0x1228] ;  /* 0x00122800019e7983 */ /* 0x000e220000300a00 */
[----:B------:R-:W-:Y:S02]  /*12c30*/  PRMT R95, RZ, 0x7610, R95 ;  /* 0x00007610ff5f7816 */ /* 0x000fe4000000005f */
[----:B------:R-:W-:Y:S02]  /*12c40*/  PRMT R91, RZ, 0x7610, R91 ;  /* 0x00007610ff5b7816 */ /* 0x000fe4000000005b */
[----:B------:R-:W-:Y:S02]  /*12c50*/  PRMT R87, RZ, 0x7610, R87 ;  /* 0x00007610ff577816 */ /* 0x000fe40000000057 */
[----:B------:R-:W-:Y:S01]  /*12c60*/  PRMT R83, RZ, 0x7610, R83 ;  /* 0x00007610ff537816 */ /* 0x000fe20000000053 */
[----:B------:R-:W2:Y:S01]  /*12c70*/  @P2 LDG.E.U16 R95, desc[UR8][R152.64] ;  /* 0x00000008985f2981 */ /* 0x000ea2000c1e1500 */
[----:B------:R-:W-:-:S03]  /*12c80*/  PRMT R79, RZ, 0x7610, R79 ;  /* 0x00007610ff4f7816 */ /* 0x000fc6000000004f */
[----:B------:R-:W2:Y:S01]  /*12c90*/  @P2 LDG.E.U16 R91, desc[UR8][R52.64] ;  /* 0x00000008345b2981 */ /* 0x000ea2000c1e1500 */
[----:B------:R-:W-:-:S03]  /*12ca0*/  PRMT R136, RZ, 0x7610, R136 ;  /* 0x00007610ff887816 */ /* 0x000fc60000000088 */
[----:B------:R-:W2:Y:S04]  /*12cb0*/  @P2 LDG.E.U16 R87, desc[UR8][R24.64] ;  /* 0x0000000818572981 */ /* 0x000ea8000c1e1500 */
[----:B------:R-:W2:Y:S01]  /*12cc0*/  LDL.64 R152, [R1+0x230] ;  /* 0x0002300001987983 */ /* 0x000ea20000100a00 */
[----:B------:R-:W-:-:S03]  /*12cd0*/  PRMT R134, RZ, 0x7610, R134 ;  /* 0x00007610ff867816 */ /* 0x000fc60000000086 */
[----:B------:R0:W2:Y:S04]  /*12ce0*/  @P2 LDG.E.U16 R83, desc[UR8][R18.64] ;  /* 0x0000000812532981 */ /* 0x0000a8000c1e1500 */
[----:B------:R0:W2:Y:S04]  /*12cf0*/  @P2 LDG.E.U16 R79, desc[UR8][R16.64] ;  /* 0x00000008104f2981 */ /* 0x0000a8000c1e1500 */
[----:B------:R-:W2:Y:S04]  /*12d00*/  @P2 LDG.E.U16 R136, desc[UR8][R22.64] ;  /* 0x0000000816882981 */ /* 0x000ea8000c1e1500 */
[----:B------:R-:W2:Y:S01]  /*12d10*/  @P2 LDG.E.U16 R134, desc[UR8][R26.64] ;  /* 0x000000081a862981 */ /* 0x000ea2000c1e1500 */
[----:B0-----:R-:W-:-:S06]  /*12d20*/  PRMT R159, RZ, 0x7610, R159 ;  /* 0x00007610ff9f7816 */ /* 0x001fcc000000009f */
[----:B------:R-:W2:Y:S04]  /*12d30*/  @P2 LDG.E.U16 R159, desc[UR8][R154.64] ;  /* 0x000000089a9f2981 */ /* 0x000ea8000c1e1500 */
[----:B------:R-:W2:Y:S04]  /*12d40*/  LDL.64 R154, [R1+0x2d8] ;  /* 0x0002d800019a7983 */ /* 0x000ea80000100a00 */
[----:B------:R-:W2:Y:S04]  /*12d50*/  LDL.LU.64 R52, [R1+0x1220] ;  /* 0x0012200001347983 */ /* 0x000ea80000300a00 */
[----:B------:R-:W2:Y:S04]  /*12d60*/  LDL.LU.64 R24, [R1+0x1218] ;  /* 0x0012180001187983 */ /* 0x000ea80000300a00 */
[----:B------:R-:W2:Y:S04]  /*12d70*/  LDL.LU.64 R18, [R1+0x1210] ;  /* 0x0012100001127983 */ /* 0x000ea80000300a00 */
[----:B------:R-:W3:Y:S04]  /*12d80*/  LDL.LU.64 R16, [R1+0x1208] ;  /* 0x0012080001107983 */ /* 0x000ee80000300a00 */
[----:B------:R-:W4:Y:S04]  /*12d90*/  LDL.LU.64 R22, [R1+0x1200] ;  /* 0x0012000001167983 */ /* 0x000f280000300a00 */
[----:B------:R-:W4:Y:S01]  /*12da0*/  LDL.LU.64 R26, [R1+0x11f8] ;  /* 0x0011f800011a7983 */ /* 0x000f220000300a00 */
[----:B------:R-:W-:-:S06]  /*12db0*/  PRMT R66, RZ, 0x7610, R66 ;  /* 0x00007610ff427816 */ /* 0x000fcc0000000042 */
[----:B------:R0:W4:Y:S04]  /*12dc0*/  @P2 LDG.E.U16 R66, desc[UR8][R20.64] ;  /* 0x0000000814422981 */ /* 0x000128000c1e1500 */
[----:B------:R-:W0:Y:S04]  /*12dd0*/  LDL.LU.64 R20, [R1+0x11f0] ;  /* 0x0011f00001147983 */ /* 0x000e280000300a00 */
[----:B------:R0:W-:Y:S01]  /*12de0*/  STL.64 [R1+0xfa0], R160 ;  /* 0x000fa0a001007387 */ /* 0x0001e20000100a00 */
[----:B--2---:R-:W-:Y:S02]  /*12df0*/  PRMT R18, RZ, 0x7610, R18 ;  /* 0x00007610ff127816 */ /* 0x004fe40000000012 */
[----:B------:R-:W-:-:S02]  /*12e00*/  PRMT R19, RZ, 0x7610, R19 ;  /* 0x00007610ff137816 */ /* 0x000fc40000000013 */
[----:B---3--:R-:W-:-:S04]  /*12e10*/  PRMT R16, RZ, 0x7610, R16 ;  /* 0x00007610ff107816 */ /* 0x008fc80000000010 */
[----:B------:R-:W2:Y:S04]  /*12e20*/  @P2 LDG.E.U16 R19, desc[UR8][R24.64] ;  /* 0x0000000818132981 */ /* 0x000ea8000c1e1500 */
[----:B----4-:R3:W4:Y:S04]  /*12e30*/  @P2 LDG.E.U16 R16, desc[UR8][R22.64] ;  /* 0x0000000816102981 */ /* 0x010728000c1e1500 */
[----:B------:R0:W2:Y:S04]  /*12e40*/  @P2 LDG.E.U16 R18, desc[UR8][R26.64] ;  /* 0x000000081a122981 */ /* 0x0000a8000c1e1500 */
[----:B------:R-:W3:Y:S04]  /*12e50*/  LDL.LU.64 R22, [R1+0x11e8] ;  /* 0x0011e80001167983 */ /* 0x000ee80000300a00 */
[----:B------:R-:W2:Y:S04]  /*12e60*/  LDL.LU.64 R26, [R1+0x11e0] ;  /* 0x0011e000011a7983 */ /* 0x000ea80000300a00 */
[----:B------:R-:W4:Y:S01]  /*12e70*/  LDL.LU.64 R24, [R1+0x11d8] ;  /* 0x0011d80001187983 */ /* 0x000f220000300a00 */
[----:B------:R-:W-:-:S02]  /*12e80*/  PRMT R101, RZ, 0x7610, R101 ;  /* 0x00007610ff657816 */ /* 0x000fc40000000065 */
[----:B------:R-:W-:Y:S02]  /*12e90*/  PRMT R98, RZ, 0x7610, R98 ;  /* 0x00007610ff627816 */ /* 0x000fe40000000062 */
[----:B------:R-:W-:Y:S02]  /*12ea0*/  PRMT R17, RZ, 0x7610, R17 ;  /* 0x00007610ff117816 */ /* 0x000fe40000000011 */
[----:B0-----:R-:W-:Y:S01]  /*12eb0*/  PRMT R21, RZ, 0x7610, R21 ;  /* 0x00007610ff157816 */ /* 0x001fe20000000015 */
[----:B------:R-:W4:Y:S01]  /*12ec0*/  @P2 LDG.E.U16 R101, desc[UR8][R148.64] ;  /* 0x0000000894652981 */ /* 0x000f22000c1e1500 */
[----:B------:R-:W-:Y:S02]  /*12ed0*/  PRMT R15, RZ, 0x7610, R15 ;  /* 0x00007610ff0f7816 */ /* 0x000fe4000000000f */
[----:B------:R-:W-:Y:S01]  /*12ee0*/  PRMT R47, RZ, 0x7610, R47 ;  /* 0x00007610ff2f7816 */ /* 0x000fe2000000002f */
[----:B------:R-:W4:Y:S04]  /*12ef0*/  @P2 LDG.E.U16 R98, desc[UR8][R150.64] ;  /* 0x0000000896622981 */ /* 0x000f28000c1e1500 */
[----:B------:R-:W4:Y:S04]  /*12f00*/  @P2 LDG.E.U16 R17, desc[UR8][R154.64] ;  /* 0x000000089a112981 */ /* 0x000f28000c1e1500 */
[----:B------:R-:W4:Y:S04]  /*12f10*/  LDL.64 R148, [R1+0x30] ;  /* 0x0000300001947983 */ /* 0x000f280000100a00 */
[----:B------:R-:W4:Y:S04]  /*12f20*/  LDL.64 R150, [R1+0x308] ;  /* 0x0003080001967983 */ /* 0x000f280000100a00 */
[----:B------:R-:W4:Y:S04]  /*12f30*/  LDL.64 R154, [R1+0x2d0] ;  /* 0x0002d000019a7983 */ /* 0x000f280000100a00 */
[----:B------:R-:W4:Y:S04]  /*12f40*/  @P2 LDG.E.U16 R21, desc[UR8][R52.64] ;  /* 0x0000000834152981 */ /* 0x000f28000c1e1500 */
[----:B------:R-:W4:Y:S04]  /*12f50*/  @P2 LDG.E.U16 R15, desc[UR8][R34.64] ;  /* 0x00000008220f2981 */ /* 0x000f28000c1e1500 */
[----:B------:R-:W4:Y:S04]  /*12f60*/  @P2 LDG.E.U16 R47, desc[UR8][R32.64] ;  /* 0x00000008202f2981 */ /* 0x000f28000c1e1500 */
[----:B------:R-:W4:Y:S01]  /*12f70*/  LDL.LU.64 R52, [R1+0x11d0] ;  /* 0x0011d00001347983 */ /* 0x000f220000300a00 */
[----:B---3--:R-:W-:-:S02]  /*12f80*/  PRMT R22, RZ, 0x7610, R22 ;  /* 0x00007610ff167816 */ /* 0x008fc40000000016 */
[----:B------:R-:W-:Y:S02]  /*12f90*/  PRMT R23, RZ, 0x7610, R23 ;  /* 0x00007610ff177816 */ /* 0x000fe40000000017 */
[----:B--2---:R-:W-:Y:S02]  /*12fa0*/  PRMT R26, RZ, 0x7610, R26 ;  /* 0x00007610ff1a7816 */ /* 0x004fe4000000001a */
[----:B------:R-:W-:Y:S01]  /*12fb0*/  PRMT R27, RZ, 0x7610, R27 ;  /* 0x00007610ff1b7816 */ /* 0x000fe2000000001b */
[----:B------:R-:W2:Y:S01]  /*12fc0*/  @P2 LDG.E.U16 R22, desc[UR8][R56.64] ;  /* 0x0000000838162981 */ /* 0x000ea2000c1e1500 */
[----:B----4-:R-:W-:Y:S02]  /*12fd0*/  PRMT R24, RZ, 0x7610, R24 ;  /* 0x00007610ff187816 */ /* 0x010fe40000000018 */
[----:B------:R-:W-:Y:S01]  /*12fe0*/  PRMT R25, RZ, 0x7610, R25 ;  /* 0x00007610ff197816 */ /* 0x000fe20000000019 */
[----:B------:R-:W3:Y:S04]  /*12ff0*/  @P2 LDG.E.U16 R23, desc[UR8][R54.64] ;  /* 0x0000000836172981 */ /* 0x000ee8000c1e1500 */
[----:B------:R0:W4:Y:S04]  /*13000*/  @P2 LDG.E.U16 R24, desc[UR8][R28.64] ;  /* 0x000000081c182981 */ /* 0x000128000c1e1500 */
[----:B------:R-:W2:Y:S04]  /*13010*/  LDL.64 R56, [R1+0x260] ;  /* 0x0002600001387983 */ /* 0x000ea80000100a00 */
[----:B------:R-:W2:Y:S04]  /*13020*/  LDL.64 R54, [R1+0x298] ;  /* 0x0002980001367983 */ /* 0x000ea80000100a00 */
[----:B------:R-:W0:Y:S04]  /*13030*/  LDL.LU.64 R28, [R1+0x11c8] ;  /* 0x0011c800011c7983 */ /* 0x000e280000300a00 */
[----:B------:R0:W2:Y:S04]  /*13040*/  @P2 LDG.E.U16 R25, desc[UR8][R48.64] ;  /* 0x0000000830192981 */ /* 0x0000a8000c1e1500 */
[----:B------:R-:W2:Y:S04]  /*13050*/  @P2 LDG.E.U16 R26, desc[UR8][R58.64] ;  /* 0x000000083a1a2981 */ /* 0x000ea8000c1e1500 */
[----:B------:R0:W2:Y:S04]  /*13060*/  @P2 LDG.E.U16 R27, desc[UR8][R50.64] ;  /* 0x00000008321b2981 */ /* 0x0000a8000c1e1500 */
[----:B------:R-:W2:Y:S04]  /*13070*/  LDL.LU.64 R48, [R1+0x11c0] ;  /* 0x0011c00001307983 */ /* 0x000ea80000300a00 */
[----:B------:R-:W3:Y:S04]  /*13080*/  LDL.64 R34, [R1+0x1b0] ;  /* 0x0001b00001227983 */ /* 0x000ee80000100a00 */
[----:B------:R-:W3:Y:S04]  /*13090*/  LDL.64 R32, [R1+0x170] ;  /* 0x0001700001207983 */ /* 0x000ee80000100a00 */
[----:B------:R-:W3:Y:S04]  /*130a0*/  LDL.64 R58, [R1+0x130] ;  /* 0x00013000013a7983 */ /* 0x000ee80000100a00 */
[----:B------:R-:W3:Y:S01]  /*130b0*/  LDL.LU.64 R50, [R1+0x11b8] ;  /* 0x0011b80001327983 */ /* 0x000ee20000300a00 */
[----:B------:R-:W-:-:S02]  /*130c0*/  PRMT R162, RZ, 0x7610, R162 ;  /* 0x00007610ffa27816 */ /* 0x000fc400000000a2 */
[----:B------:R-:W-:Y:S02]  /*130d0*/  PRMT R158, RZ, 0x7610, R158 ;  /* 0x00007610ff9e7816 */ /* 0x000fe4000000009e */
[----:B------:R-:W-:Y:S02]  /*130e0*/  PRMT R20, RZ, 0x7610, R20 ;  /* 0x00007610ff147816 */ /* 0x000fe40000000014 */
[----:B------:R-:W4:Y:S04]  /*130f0*/  @P2 LDG.E.U16 R162, desc[UR8][R144.64] ;  /* 0x0000000890a22981 */ /* 0x000f28000c1e1500 */
[----:B------:R-:W4:Y:S04]  /*13100*/  @P2 LDG.E.U16 R158, desc[UR8][R146.64] ;  /* 0x00000008929e2981 */ /* 0x000f28000c1e1500 */
[----:B------:R-:W4:Y:S04]  /*13110*/  @P2 LDG.E.U16 R20, desc[UR8][R152.64] ;  /* 0x0000000898142981 */ /* 0x000f28000c1e1500 */
[----:B------:R-:W4:Y:S04]  /*13120*/  LDL.64 R144, [R1+0xb0] ;  /* 0x0000b00001907983 */ /* 0x000f280000100a00 */
[----:B------:R-:W4:Y:S04]  /*13130*/  LDL.64 R146, [R1+0x68] ;  /* 0x0000680001927983 */ /* 0x000f280000100a00 */
[----:B------:R-:W4:Y:S04]  /*13140*/  LDL.64 R152, [R1+0x28] ;  /* 0x0000280001987983 */ /* 0x000f280000100a00 */
[----:B------:R0:W-:Y:S02]  /*13150*/  STL.64 [R1+0xfa8], R156 ;  /* 0x000fa89c01007387 */ /* 0x0001e40000100a00 */
[----:B0-----:R-:W-:-:S06]  /*13160*/  PRMT R28, RZ, 0x7610, R28 ;  /* 0x00007610ff1c7816 */ /* 0x001fcc000000001c */
[----:B------:R-:W4:Y:S01]  /*13170*/  @P2 LDG.E.U16 R28, desc[UR8][R148.64] ;  /* 0x00000008941c2981 */ /* 0x000f22000c1e1500 */
[----:B--2---:R-:W-:-:S03]  /*13180*/  PRMT R48, RZ, 0x7610, R48 ;  /* 0x00007610ff307816 */ /* 0x004fc60000000030 */
[----:B------:R-:W2:Y:S01]  /*13190*/  LDL.64 R148, [R1+0x6b8] ;  /* 0x0006b80001947983 */ /* 0x000ea20000100a00 */
[----:B------:R-:W-:-:S03]  /*131a0*/  PRMT R49, RZ, 0x7610, R49 ;  /* 0x00007610ff317816 */ /* 0x000fc60000000031 */
[----:B------:R-:W2:Y:S04]  /*131b0*/  @P2 LDG.E.U16 R48, desc[UR8][R150.64] ;  /* 0x0000000896302981 */ /* 0x000ea8000c1e1500 */
[----:B------:R-:W2:Y:S01]  /*131c0*/  @P2 LDG.E.U16 R49, desc[UR8][R154.64] ;  /* 0x000000089a312981 */ /* 0x000ea2000c1e1500 */
[----:B---3--:R-:W-:-:S03]  /*131d0*/  PRMT R50, RZ, 0x7610, R50 ;  /* 0x00007610ff327816 */ /* 0x008fc60000000032 */
[----:B------:R-:W3:Y:S01]  /*131e0*/  LDL.64 R150, [R1+0x680] ;  /* 0x0006800001967983 */ /* 0x000ee20000100a00 */
[----:B------:R-:W-:-:S03]  /*131f0*/  PRMT R51, RZ, 0x7610, R51 ;  /* 0x00007610ff337816 */ /* 0x000fc60000000033 */
[----:B------:R-:W2:Y:S04]  /*13200*/  LDL.64 R154, [R1+0x648] ;  /* 0x00064800019a7983 */ /* 0x000ea80000100a00 */
[----:B------:R-:W2:Y:S04]  /*13210*/  @P2 LDG.E.U16 R50, desc[UR8][R54.64] ;  /* 0x0000000836322981 */ /* 0x000ea8000c1e1500 */
[----:B------:R-:W2:Y:S04]  /*13220*/  @P2 LDG.E.U16 R51, desc[UR8][R56.64] ;  /* 0x0000000838332981 */ /* 0x000ea8000c1e1500 */
[----:B------:R-:W2:Y:S04]  /*13230*/  LDL.LU.64 R54, [R1+0x11b0] ;  /* 0x0011b00001367983 */ /* 0x000ea80000300a00 */
[----:B------:R-:W3:Y:S01]  /*13240*/  LDL.LU.64 R56, [R1+0x11a8] ;  /* 0x0011a80001387983 */ /* 0x000ee20000300a00 */
[----:B------:R-:W-:-:S02]  /*13250*/  PRMT R52, RZ, 0x7610, R52 ;  /* 0x00007610ff347816 */ /* 0x000fc40000000034 */
[----:B------:R-:W-:-:S06]  /*13260*/  PRMT R53, RZ, 0x7610, R53 ;  /* 0x00007610ff357816 */ /* 0x000fcc0000000035 */
[----:B--2---:R-:W2:Y:S04]  /*13270*/  @P2 LDG.E.U16 R53, desc[UR8][R54.64] ;  /* 0x0000000836352981 */ /* 0x004ea8000c1e1500 */
[----:B---3--:R0:W3:Y:S04]  /*13280*/  @P2 LDG.E.U16 R52, desc[UR8][R56.64] ;  /* 0x0000000838342981 */ /* 0x0080e8000c1e1500 */
[----:B------:R-:W0:Y:S04]  /*13290*/  LDL.LU.64 R56, [R1+0x11a0] ;  /* 0x0011a00001387983 */ /* 0x000e280000300a00 */
[----:B------:R-:W2:Y:S01]  /*132a0*/  LDL.LU.64 R54, [R1+0x1198] ;  /* 0x0011980001367983 */ /* 0x000ea20000300a00 */
[----:B0-----:R-:W-:-:S02]  /*132b0*/  PRMT R56, RZ, 0x7610, R56 ;  /* 0x00007610ff387816 */ /* 0x001fc40000000038 */
[----:B--2---:R-:W-:Y:S02]  /*132c0*/  PRMT R54, RZ, 0x7610, R54 ;  /* 0x00007610ff367816 */ /* 0x004fe40000000036 */
[----:B------:R-:W-:Y:S02]  /*132d0*/  PRMT R55, RZ, 0x7610, R55 ;  /* 0x00007610ff377816 */ /* 0x000fe40000000037 */
[----:B------:R-:W2:Y:S04]  /*132e0*/  @P2 LDG.E.U16 R56, desc[UR8][R58.64] ;  /* 0x000000083a382981 */ /* 0x000ea8000c1e1500 */
[----:B------:R-:W2:Y:S04]  /*132f0*/  @P2 LDG.E.U16 R54, desc[UR8][R34.64] ;  /* 0x0000000822362981 */ /* 0x000ea8000c1e1500 */
[----:B------:R-:W2:Y:S04]  /*13300*/  @P2 LDG.E.U16 R55, desc[UR8][R32.64] ;  /* 0x0000000820372981 */ /* 0x000ea8000c1e1500 */
[----:B------:R-:W2:Y:S04]  /*13310*/  LDL.LU.64 R34, [R1+0x1190] ;  /* 0x0011900001227983 */ /* 0x000ea80000300a00 */
[----:B------:R-:W2:Y:S04]  /*13320*/  LDL.LU.64 R32, [R1+0x1188] ;  /* 0x0011880001207983 */ /* 0x000ea80000300a00 */
[----:B------:R-:W2:Y:S01]  /*13330*/  LDL.LU.64 R58, [R1+0x1180] ;  /* 0x00118000013a7983 */ /* 0x000ea20000300a00 */
[----:B------:R-:W-:-:S02]  /*13340*/  PRMT R57, RZ, 0x7610, R57 ;  /* 0x00007610ff397816 */ /* 0x000fc40000000039 */
[----:B------:R-:W-:-:S06]  /*13350*/  PRMT R0, RZ, 0x7610, R0 ;  /* 0x00007610ff007816 */ /* 0x000fcc0000000000 */
[----:B------:R1:W3:Y:S04]  /*13360*/  @P2 LDG.E.U16 R0, desc[UR8][R164.64] ;  /* 0x00000008a4002981 */ /* 0x0002e8000c1e1500 */
[----:B--2---:R0:W2:Y:S04]  /*13370*/  @P2 LDG.E.U16 R57, desc[UR8][R58.64] ;  /* 0x000000083a392981 */ /* 0x0040a8000c1e1500 */
[----:B------:R-:W0:Y:S01]  /*13380*/  LDL.LU.64 R58, [R1+0x1178] ;  /* 0x00117800013a7983 */ /* 0x000e220000300a00 */
[----:B-1----:R-:W-:-:S06]  /*13390*/  PRMT R165, RZ, 0x7610, R165 ;  /* 0x00007610ffa57816 */ /* 0x002fcc00000000a5 */
[----:B----4-:R-:W4:Y:S01]  /*133a0*/  @P2 LDG.E.U16 R165, desc[UR8][R152.64] ;  /* 0x0000000898a52981 */ /* 0x010f22000c1e1500 */
[----:B0-----:R-:W-:Y:S02]  /*133b0*/  PRMT R58, RZ, 0x7610, R58 ;  /* 0x00007610ff3a7816 */ /* 0x001fe4000000003a */
[----:B------:R-:W-:-:S04]  /*133c0*/  PRMT R59, RZ, 0x7610, R59 ;  /* 0x00007610ff3b7816 */ /* 0x000fc8000000003b */
[----:B------:R-:W2:Y:S04]  /*133d0*/  @P2 LDG.E.U16 R58, desc[UR8][R144.64] ;  /* 0x00000008903a2981 */ /* 0x000ea8000c1e1500 */
[----:B------:R-:W2:Y:S04]  /*133e0*/  @P2 LDG.E.U16 R59, desc[UR8][R146.64] ;  /* 0x00000008923b2981 */ /* 0x000ea8000c1e1500 */
[----:B------:R-:W2:Y:S04]  /*133f0*/  LDL.LU.64 R144, [R1+0x1170] ;  /* 0x0011700001907983 */ /* 0x000ea80000300a00 */
[----:B------:R-:W2:Y:S04]  /*13400*/  LDL.LU.64 R146, [R1+0x1168] ;  /* 0x0011680001927983 */ /* 0x000ea80000300a00 */
[----:B------:R-:W2:Y:S01]  /*13410*/  LDL.LU.64 R152, [R1+0x1160] ;  /* 0x0011600001987983 */ /* 0x000ea20000300a00 */
[----:B------:R-:W-:-:S02]  /*13420*/  PRMT R164, RZ, 0x7610, R164 ;  /* 0x00007610ffa47816 */ /* 0x000fc400000000a4 */
[----:B------:R-:W-:Y:S02]  /*13430*/  PRMT R64, RZ, 0x7610, R64 ;  /* 0x00007610ff407816 */ /* 0x000fe40000000040 */
[----:B------:R-:W-:-:S04]  /*13440*/  PRMT R29, RZ, 0x7610, R29 ;  /* 0x00007610ff1d7816 */ /* 0x000fc8000000001d */
[----:B------:R0:W3:Y:S04]  /*13450*/  @P2 LDG.E.U16 R64, desc[UR8][R160.64] ;  /* 0x00000008a0402981 */ /* 0x0000e8000c1e1500 */
[----:B------:R1:W3:Y:S01]  /*13460*/  @P2 LDG.E.U16 R29, desc[UR8][R156.64] ;  /* 0x000000089c1d2981 */ /* 0x0002e2000c1e1500 */
[----:B0-----:R-:W-:Y:S02]  /*13470*/  PRMT R161, RZ, 0x7610, R161 ;  /* 0x00007610ffa17816 */ /* 0x001fe400000000a1 */
[----:B------:R-:W-:Y:S02]  /*13480*/  PRMT R160, RZ, 0x7610, R160 ;  /* 0x00007610ffa07816 */ /* 0x000fe400000000a0 */
[----:B-1----:R-:W-:Y:S02]  /*13490*/  PRMT R157, RZ, 0x7610, R157 ;  /* 0x00007610ff9d7816 */ /* 0x002fe4000000009d */
[----:B------:R-:W3:Y:S04]  /*134a0*/  @P2 LDG.E.U16 R161, desc[UR8][R148.64] ;  /* 0x0000000894a12981 */ /* 0x000ee8000c1e1500 */
[----:B------:R-:W3:Y:S04]  /*134b0*/  @P2 LDG.E.U16 R160, desc[UR8][R150.64] ;  /* 0x0000000896a02981 */ /* 0x000ee8000c1e1500 */
[----:B------:R-:W3:Y:S04]  /*134c0*/  @P2 LDG.E.U16 R157, desc[UR8][R154.64] ;  /* 0x000000089a9d2981 */ /* 0x000ee8000c1e1500 */
[----:B--2---:R-:W2:Y:S04]  /*134d0*/  @P2 LDG.E.U16 R164, desc[UR8][R152.64] ;  /* 0x0000000898a42981 */ /* 0x004ea8000c1e1500 */
[----:B------:R0:W-:Y:S04]  /*134e0*/  STL.64 [R1+0xfb0], R152 ;  /* 0x000fb09801007387 */ /* 0x0001e80000100a00 */
[----:B0-----:R-:W2:Y:S04]  /*134f0*/  LDL.64 R152, [R1+0x610] ;  /* 0x0006100001987983 */ /* 0x001ea80000100a00 */
[----:B------:R-:W3:Y:S04]  /*13500*/  LDL.LU.64 R148, [R1+0x1158] ;  /* 0x0011580001947983 */ /* 0x000ee80000300a00 */
[----:B------:R-:W3:Y:S04]  /*13510*/  LDL.LU.64 R150, [R1+0x1150] ;  /* 0x0011500001967983 */ /* 0x000ee80000300a00 */
[----:B------:R-:W3:Y:S01]  /*13520*/  LDL.LU.64 R154, [R1+0x1148] ;  /* 0x00114800019a7983 */ /* 0x000ee20000300a00 */
[----:B------:R-:W-:-:S03]  /*13530*/  PRMT R156, RZ, 0x7610, R156 ;  /* 0x00007610ff9c7816 */ /* 0x000fc6000000009c */
[----:B------:R0:W-:Y:S04]  /*13540*/  STS.U16 [R133+UR4+0x6800], R86 ;  /* 0x0068005685007988 */ /* 0x0001e80008000404 */
[----:B------:R1:W-:Y:S04]  /*13550*/  STS.U16 [R133+UR4+0x6400], R90 ;  /* 0x0064005a85007988 */ /* 0x0003e80008000404 */
[----:B------:R4:W-:Y:S04]  /*13560*/  STS.U16 [R133+UR4+0x6000], R94 ;  /* 0x0060005e85007988 */ /* 0x0009e80008000404 */
[----:B0-----:R-:W3:Y:S04]  /*13570*/  LDL.LU R86, [R1+0xec] ;  /* 0x0000ec0001567983 */ /* 0x001ee80000300800 */
[----:B-1----:R-:W3:Y:S04]  /*13580*/  LDL.LU R90, [R1+0xe8] ;  /* 0x0000e800015a7983 */ /* 0x002ee80000300800 */
[----:B----4-:R-:W4:Y:S04]  /*13590*/  LDL.LU R94, [R1+0xe4] ;  /* 0x0000e400015e7983 */ /* 0x010f280000300800 */
[----:B------:R0:W-:Y:S04]  /*135a0*/  STS.U16 [R133+UR4+0x6c00], R82 ;  /* 0x006c005285007988 */ /* 0x0001e80008000404 */
[----:B------:R-:W-:Y:S04]  /*135b0*/  STS.U16 [R133+UR4+0x7000], R78 ;  /* 0x0070004e85007988 */ /* 0x000fe80008000404 */
[----:B------:R1:W-:Y:S01]  /*135c0*/  STS.U16 [R133+UR4+0x7400], R75 ;  /* 0x0074004b85007988 */ /* 0x0003e20008000404 */
[----:B0-----:R-:W0:Y:S03]  /*135d0*/  LDC R82, c[0x0][0x3d8] ;  /* 0x0000f600ff527b82 */ /* 0x001e260000000800 */
[----:B------:R1:W-:Y:S04]  /*135e0*/  STS.U16 [R133+UR4+0x7800], R72 ;  /* 0x0078004885007988 */ /* 0x0003e80008000404 */
[----:B------:R-:W-:Y:S01]  /*135f0*/  STS.U16 [R133+UR4+0x7c00], R69 ;  /* 0x007c004585007988 */ /* 0x000fe20008000404 */
[----:B-1----:R-:W1:Y:S08]  /*13600*/  LDC R75, c[0x0][0x3d8] ;  /* 0x0000f600ff4b7b82 */ /* 0x002e700000000800 */
[----:B------:R-:W0:Y:S08]  /*13610*/  LDC R72, c[0x0][0x3d8] ;  /* 0x0000f600ff487b82 */ /* 0x000e300000000800 */
[----:B------:R-:W0:Y:S01]  /*13620*/  LDC R78, c[0x0][0x3d8] ;  /* 0x0000f600ff4e7b82 */ /* 0x000e220000000800 */
[----:B--2---:R2:W4:Y:S04]  /*13630*/  @P2 LDG.E.U16 R156, desc[UR8][R152.64] ;  /* 0x00000008989c2981 */ /* 0x004528000c1e1500 */
[----:B------:R-:W4:Y:S01]  /*13640*/  LDL.LU R153, [R1+0xe0] ;  /* 0x0000e00001997983 */ /* 0x000f220000300800 */
[----:B--2---:R-:W-:-:S05]  /*13650*/  LOP3.LUT R152, R133, 0x10, RZ, 0x3c, !PT ;  /* 0x0000001085987812 */ /* 0x004fca00078e3cff */
[----:B---3--:R2:W-:Y:S04]  /*13660*/  STS.U16 [R152+UR4+0x80], R155 ;  /* 0x0000809b98007988 */ /* 0x0085e80008000404 */
[----:B------:R-:W-:Y:S04]  /*13670*/  STS.U16 [R152+UR4+0x480], R151 ;  /* 0x0004809798007988 */ /* 0x000fe80008000404 */
[----:B------:R3:W-:Y:S01]  /*13680*/  STS.U16 [R152+UR4+0x880], R149 ;  /* 0x0008809598007988 */ /* 0x0007e20008000404 */
[----:B0-----:R-:W-:Y:S01]  /*13690*/  IMAD R72, R72, 0x3e, RZ ;  /* 0x0000003e48487824 */ /* 0x001fe200078e02ff */
[----:B--2---:R-:W0:Y:S02]  /*136a0*/  LDC R155, c[0x0][0x3d8] ;  /* 0x0000f600ff9b7b82 */ /* 0x004e240000000800 */
[----:B------:R-:W-:Y:S04]  /*136b0*/  STS.U16 [R152+UR4+0xc80], R147 ;  /* 0x000c809398007988 */ /* 0x000fe80008000404 */
[----:B------:R2:W-:Y:S01]  /*136c0*/  STS.U16 [R152+UR4+0x1080], R145 ;  /* 0x0010809198007988 */ /* 0x0005e20008000404 */
[----:B-1----:R-:W-:Y:S01]  /*136d0*/  IMAD R75, R75, 0x6e, RZ ;  /* 0x0000006e4b4b7824 */ /* 0x002fe200078e02ff */
[----:B---3--:R-:W1:Y:S02]  /*136e0*/  LDC R149, c[0x0][0x3d8] ;  /* 0x0000f600ff957b82 */ /* 0x008e640000000800 */
[----:B------:R3:W-:Y:S04]  /*136f0*/  STS.U16 [R152+UR4+0x1480], R141 ;  /* 0x0014808d98007988 */ /* 0x0007e80008000404 */
[----:B------:R-:W-:Y:S01]  /*13700*/  STS.U16 [R152+UR4+0x1880], R138 ;  /* 0x0018808a98007988 */ /* 0x000fe20008000404 */
[----:B------:R-:W-:Y:S01]  /*13710*/  IMAD R78, R78, 0x9e, RZ ;  /* 0x0000009e4e4e7824 */ /* 0x000fe200078e02ff */
[----:B--2---:R-:W2:Y:S02]  /*13720*/  LDC R145, c[0x0][0x3d8] ;  /* 0x0000f600ff917b82 */ /* 0x004ea40000000800 */
[----:B------:R3:W-:Y:S04]  /*13730*/  STS.U16 [R152+UR4+0x1c80], R131 ;  /* 0x001c808398007988 */ /* 0x0007e80008000404 */
[----:B------:R-:W-:Y:S01]  /*13740*/  STS.U16 [R152+UR4+0x2080], R129 ;  /* 0x0020808198007988 */ /* 0x000fe20008000404 */
[----:B------:R-:W-:Y:S01]  /*13750*/  IMAD R82, R82, 0xde, RZ ;  /* 0x000000de52527824 */ /* 0x000fe200078e02ff */
[----:B---3--:R-:W3:Y:S02]  /*13760*/  LDC R141, c[0x0][0x3d8] ;  /* 0x0000f600ff8d7b82 */ /* 0x008ee40000000800 */
        /* <DEDUP_REMOVED lines=9> */
[----:B------:R2:W-:Y:S04]  /*13800*/  STS.U16 [R152+UR4+0x3c80], R115 ;  /* 0x003c807398007988 */ /* 0x0005e80008000404 */
[----:B------:R-:W-:Y:S02]  /*13810*/  STS.U16 [R152+UR4+0x4080], R113 ;  /* 0x0040807198007988 */ /* 0x000fe40008000404 */
[----:B--2---:R-:W2:Y:S02]  /*13820*/  LDC R117, c[0x0][0x3d8] ;  /* 0x0000f600ff757b82 */ /* 0x004ea40000000800 */
[----:B------:R-:W-:Y:S04]  /*13830*/  STS.U16 [R152+UR4+0x4480], R111 ;  /* 0x0044806f98007988 */ /* 0x000fe80008000404 */
[----:B------:R3:W-:Y:S02]  /*13840*/  STS.U16 [R152+UR4+0x4880], R109 ;  /* 0x0048806d98007988 */ /* 0x0007e40008000404 */
[----:B------:R-:W0:Y:S02]  /*13850*/  LDC R115, c[0x0][0x3d8] ;  /* 0x0000f600ff737b82 */ /* 0x000e240000000800 */
[----:B------:R-:W-:Y:S04]  /*13860*/  STS.U16 [R152+UR4+0x4c80], R107 ;  /* 0x004c806b98007988 */ /* 0x000fe80008000404 */
[----:B------:R1:W-:Y:S02]  /*13870*/  STS.U16 [R152+UR4+0x5080], R105 ;  /* 0x0050806998007988 */ /* 0x0003e40008000404 */
[----:B---3--:R-:W3:Y:S02]  /*13880*/  LDC R109, c[0x0][0x3d8] ;  /* 0x0000f600ff6d7b82 */ /* 0x008ee40000000800 */
[----:B------:R-:W-:Y:S04]  /*13890*/  STS.U16 [R152+UR4+0x5480], R103 ;  /* 0x0054806798007988 */ /* 0x000fe80008000404 */
[----:B------:R1:W-:Y:S02]  /*138a0*/  STS.U16 [R152+UR4+0x5880], R100 ;  /* 0x0058806498007988 */ /* 0x0003e40008000404 */
[----:B-1----:R-:W1:Y:S02]  /*138b0*/  LDC R105, c[0x0][0x3d8] ;  /* 0x0000f600ff697b82 */ /* 0x002e640000000800 */
[----:B------:R-:W-:Y:S04]  /*138c0*/  STS.U16 [R152+UR4+0x5c80], R97 ;  /* 0x005c806198007988 */ /* 0x000fe80008000404 */
[----:B------:R2:W-:Y:S02]  /*138d0*/  STS.U16 [R152+UR4+0x6080], R93 ;  /* 0x0060805d98007988 */ /* 0x0005e40008000404 */
[----:B------:R-:W0:Y:S02]  /*138e0*/  LDC R100, c[0x0][0x3d8] ;  /* 0x0000f600ff647b82 */ /* 0x000e240000000800 */
[----:B------:R-:W-:Y:S04]  /*138f0*/  STS.U16 [R152+UR4+0x6480], R89 ;  /* 0x0064805998007988 */ /* 0x000fe80008000404 */
[----:B------:R2:W-:Y:S02]  /*13900*/  STS.U16 [R152+UR4+0x6880], R85 ;  /* 0x0068805598007988 */ /* 0x0005e40008000404 */
[----:B--2---:R-:W2:Y:S02]  /*13910*/  LDC R93, c[0x0][0x3d8] ;  /* 0x0000f600ff5d7b82 */ /* 0x004ea40000000800 */
[----:B------:R-:W-:Y:S04]  /*13920*/  STS.U16 [R152+UR4+0x6c80], R81 ;  /* 0x006c805198007988 */ /* 0x000fe80008000404 */
[----:B------:R-:W-:Y:S02]  /*13930*/  STS.U16 [R152+UR4+0x7080], R77 ;  /* 0x0070804d98007988 */ /* 0x000fe40008000404 */
[----:B------:R-:W0:Y:S02]  /*13940*/  LDC R85, c[0x0][0x3d8] ;  /* 0x0000f600ff557b82 */ /* 0x000e240000000800 */
[----:B------:R-:W-:Y:S04]  /*13950*/  STS.U16 [R152+UR4+0x7480], R74 ;  /* 0x0074804a98007988 */ /* 0x000fe80008000404 */
[----:B------:R3:W-:Y:S02]  /*13960*/  STS.U16 [R152+UR4+0x7880], R71 ;  /* 0x0078804798007988 */ /* 0x0007e40008000404 */
[----:B------:R-:W1:Y:S02]  /*13970*/  LDC R89, c[0x0][0x3d8] ;  /* 0x0000f600ff597b82 */ /* 0x000e640000000800 */
[----:B------:R-:W-:Y:S01]  /*13980*/  STS.U16 [R152+UR4+0x7c80], R68 ;  /* 0x007c804498007988 */ /* 0x000fe20008000404 */
[----:B---3--:R-:W-:-:S05]  /*13990*/  LOP3.LUT R71, R133, 0x20, RZ, 0x3c, !PT ;  /* 0x0000002085477812 */ /* 0x008fca00078e3cff */
[----:B------:R-:W3:Y:S01]  /*139a0*/  LDC R74, c[0x0][0x3d8] ;  /* 0x0000f600ff4a7b82 */ /* 0x000ee20000000800 */
[----:B------:R-:W-:Y:S04]  /*139b0*/  STS.U16 [R71+UR4+0x100], R154 ;  /* 0x0001009a47007988 */ /* 0x000fe80008000404 */
[----:B------:R-:W-:Y:S03]  /*139c0*/  STS.U16 [R71+UR4+0x500], R150 ;  /* 0x0005009647007988 */ /* 0x000fe60008000404 */
[----:B------:R-:W1:Y:S01]  /*139d0*/  LDC R77, c[0x0][0x3d8] ;  /* 0x0000f600ff4d7b82 */ /* 0x000e620000000800 */
[----:B------:R-:W-:Y:S04]  /*139e0*/  STS.U16 [R71+UR4+0x900], R148 ;  /* 0x0009009447007988 */ /* 0x000fe80008000404 */
[----:B------:R-:W-:Y:S01]  /*139f0*/  STS.U16 [R71+UR4+0xd00], R146 ;  /* 0x000d009247007988 */ /* 0x000fe20008000404 */
[----:B0-----:R-:W-:-:S02]  /*13a00*/  IMAD R85, R85, 0x7, RZ ;  /* 0x0000000755557824 */ /* 0x001fc400078e02ff */
[----:B------:R-:W0:Y:S01]  /*13a10*/  LDC R81, c[0x0][0x3d8] ;  /* 0x0000f600ff517b82 */ /* 0x000e220000000800 */
[----:B------:R-:W-:Y:S04]  /*13a20*/  STS.U16 [R71+UR4+0x1100], R144 ;  /* 0x0011009047007988 */ /* 0x000fe80008000404 */
[----:B------:R-:W-:Y:S03]  /*13a30*/  STS.U16 [R71+UR4+0x1500], R139 ;  /* 0x0015008b47007988 */ /* 0x000fe60008000404 */
        /* <DEDUP_REMOVED lines=26> */
[----:B------:R1:W-:Y:S03]  /*13be0*/  STS.U16 [R71+UR4+0x5d00], R96 ;  /* 0x005d006047007988 */ /* 0x0003e60008000404 */
[----:B------:R-:W0:Y:S01]  /*13bf0*/  LDC R147, c[0x0][0x3d8] ;  /* 0x0000f600ff937b82 */ /* 0x000e220000000800 */
[----:B------:R-:W-:Y:S04]  /*13c00*/  STS.U16 [R71+UR4+0x6100], R92 ;  /* 0x0061005c47007988 */ /* 0x000fe80008000404 */
[----:B------:R2:W-:Y:S01]  /*13c10*/  STS.U16 [R71+UR4+0x6500], R88 ;  /* 0x0065005847007988 */ /* 0x0005e20008000404 */
[----:B------:R-:W-:-:S02]  /*13c20*/  IMAD R145, R145, 0x1cc, RZ ;  /* 0x000001cc91917824 */ /* 0x000fc400078e02ff */
[----:B-1----:R-:W1:Y:S01]  /*13c30*/  LDC R96, c[0x0][0x3d8] ;  /* 0x0000f600ff607b82 */ /* 0x002e620000000800 */
[----:B------:R-:W-:Y:S04]  /*13c40*/  STS.U16 [R71+UR4+0x6900], R84 ;  /* 0x0069005447007988 */ /* 0x000fe80008000404 */
[----:B------:R-:W-:Y:S03]  /*13c50*/  STS.U16 [R71+UR4+0x6d00], R80 ;  /* 0x006d005047007988 */ /* 0x000fe60008000404 */
[----:B--2---:R-:W2:Y:S01]  /*13c60*/  LDC R88, c[0x0][0x3d8] ;  /* 0x0000f600ff587b82 */ /* 0x004ea20000000800 */
[----:B------:R-:W-:Y:S04]  /*13c70*/  STS.U16 [R71+UR4+0x7100], R76 ;  /* 0x0071004c47007988 */ /* 0x000fe80008000404 */
[----:B------:R3:W-:Y:S01]  /*13c80*/  STS.U16 [R71+UR4+0x7500], R73 ;  /* 0x0075004947007988 */ /* 0x0007e20008000404 */
[----:B------:R-:W-:-:S02]  /*13c90*/  IMAD R149, R149, 0xdf, RZ ;  /* 0x000000df95957824 */ /* 0x000fc400078e02ff */
[----:B------:R-:W0:Y:S01]  /*13ca0*/  LDC R92, c[0x0][0x3d8] ;  /* 0x0000f600ff5c7b82 */ /* 0x000e220000000800 */
[----:B------:R-:W-:Y:S04]  /*13cb0*/  STS.U16 [R71+UR4+0x7900], R70 ;  /* 0x0079004647007988 */ /* 0x000fe80008000404 */
[----:B------:R3:W-:Y:S03]  /*13cc0*/  STS.U16 [R71+UR4+0x7d00], R0 ;  /* 0x007d000047007988 */ /* 0x0007e60008000404 */
[----:B---3--:R-:W3:Y:S01]  /*13cd0*/  LDC R73, c[0x0][0x3d8] ;  /* 0x0000f600ff497b82 */ /* 0x008ee20000000800 */
[----:B------:R-:W-:Y:S01]  /*13ce0*/  LOP3.LUT R71, R133, 0x30, RZ, 0x3c, !PT ;  /* 0x0000003085477812 */ /* 0x000fe200078e3cff */
[----:B------:R-:W0:Y:S01]  /*13cf0*/  S2R R152, SR_TID.X ;  /* 0x0000000000987919 */ /* 0x000e220000002100 */
[----:B------:R-:W-:-:S05]  /*13d00*/  IMAD R89, R89, 0x27, RZ ;  /* 0x0000002759597824 */ /* 0x000fca00078e02ff */
[----:B------:R-:W1:Y:S01]  /*13d10*/  LDC R76, c[0x0][0x3d8] ;  /* 0x0000f600ff4c7b82 */ /* 0x000e620000000800 */
[----:B------:R2:W-:Y:S04]  /*13d20*/  STS.U16 [R71+UR4+0x180], R86 ;  /* 0x0001805647007988 */ /* 0x0005e80008000404 */
[----:B------:R0:W-:Y:S01]  /*13d30*/  STS.U16 [R71+UR4+0x580], R90 ;  /* 0x0005805a47007988 */ /* 0x0001e20008000404 */
[----:B------:R-:W-:Y:S02]  /*13d40*/  IMAD R74, R74, 0x5e, RZ ;  /* 0x0000005e4a4a7824 */ /* 0x000fe400078e02ff */
[----:B------:R-:W1:Y:S01]  /*13d50*/  LDC R80, c[0x0][0x3d8] ;  /* 0x0000f600ff507b82 */ /* 0x000e620000000800 */
[----:B----4-:R4:W-:Y:S07]  /*13d60*/  STS.U16 [R71+UR4+0x980], R94 ;  /* 0x0009805e47007988 */ /* 0x0109ee0008000404 */
[----:B--2---:R-:W2:Y:S01]  /*13d70*/  LDC R86, c[0x0][0x3d8] ;  /* 0x0000f600ff567b82 */ /* 0x004ea20000000800 */
[----:B------:R-:W-:Y:S01]  /*13d80*/  STS.U16 [R71+UR4+0xd80], R153 ;  /* 0x000d809947007988 */ /* 0x000fe20008000404 */
[----:B---3--:R-:W-:-:S06]  /*13d90*/  IMAD R73, R73, 0x4e, RZ ;  /* 0x0000004e49497824 */ /* 0x008fcc00078e02ff */
[----:B0-----:R-:W0:Y:S01]  /*13da0*/  LDC R90, c[0x0][0x3d8] ;  /* 0x0000f600ff5a7b82 */ /* 0x001e220000000800 */
[----:B------:R3:W-:Y:S04]  /*13db0*/  STS.U16 [R71+UR4+0x1180], R32 ;  /* 0x0011802047007988 */ /* 0x0007e80008000404 */
[----:B------:R1:W-:Y:S01]  /*13dc0*/  STS.U16 [R71+UR4+0x1580], R137 ;  /* 0x0015808947007988 */ /* 0x0003e20008000404 */
[C---:B------:R-:W-:Y:S01]  /*13dd0*/  LOP3.LUT R0, R152.reuse, 0xf, RZ, 0xc0, !PT ;  /* 0x0000000f98007812 */ /* 0x040fe200078ec0ff */
[----:B------:R-:W-:Y:S01]  /*13de0*/  IMAD R77, R77, 0x8e, RZ ;  /* 0x0000008e4d4d7824 */ /* 0x000fe200078e02ff */
[----:B------:R-:W-:Y:S01]  /*13df0*/  LOP3.LUT R139, R152, 0x60, RZ, 0xc0, !PT ;  /* 0x00000060988b7812 */ /* 0x000fe200078ec0ff */
[----:B------:R1:W-:Y:S01]  /*13e00*/  STS.U16 [R71+UR4+0x1980], R31 ;  /* 0x0019801f47007988 */ /* 0x0003e20008000404 */
[----:B------:R-:W-:Y:S01]  /*13e10*/  IMAD R88, R88, 0x1f, RZ ;  /* 0x0000001f58587824 */ /* 0x000fe200078e02ff */
[----:B----4-:R-:W4:Y:S02]  /*13e20*/  LDC R94, c[0x0][0x3d8] ;  /* 0x0000f600ff5e7b82 */ /* 0x010f240000000800 */
[----:B---3--:R-:W3:Y:S04]  /*13e30*/  LDL.LU R32, [R1+0x1144] ;  /* 0x0011440001207983 */ /* 0x008ee80000300800 */
[----:B-1----:R-:W3:Y:S01]  /*13e40*/  LDL.LU R137, [R1+0x1140] ;  /* 0x0011400001897983 */ /* 0x002ee20000300800 */
[----:B------:R-:W-:Y:S01]  /*13e50*/  IMAD R93, R93, 0x47, RZ ;  /* 0x000000475d5d7824 */ /* 0x000fe200078e02ff */
[----:B------:R-:W1:Y:S02]  /*13e60*/  LDC R84, c[0x0][0x3d8] ;  /* 0x0000f600ff547b82 */ /* 0x000e640000000800 */
[----:B------:R-:W3:Y:S04]  /*13e70*/  LDL.LU R31, [R1+0x113c] ;  /* 0x00113c00011f7983 */ /* 0x000ee80000300800 */
[----:B------:R2:W-:Y:S02]  /*13e80*/  STS.U16 [R71+UR4+0x1d80], R67 ;  /* 0x001d804347007988 */ /* 0x0005e40008000404 */
[----:B------:R-:W0:Y:S02]  /*13e90*/  LDC R99, c[0x0][0x3d8] ;  /* 0x0000f600ff637b82 */ /* 0x000e240000000800 */
[----:B------:R2:W-:Y:S04]  /*13ea0*/  STS.U16 [R71+UR4+0x2180], R140 ;  /* 0x0021808c47007988 */ /* 0x0005e80008000404 */
[----:B------:R2:W-:Y:S01]  /*13eb0*/  STS.U16 [R71+UR4+0x2580], R30 ;  /* 0x0025801e47007988 */ /* 0x0005e20008000404 */
[----:B------:R-:W-:Y:S01]  /*13ec0*/  IMAD R81, R81, 0xce, RZ ;  /* 0x000000ce51517824 */ /* 0x000fe200078e02ff */
[----:B------:R-:W0:Y:S02]  /*13ed0*/  LDC R106, c[0x0][0x3d8] ;  /* 0x0000f600ff6a7b82 */ /* 0x000e240000000800 */
[----:B--2---:R-:W2:Y:S04]  /*13ee0*/  LDL.LU R67, [R1+0x1138] ;  /* 0x0011380001437983 */ /* 0x004ea80000300800 */
[----:B------:R-:W2:Y:S01]  /*13ef0*/  LDL.LU R140, [R1+0x1134] ;  /* 0x00113400018c7983 */ /* 0x000ea20000300800 */
[----:B------:R-:W-:Y:S01]  /*13f00*/  IMAD R97, R97, 0x67, RZ ;  /* 0x0000006761617824 */ /* 0x000fe200078e02ff */
[----:B------:R-:W0:Y:S02]  /*13f10*/  LDC R104, c[0x0][0x3d8] ;  /* 0x0000f600ff687b82 */ /* 0x000e240000000800 */
[----:B------:R-:W2:Y:S04]  /*13f20*/  LDL.LU R30, [R1+0x1130] ;  /* 0x00113000011e7983 */ /* 0x000ea80000300800 */
[----:B------:R4:W-:Y:S02]  /*13f30*/  STS.U16 [R71+UR4+0x2980], R65 ;  /* 0x0029804147007988 */ /* 0x0009e40008000404 */
[----:B------:R-:W0:Y:S02]  /*13f40*/  LDC R102, c[0x0][0x3d8] ;  /* 0x0000f600ff667b82 */ /* 0x000e240000000800 */
[----:B----4-:R-:W4:Y:S01]  /*13f50*/  LDL.LU R65, [R1+0x112c] ;  /* 0x00112c0001417983 */ /* 0x010f220000300800 */
[----:B------:R-:W-:-:S05]  /*13f60*/  IMAD R100, R100, 0x77, RZ ;  /* 0x0000007764647824 */ /* 0x000fca00078e02ff */
[----:B------:R-:W0:Y:S01]  /*13f70*/  LDC R108, c[0x0][0x3d8] ;  /* 0x0000f600ff6c7b82 */ /* 0x000e220000000800 */
[----:B------:R1:W-:Y:S04]  /*13f80*/  STS.U16 [R71+UR4+0x2d80], R142 ;  /* 0x002d808e47007988 */ /* 0x0003e80008000404 */
[----:B------:R-:W-:Y:S03]  /*13f90*/  STS.U16 [R71+UR4+0x3180], R143 ;  /* 0x0031808f47007988 */ /* 0x000fe60008000404 */
[----:B------:R-:W0:Y:S01]  /*13fa0*/  LDC R110, c[0x0][0x3d8] ;  /* 0x0000f600ff6e7b82 */ /* 0x000e220000000800 */
[----:B------:R-:W-:Y:S04]  /*13fb0*/  STS.U16 [R71+UR4+0x3580], R62 ;  /* 0x0035803e47007988 */ /* 0x000fe80008000404 */
[----:B------:R-:W-:Y:S03]  /*13fc0*/  STS.U16 [R71+UR4+0x3980], R63 ;  /* 0x0039803f47007988 */ /* 0x000fe60008000404 */
[----:B------:R-:W0:Y:S01]  /*13fd0*/  LDC R112, c[0x0][0x3d8] ;  /* 0x0000f600ff707b82 */ /* 0x000e220000000800 */
[----:B------:R-:W-:Y:S04]  /*13fe0*/  STS.U16 [R71+UR4+0x3d80], R60 ;  /* 0x003d803c47007988 */ /* 0x000fe80008000404 */
[----:B------:R-:W-:Y:S01]  /*13ff0*/  STS.U16 [R71+UR4+0x4180], R2 ;  /* 0x0041800247007988 */ /* 0x000fe20008000404 */
[----:B------:R-:W-:-:S02]  /*14000*/  IMAD R103, R103, 0x7f, RZ ;  /* 0x0000007f67677824 */ /* 0x000fc400078e02ff */
[----:B------:R-:W0:Y:S01]  /*14010*/  LDC R114, c[0x0][0x3d8] ;  /* 0x0000f600ff727b82 */ /* 0x000e220000000800 */
[----:B------:R-:W-:Y:S04]  /*14020*/  STS.U16 [R71+UR4+0x4580], R163 ;  /* 0x004580a347007988 */ /* 0x000fe80008000404 */
[----:B------:R-:W-:Y:S03]  /*14030*/  STS.U16 [R71+UR4+0x4980], R162 ;  /* 0x004980a247007988 */ /* 0x000fe60008000404 */
[----:B------:R-:W0:Y:S01]  /*14040*/  LDC R116, c[0x0][0x3d8] ;  /* 0x0000f600ff747b82 */ /* 0x000e220000000800 */
[----:B------:R-:W-:Y:S04]  /*14050*/  STS.U16 [R71+UR4+0x4d80], R159 ;  /* 0x004d809f47007988 */ /* 0x000fe80008000404 */
[----:B------:R-:W-:Y:S03]  /*14060*/  STS.U16 [R71+UR4+0x5180], R158 ;  /* 0x0051809e47007988 */ /* 0x000fe60008000404 */
[----:B------:R-:W2:Y:S01]  /*14070*/  LDC R118, c[0x0][0x3d8] ;  /* 0x0000f600ff767b82 */ /* 0x000ea20000000800 */
[----:B------:R1:W-:Y:S04]  /*14080*/  STS.U16 [R71+UR4+0x5580], R101 ;  /* 0x0055806547007988 */ /* 0x0003e80008000404 */
[----:B-1----:R-:W3:Y:S01]  /*14090*/  LDL.LU R142, [R1+0x1128] ;  /* 0x00112800018e7983 */ /* 0x002ee20000300800 */
[----:B------:R-:W-:-:S02]  /*140a0*/  LEA.HI R139, R139, R0, RZ, 0x1f ;  /* 0x000000008b8b7211 */ /* 0x000fc400078ff8ff */
[----:B------:R-:W1:Y:S01]  /*140b0*/  LDC R120, c[0x0][0x3d8] ;  /* 0x0000f600ff787b82 */ /* 0x000e620000000800 */
[----:B------:R-:W-:Y:S04]  /*140c0*/  STS.U16 [R71+UR4+0x5980], R98 ;  /* 0x0059806247007988 */ /* 0x000fe80008000404 */
[----:B------:R0:W-:Y:S01]  /*140d0*/  STS.U16 [R71+UR4+0x5d80], R95 ;  /* 0x005d805f47007988 */ /* 0x0001e20008000404 */
[----:B------:R-:W-:Y:S01]  /*140e0*/  LOP3.LUT R0, R133, 0x40, RZ, 0x3c, !PT ;  /* 0x0000004085007812 */ /* 0x000fe200078e3cff */
[----:B------:R-:W-:Y:S01]  /*140f0*/  IMAD R105, R105, 0x12c, RZ ;  /* 0x0000012c69697824 */ /* 0x000fe200078e02ff */
[----:B------:R-:W1:Y:S01]  /*14100*/  LDC R101, c[0x0][0x3d8] ;  /* 0x0000f600ff657b82 */ /* 0x000e620000000800 */
[----:B------:R-:W3:Y:S04]  /*14110*/  LDL.LU R143, [R1+0x1124] ;  /* 0x00112400018f7983 */ /* 0x000ee80000300800 */
[----:B------:R0:W-:Y:S01]  /*14120*/  STS.U16 [R71+UR4+0x6180], R91 ;  /* 0x0061805b47007988 */ /* 0x0001e20008000404 */
[----:B------:R-:W-:-:S02]  /*14130*/  IMAD R86, R86, 0xf, RZ ;  /* 0x0000000f56567824 */ /* 0x000fc400078e02ff */
[----:B0-----:R-:W-:Y:S01]  /*14140*/  IMAD R90, R90, 0x2f, RZ ;  /* 0x0000002f5a5a7824 */ /* 0x001fe200078e02ff */
[----:B------:R-:W3:Y:S01]  /*14150*/  LDL.LU R62, [R1+0x1120] ;  /* 0x00112000013e7983 */ /* 0x000ee20000300800 */
[----:B------:R-:W-:Y:S01]  /*14160*/  IMAD R76, R76, 0x7e, RZ ;  /* 0x0000007e4c4c7824 */ /* 0x000fe200078e02ff */
[----:B------:R-:W0:Y:S02]  /*14170*/  LDC R95, c[0x0][0x3d8] ;  /* 0x0000f600ff5f7b82 */ /* 0x000e240000000800 */
[----:B------:R1:W-:Y:S04]  /*14180*/  STS.U16 [R71+UR4+0x6580], R87 ;  /* 0x0065805747007988 */ /* 0x0003e80008000404 */
[----:B------:R-:W3:Y:S02]  /*14190*/  LDL.LU R63, [R1+0x111c] ;  /* 0x00111c00013f7983 */ /* 0x000ee40000300800 */
[----:B------:R-:W0:Y:S02]  /*141a0*/  LDC R91, c[0x0][0x3d8] ;  /* 0x0000f600ff5b7b82 */ /* 0x000e240000000800 */
[----:B------:R1:W-:Y:S04]  /*141b0*/  STS.U16 [R71+UR4+0x6980], R83 ;  /* 0x0069805347007988 */ /* 0x0003e80008000404 */
[----:B------:R-:W3:Y:S02]  /*141c0*/  LDL.LU R60, [R1+0x1118] ;  /* 0x00111800013c7983 */ /* 0x000ee40000300800 */
[----:B-1----:R-:W1:Y:S02]  /*141d0*/  LDC R87, c[0x0][0x3d8] ;  /* 0x0000f600ff577b82 */ /* 0x002e640000000800 */
[----:B------:R0:W-:Y:S04]  /*141e0*/  STS.U16 [R71+UR4+0x6d80], R79 ;  /* 0x006d804f47007988 */ /* 0x0001e80008000404 */
[----:B------:R-:W3:Y:S01]  /*141f0*/  LDL.LU R2, [R1+0x1114] ;  /* 0x0011140001027983 */ /* 0x000ee20000300800 */
[----:B------:R-:W-:Y:S01]  /*14200*/  IMAD R109, R109, 0x8f, RZ ;  /* 0x0000008f6d6d7824 */ /* 0x000fe200078e02ff */
[----:B------:R-:W1:Y:S02]  /*14210*/  LDC R83, c[0x0][0x3d8] ;  /* 0x0000f600ff537b82 */ /* 0x000e640000000800 */
[----:B------:R0:W-:Y:S04]  /*14220*/  STS.U16 [R71+UR4+0x7180], R136 ;  /* 0x0071808847007988 */ /* 0x0001e80008000404 */
[----:B------:R0:W-:Y:S01]  /*14230*/  STS.U16 [R71+UR4+0x7580], R134 ;  /* 0x0075808647007988 */ /* 0x0001e20008000404 */
[----:B------:R-:W-:Y:S01]  /*14240*/  IMAD R107, R107, 0x12e, RZ ;  /* 0x0000012e6b6b7824 */ /* 0x000fe200078e02ff */
[----:B0-----:R-:W0:Y:S02]  /*14250*/  LDC R79, c[0x0][0x3d8] ;  /* 0x0000f600ff4f7b82 */ /* 0x001e240000000800 */
[----:B------:R1:W-:Y:S04]  /*14260*/  STS.U16 [R71+UR4+0x7980], R66 ;  /* 0x0079804247007988 */ /* 0x0003e80008000404 */
[----:B------:R-:W3:Y:S02]  /*14270*/  LDL.LU R136, [R1+0x1110] ;  /* 0x0011100001887983 */ /* 0x000ee40000300800 */
[----:B------:R-:W0:Y:S02]  /*14280*/  LDC R124, c[0x0][0x3d8] ;  /* 0x0000f600ff7c7b82 */ /* 0x000e240000000800 */
[----:B------:R-:W3:Y:S04]  /*14290*/  LDL.LU R134, [R1+0x110c] ;  /* 0x00110c0001867983 */ /* 0x000ee80000300800 */
[----:B-1----:R-:W3:Y:S01]  /*142a0*/  LDL.LU R66, [R1+0x1108] ;  /* 0x0011080001427983 */ /* 0x002ee20000300800 */
[----:B------:R-:W-:Y:S01]  /*142b0*/  IMAD R115, R115, 0x9f, RZ ;  /* 0x0000009f73737824 */ /* 0x000fe200078e02ff */
[----:B------:R-:W1:Y:S02]  /*142c0*/  LDC R98, c[0x0][0x3d8] ;  /* 0x0000f600ff627b82 */ /* 0x000e640000000800 */
[----:B------:R0:W-:Y:S01]  /*142d0*/  STS.U16 [R71+UR4+0x7d80], R64 ;  /* 0x007d804047007988 */ /* 0x0001e20008000404 */
[----:B------:R-:W0:Y:S01]  /*142e0*/  S2R R152, SR_CTAID.X ;  /* 0x0000000000987919 */ /* 0x000e220000002500 */
[----:B------:R-:W-:-:S04]  /*142f0*/  IMAD R92, R92, 0x3f, RZ ;  /* 0x0000003f5c5c7824 */ /* 0x000fc800078e02ff */
[----:B------:R-:W1:Y:S01]  /*14300*/  LDC R130, c[0x0][0x3d8] ;  /* 0x0000f600ff827b82 */ /* 0x000e620000000800 */
[----:B0-----:R-:W3:Y:S01]  /*14310*/  LDL.LU R64, [R1+0x1104] ;  /* 0x0011040001407983 */ /* 0x001ee20000300800 */
[----:B------:R-:W-:Y:S02]  /*14320*/  IMAD R94, R94, 0x4f, RZ ;  /* 0x0000004f5e5e7824 */ /* 0x000fe400078e02ff */
[----:B------:R-:W-:-:S04]  /*14330*/  IMAD R80, R80, 0xbe, RZ ;  /* 0x000000be50507824 */ /* 0x000fc800078e02ff */
[----:B------:R-:W0:Y:S01]  /*14340*/  LDC R122, c[0x0][0x3d8] ;  /* 0x0000f600ff7a7b82 */ /* 0x000e220000000800 */
[----:B------:R-:W-:Y:S02]  /*14350*/  IMAD R96, R96, 0x5f, RZ ;  /* 0x0000005f60607824 */ /* 0x000fe400078e02ff */
[----:B------:R-:W-:Y:S02]  /*14360*/  IMAD R84, R84, 0xfe, RZ ;  /* 0x000000fe54547824 */ /* 0x000fe400078e02ff */
[----:B------:R-:W-:Y:S02]  /*14370*/  IMAD R99, R99, 0x10c, RZ ;  /* 0x0000010c63637824 */ /* 0x000fe400078e02ff */
[----:B------:R-:W-:Y:S01]  /*14380*/  IMAD R106, R106, 0x87, RZ ;  /* 0x000000876a6a7824 */ /* 0x000fe200078e02ff */
[----:B------:R-:W0:Y:S01]  /*14390*/  LDC R126, c[0x0][0x3d8] ;  /* 0x0000f600ff7e7b82 */ /* 0x000e220000000800 */
[----:B------:R-:W-:Y:S02]  /*143a0*/  IMAD R104, R104, 0x11e, RZ ;  /* 0x0000011e68687824 */ /* 0x000fe400078e02ff */
[----:B------:R-:W-:-:S02]  /*143b0*/  IMAD R102, R102, 0x11c, RZ ;  /* 0x0000011c66667824 */ /* 0x000fc400078e02ff */
[----:B------:R-:W-:Y:S02]  /*143c0*/  IMAD R108, R108, 0x13c, RZ ;  /* 0x0000013c6c6c7824 */ /* 0x000fe400078e02ff */
[----:B------:R-:W-:Y:S01]  /*143d0*/  IMAD R110, R110, 0x13e, RZ ;  /* 0x0000013e6e6e7824 */ /* 0x000fe200078e02ff */
[----:B------:R-:W0:Y:S01]  /*143e0*/  LDC R128, c[0x0][0x3d8] ;  /* 0x0000f600ff807b82 */ /* 0x000e220000000800 */
[----:B------:R-:W-:Y:S02]  /*143f0*/  IMAD R112, R112, 0x97, RZ ;  /* 0x0000009770707824 */ /* 0x000fe400078e02ff */
[----:B------:R-:W-:Y:S02]  /*14400*/  IMAD R111, R111, 0x14c, RZ ;  /* 0x0000014c6f6f7824 */ /* 0x000fe400078e02ff */
[----:B------:R-:W-:Y:S02]  /*14410*/  IMAD R113, R113, 0x14e, RZ ;  /* 0x0000014e71717824 */ /* 0x000fe400078e02ff */
[----:B------:R-:W-:Y:S01]  /*14420*/  IMAD R114, R114, 0x15c, RZ ;  /* 0x0000015c72727824 */ /* 0x000fe200078e02ff */
[----:B------:R-:W0:Y:S01]  /*14430*/  LDC R132, c[0x0][0x3d8] ;  /* 0x0000f600ff847b82 */ /* 0x000e220000000800 */
[----:B------:R-:W-:-:S02]  /*14440*/  IMAD R116, R116, 0x15e, RZ ;  /* 0x0000015e74747824 */ /* 0x000fc400078e02ff */
[----:B------:R-:W-:Y:S02]  /*14450*/  IMAD R117, R117, 0x16c, RZ ;  /* 0x0000016c75757824 */ /* 0x000fe400078e02ff */
[----:B------:R-:W-:Y:S02]  /*14460*/  IMAD R121, R121, 0xaf, RZ ;  /* 0x000000af79797824 */ /* 0x000fe400078e02ff */
[----:B------:R-:W-:Y:S01]  /*14470*/  IMAD R119, R119, 0x16e, RZ ;  /* 0x0000016e77777824 */ /* 0x000fe200078e02ff */
[----:B------:R-:W0:Y:S01]  /*14480*/  LDC R144, c[0x0][0x3d8] ;  /* 0x0000f600ff907b82 */ /* 0x000e220000000800 */
[----:B------:R-:W-:Y:S02]  /*14490*/  IMAD R125, R125, 0x18e, RZ ;  /* 0x0000018e7d7d7824 */ /* 0x000fe400078e02ff */
[----:B------:R-:W-:-:S05]  /*144a0*/  IMAD R131, R131, 0xc7, RZ ;  /* 0x000000c783837824 */ /* 0x000fca00078e02ff */
[----:B------:R-:W0:Y:S01]  /*144b0*/  LDC R146, c[0x0][0x3d8] ;  /* 0x0000f600ff927b82 */ /* 0x000e220000000800 */
[----:B------:R-:W-:-:S07]  /*144c0*/  IMAD R123, R123, 0x18c, RZ ;  /* 0x0000018c7b7b7824 */ /* 0x000fce00078e02ff */
[----:B------:R-:W0:Y:S08]  /*144d0*/  LDC R148, c[0x0][0x3d8] ;  /* 0x0000f600ff947b82 */ /* 0x000e300000000800 */
[----:B------:R-:W0:Y:S01]  /*144e0*/  LDC R154, c[0x0][0x3d8] ;  /* 0x0000f600ff9a7b82 */ /* 0x000e220000000800 */
[----:B------:R-:W-:Y:S01]  /*144f0*/  IMAD R127, R127, 0xbf, RZ ;  /* 0x000000bf7f7f7824 */ /* 0x000fe200078e02ff */
[----:B------:R-:W0:Y:S01]  /*14500*/  S2R R163, SR_TID.X ;  /* 0x0000000000a37919 */ /* 0x000e220000002100 */
[----:B------:R-:W-:Y:S01]  /*14510*/  PRMT R70, RZ, 0x7610, R70 ;  /* 0x00007610ff467816 */ /* 0x000fe20000000046 */
[----:B------:R-:W-:-:S02]  /*14520*/  IMAD R141, R141, 0xcf, RZ ;  /* 0x000000cf8d8d7824 */ /* 0x000fc400078e02ff */
[----:B------:R-:W-:Y:S01]  /*14530*/  IMAD R138, R138, 0x1bc, RZ ;  /* 0x000001bc8a8a7824 */ /* 0x000fe200078e02ff */
[----:B------:R-:W-:Y:S01]  /*14540*/  PRMT R68, RZ, 0x7610, R68 ;  /* 0x00007610ff447816 */ /* 0x000fe20000000044 */
[----:B------:R-:W-:Y:S01]  /*14550*/  IMAD R147, R147, 0x1ce, RZ ;  /* 0x000001ce93937824 */ /* 0x000fe200078e02ff */
[----:B------:R-:W0:Y:S01]  /*14560*/  LDC R162, c[0x0][0x3d8] ;  /* 0x0000f600ffa27b82 */ /* 0x000e220000000800 */
[----:B------:R-:W-:Y:S01]  /*14570*/  PRMT R69, RZ, 0x7610, R69 ;  /* 0x00007610ff457816 */ /* 0x000fe20000000045 */
[----:B------:R-:W-:-:S06]  /*14580*/  IMAD R155, R155, 0x1ee, RZ ;  /* 0x000001ee9b9b7824 */ /* 0x000fcc00078e02ff */
[----:B------:R-:W0:Y:S08]  /*14590*/  LDC R129, c[0x0][0x3a8] ;  /* 0x0000ea00ff817b82 */ /* 0x000e300000000800 */
[----:B------:R-:W0:Y:S08]  /*145a0*/  LDC R150, c[0x0][0x3d8] ;  /* 0x0000f600ff967b82 */ /* 0x000e300000000800 */
[----:B------:R-:W0:Y:S08]  /*145b0*/  LDC R151, c[0x0][0x3d8] ;  /* 0x0000f600ff977b82 */ /* 0x000e300000000800 */
[----:B------:R-:W0:Y:S08]  /*145c0*/  LDC R159, c[0x0][0x3d8] ;  /* 0x0000f600ff9f7b82 */ /* 0x000e300000000800 */
[----:B------:R-:W0:Y:S01]  /*145d0*/  LDC R158, c[0x0][0x3d8] ;  /* 0x0000f600ff9e7b82 */ /* 0x000e220000000800 */
[----:B----4-:R4:W-:Y:S04]  /*145e0*/  STS.U16 [R0+UR4+0x200], R65 ;  /* 0x0002004100007988 */ /* 0x0109e80008000404 */
[----:B--2---:R2:W-:Y:S04]  /*145f0*/  STS.U16 [R0+UR4+0x600], R67 ;  /* 0x0006004300007988 */ /* 0x0045e80008000404 */
[----:B---3--:R3:W-:Y:S04]  /*14600*/  STS.U16 [R0+UR4+0xa00], R137 ;  /* 0x000a008900007988 */ /* 0x0087e80008000404 */
[----:B----4-:R-:W4:Y:S04]  /*14610*/  LDL.LU R65, [R1+0x1100] ;  /* 0x0011000001417983 */ /* 0x010f280000300800 */
[----:B--2---:R-:W2:Y:S04]  /*14620*/  LDL.LU R67, [R1+0x10fc] ;  /* 0x0010fc0001437983 */ /* 0x004ea80000300800 */
[----:B---3--:R-:W3:Y:S04]  /*14630*/  LDL.LU R137, [R1+0x10f8] ;  /* 0x0010f80001897983 */ /* 0x008ee80000300800 */
[----:B------:R0:W-:Y:S04]  /*14640*/  STS.U16 [R0+UR4+0xe00], R61 ;  /* 0x000e003d00007988 */ /* 0x0001e80008000404 */
[----:B------:R1:W-:Y:S04]  /*14650*/  STS.U16 [R0+UR4+0x1200], R135 ;  /* 0x0012008700007988 */ /* 0x0003e80008000404 */
[----:B0-----:R-:W2:Y:S04]  /*14660*/  LDL.LU R61, [R1+0x10f4] ;  /* 0x0010f400013d7983 */ /* 0x001ea80000300800 */
[----:B-1----:R-:W2:Y:S04]  /*14670*/  LDL.LU R135, [R1+0x10f0] ;  /* 0x0010f00001877983 */ /* 0x002ea80000300800 */
[----:B------:R0:W-:Y:S04]  /*14680*/  STS.U16 [R0+UR4+0x1600], R3 ;  /* 0x0016000300007988 */ /* 0x0001e80008000404 */
[----:B0-----:R-:W2:Y:S04]  /*14690*/  LDL.LU R3, [R1+0x10ec] ;  /* 0x0010ec0001037983 */ /* 0x001ea80000300800 */
        /* <DEDUP_REMOVED lines=8> */
[----:B0-----:R-:W2:Y:S04]  /*14720*/  LDL.LU R4, [R1+0x10e8] ;  /* 0x0010e80001047983 */ /* 0x001ea80000300800 */
[----:B------:R0:W-:Y:S04]  /*14730*/  STS.U16 [R0+UR4+0x3a00], R12 ;  /* 0x003a000c00007988 */ /* 0x0001e80008000404 */
[----:B-1----:R-:W2:Y:S04]  /*14740*/  LDL.LU R5, [R1+0x10e4] ;  /* 0x0010e40001057983 */ /* 0x002ea80000300800 */
[----:B------:R1:W-:Y:S04]  /*14750*/  STS.U16 [R0+UR4+0x3e00], R13 ;  /* 0x003e000d00007988 */ /* 0x0003e80008000404 */
[----:B------:R-:W2:Y:S04]  /*14760*/  LDL.LU R6, [R1+0x10e0] ;  /* 0x0010e00001067983 */ /* 0x000ea80000300800 */
        /* <DEDUP_REMOVED lines=11> */
[----:B0-----:R-:W2:Y:S04]  /*14820*/  LDL.LU R12, [R1+0x10c8] ;  /* 0x0010c800010c7983 */ /* 0x001ea80000300800 */
[----:B------:R0:W-:Y:S04]  /*14830*/  STS.U16 [R0+UR4+0x5a00], R20 ;  /* 0x005a001400007988 */ /* 0x0001e80008000404 */
[----:B-1----:R-:W2:Y:S04]  /*14840*/  LDL.LU R13, [R1+0x10c4] ;  /* 0x0010c400010d7983 */ /* 0x002ea80000300800 */
[----:B------:R1:W-:Y:S01]  /*14850*/  STS.U16 [R0+UR4+0x5e00], R21 ;  /* 0x005e001500007988 */ /* 0x0003e20008000404 */
[----:B------:R-:W-:-:S03]  /*14860*/  LOP3.LUT R71, R133, 0x50, RZ, 0x3c, !PT ;  /* 0x0000005085477812 */ /* 0x000fc600078e3cff */
        /* <DEDUP_REMOVED lines=26> */
[----:B------:R-:W3:Y:S04]  /*14a10*/  LDL.LU R27, [R1+0x108c] ;  /* 0x00108c00011b7983 */ /* 0x000ee80000300800 */
[----:B------:R1:W-:Y:S04]  /*14a20*/  STS.U16 [R71+UR4+0x1680], R35 ;  /* 0x0016802347007988 */ /* 0x0003e80008000404 */
[----:B0-----:R-:W3:Y:S04]  /*14a30*/  LDL.LU R28, [R1+0x1088] ;  /* 0x00108800011c7983 */ /* 0x001ee80000300800 */
[----:B------:R0:W-:Y:S04]  /*14a40*/  STS.U16 [R71+UR4+0x1a80], R36 ;  /* 0x001a802447007988 */ /* 0x0001e80008000404 */
[----:B-1----:R-:W3:Y:S04]  /*14a50*/  LDL.LU R29, [R1+0x1084] ;  /* 0x00108400011d7983 */ /* 0x002ee80000300800 */
[----:B------:R1:W-:Y:S04]  /*14a60*/  STS.U16 [R71+UR4+0x1e80], R37 ;  /* 0x001e802547007988 */ /* 0x0003e80008000404 */
[----:B------:R-:W3:Y:S04]  /*14a70*/  LDL.LU R30, [R1+0x1080] ;  /* 0x00108000011e7983 */ /* 0x000ee80000300800 */
        /* <DEDUP_REMOVED lines=34> */
[----:B------:R-:W-:Y:S04]  /*14ca0*/  STS.U16 [R71+UR4+0x6680], R55 ;  /* 0x0066803747007988 */ /* 0x000fe80008000404 */
[----:B------:R-:W3:Y:S04]  /*14cb0*/  LDL.LU R48, [R1+0x1038] ;  /* 0x0010380001307983 */ /* 0x000ee80000300800 */
[----:B------:R-:W-:Y:S04]  /*14cc0*/  STS.U16 [R71+UR4+0x6a80], R56 ;  /* 0x006a803847007988 */ /* 0x000fe80008000404 */
[----:B------:R-:W3:Y:S04]  /*14cd0*/  LDL.LU R49, [R1+0x1034] ;  /* 0x0010340001317983 */ /* 0x000ee80000300800 */
[----:B------:R-:W-:Y:S04]  /*14ce0*/  STS.U16 [R71+UR4+0x6e80], R57 ;  /* 0x006e803947007988 */ /* 0x000fe80008000404 */
[----:B------:R-:W3:Y:S04]  /*14cf0*/  LDL.LU R50, [R1+0x1030] ;  /* 0x0010300001327983 */ /* 0x000ee80000300800 */
[----:B------:R-:W-:Y:S01]  /*14d00*/  STS.U16 [R71+UR4+0x7280], R58 ;  /* 0x0072803a47007988 */ /* 0x000fe20008000404 */
[----:B------:R-:W-:-:S03]  /*14d10*/  LOP3.LUT R0, R133, 0x60, RZ, 0x3c, !PT ;  /* 0x0000006085007812 */ /* 0x000fc600078e3cff */
[----:B------:R-:W3:Y:S04]  /*14d20*/  LDL.LU R51, [R1+0x102c] ;  /* 0x00102c0001337983 */ /* 0x000ee80000300800 */
[----:B------:R-:W-:Y:S04]  /*14d30*/  STS.U16 [R71+UR4+0x7680], R59 ;  /* 0x0076803b47007988 */ /* 0x000fe80008000404 */
[----:B0-----:R-:W3:Y:S04]  /*14d40*/  LDL.LU R52, [R1+0x1028] ;  /* 0x0010280001347983 */ /* 0x001ee80000300800 */
[----:B------:R0:W-:Y:S04]  /*14d50*/  STS.U16 [R71+UR4+0x7a80], R165 ;  /* 0x007a80a547007988 */ /* 0x0001e80008000404 */
[----:B-1----:R-:W3:Y:S04]  /*14d60*/  LDL.LU R53, [R1+0x1024] ;  /* 0x0010240001357983 */ /* 0x002ee80000300800 */
[----:B------:R-:W3:Y:S01]  /*14d70*/  LDL.LU R54, [R1+0x1020] ;  /* 0x0010200001367983 */ /* 0x000ee20000300800 */
[----:B0-----:R-:W0:Y:S03]  /*14d80*/  LDC R165, c[0x0][0x3d8] ;  /* 0x0000f600ffa57b82 */ /* 0x001e260000000800 */
[----:B------:R-:W3:Y:S04]  /*14d90*/  LDL.LU R55, [R1+0x101c] ;  /* 0x00101c0001377983 */ /* 0x000ee80000300800 */
[----:B------:R-:W3:Y:S04]  /*14da0*/  LDL.LU R56, [R1+0x1018] ;  /* 0x0010180001387983 */ /* 0x000ee80000300800 */
[----:B------:R-:W3:Y:S04]  /*14db0*/  LDL.LU R57, [R1+0x1014] ;  /* 0x0010140001397983 */ /* 0x000ee80000300800 */
[----:B------:R-:W3:Y:S04]  /*14dc0*/  LDL.LU R58, [R1+0x1010] ;  /* 0x00101000013a7983 */ /* 0x000ee80000300800 */
[----:B------:R1:W-:Y:S04]  /*14dd0*/  STS.U16 [R71+UR4+0x7e80], R164 ;  /* 0x007e80a447007988 */ /* 0x0003e80008000404 */
[----:B------:R-:W3:Y:S04]  /*14de0*/  LDL.LU R59, [R1+0x100c] ;  /* 0x00100c00013b7983 */ /* 0x000ee80000300800 */
[----:B------:R0:W-:Y:S02]  /*14df0*/  STS.U16 [R0+UR4+0x300], R140 ;  /* 0x0003008c00007988 */ /* 0x0001e40008000404 */
[----:B0-----:R-:W-:Y:S01]  /*14e00*/  IMAD R165, R165, 0xe, RZ ;  /* 0x0000000ea5a57824 */ /* 0x001fe200078e02ff */
[----:B-1----:R-:W0:Y:S01]  /*14e10*/  LDC R71, c[0x0][0x3d8] ;  /* 0x0000f600ff477b82 */ /* 0x002e220000000800 */
[----:B------:R-:W3:Y:S04]  /*14e20*/  LDL.LU R140, [R1+0x1008] ;  /* 0x00100800018c7983 */ /* 0x000ee80000300800 */
[----:B------:R-:W-:Y:S04]  /*14e30*/  STS.U16 [R0+UR4+0x700], R161 ;  /* 0x000700a100007988 */ /* 0x000fe80008000404 */
[----:B------:R-:W-:Y:S04]  /*14e40*/  STS.U16 [R0+UR4+0xb00], R160 ;  /* 0x000b00a000007988 */ /* 0x000fe80008000404 */
[----:B------:R-:W-:Y:S04]  /*14e50*/  STS.U16 [R0+UR4+0xf00], R157 ;  /* 0x000f009d00007988 */ /* 0x000fe80008000404 */
[----:B------:R1:W-:Y:S01]  /*14e60*/  STS.U16 [R0+UR4+0x1300], R156 ;  /* 0x0013009c00007988 */ /* 0x0003e20008000404 */
[----:B------:R-:W-:-:S02]  /*14e70*/  SHF.L.U32 R152, R152, 0x6, RZ ;  /* 0x0000000698987819 */ /* 0x000fc400000006ff */
[-C--:B-1----:R-:W-:Y:S02]  /*14e80*/  IADD3 R156, P6, PT, R165, R142.reuse, RZ ;  /* 0x0000008ea59c7210 */ /* 0x082fe40007fde0ff */
[----:B------:R-:W1:Y:S01]  /*14e90*/  LDC R165, c[0x0][0x3d8] ;  /* 0x0000f600ffa57b82 */ /* 0x000e620000000800 */
[----:B------:R-:W-:Y:S01]  /*14ea0*/  IMAD.IADD R139, R152, 0x1, R139 ;  /* 0x00000001988b7824 */ /* 0x000fe200078e028b */
[-C--:B--2---:R-:W-:Y:S02]  /*14eb0*/  IADD3 R152, P5, PT, R135, R142.reuse, RZ ;  /* 0x0000008e87987210 */ /* 0x084fe40007fbe0ff */
[-C--:B------:R-:W-:Y:S02]  /*14ec0*/  LEA.HI.X.SX32 R157, R85, R143.reuse, 0x1, P6 ;  /* 0x0000008f559d7211 */ /* 0x080fe400030f0eff */
[----:B------:R-:W-:Y:S01]  /*14ed0*/  LEA.HI.X.SX32 R153, R86, R143, 0x1, P5 ;  /* 0x0000008f56997211 */ /* 0x000fe200028f0eff */
[----:B0-----:R-:W-:Y:S01]  /*14ee0*/  IMAD R71, R71, 0x2e, RZ ;  /* 0x0000002e47477824 */ /* 0x001fe200078e02ff */
[----:B------:R-:W0:Y:S01]  /*14ef0*/  LDC R85, c[0x0][0x3d8] ;  /* 0x0000f600ff557b82 */ /* 0x000e220000000800 */
[----:B------:R-:W-:Y:S04]  /*14f00*/  STL.64 [R1+0x6e8], R156 ;  /* 0x0006e89c01007387 */ /* 0x000fe80000100a00 */
[----:B------:R2:W-:Y:S01]  /*14f10*/  STL.64 [R1+0x6b0], R152 ;  /* 0x0006b09801007387 */ /* 0x0005e20000100a00 */
[----:B-1----:R-:W-:Y:S01]  /*14f20*/  IMAD R165, R165, 0x6c, RZ ;  /* 0x0000006ca5a57824 */ /* 0x002fe200078e02ff */
[----:B--2---:R-:W-:-:S04]  /*14f30*/  IADD3 R152, P5, PT, R73, R142, RZ ;  /* 0x0000008e49987210 */ /* 0x004fc80007fbe0ff */
[-C--:B------:R-:W-:Y:S02]  /*14f40*/  LEA.HI.X.SX32 R153, R89, R143.reuse, 0x1, P5 ;  /* 0x0000008f59997211 */ /* 0x080fe400028f0eff */
[-C--:B------:R-:W-:Y:S02]  /*14f50*/  IADD3 R86, P5, PT, R165, R142.reuse, RZ ;  /* 0x0000008ea5567210 */ /* 0x080fe40007fbe0ff */
[----:B------:R-:W1:Y:S01]  /*14f60*/  LDC R165, c[0x0][0x3d8] ;  /* 0x0000f600ffa57b82 */ /* 0x000e620000000800 */
[----:B------:R-:W-:Y:S01]  /*14f70*/  IMAD R87, R87, 0x17, RZ ;  /* 0x0000001757577824 */ /* 0x000fe200078e02ff */
[-C--:B------:R-:W-:Y:S02]  /*14f80*/  IADD3 R160, P4, PT, R71, R142.reuse, RZ ;  /* 0x0000008e47a07210 */ /* 0x080fe40007f9e0ff */
[----:B------:R-:W-:Y:S02]  /*14f90*/  IADD3 R156, P6, PT, R72, R142, RZ ;  /* 0x0000008e489c7210 */ /* 0x000fe40007fde0ff */
[----:B------:R-:W-:-:S02]  /*14fa0*/  LEA.HI.X.SX32 R161, R87, R143, 0x1, P4 ;  /* 0x0000008f57a17211 */ /* 0x000fc400020f0eff */
[----:B------:R-:W-:Y:S02]  /*14fb0*/  LEA.HI.X.SX32 R157, R88, R143, 0x1, P6 ;  /* 0x0000008f589d7211 */ /* 0x000fe400030f0eff */
[----:B------:R-:W-:Y:S01]  /*14fc0*/  IADD3 R134, P4, PT, R134, R142, RZ ;  /* 0x0000008e86867210 */ /* 0x000fe20007f9e0ff */
[----:B------:R-:W-:Y:S01]  /*14fd0*/  STL.64 [R1+0x678], R160 ;  /* 0x000678a001007387 */ /* 0x000fe20000100a00 */
[----:B------:R-:W-:-:S03]  /*14fe0*/  IMAD R91, R91, 0x37, RZ ;  /* 0x000000375b5b7824 */ /* 0x000fc600078e02ff */
[----:B------:R2:W-:Y:S01]  /*14ff0*/  STL.64 [R1+0x640], R156 ;  /* 0x0006409c01007387 */ /* 0x0005e20000100a00 */
[----:B------:R-:W-:-:S03]  /*15000*/  LEA.HI.X.SX32 R135, R71, R143, 0x1, P4 ;  /* 0x0000008f47877211 */ /* 0x000fc600020f0eff */
[----:B------:R0:W-:Y:S01]  /*15010*/  STL.64 [R1+0x608], R152 ;  /* 0x0006089801007387 */ /* 0x0001e20000100a00 */
[----:B------:R-:W-:Y:S02]  /*15020*/  IMAD R164, R3, 0x36, RZ ;  /* 0x0000003603a47824 */ /* 0x000fe400078e02ff */
[----:B------:R-:W-:Y:S01]  /*15030*/  IMAD R79, R79, 0xae, RZ ;  /* 0x000000ae4f4f7824 */ /* 0x000fe200078e02ff */
[----:B------:R1:W3:Y:S01]  /*15040*/  @P2 LDG.E.U16 R70, desc[UR8][R134.64] ;  /* 0x0000000886462981 */ /* 0x0002e2000c1e1500 */
[-C--:B--2---:R-:W-:Y:S02]  /*15050*/  IADD3 R156, P6, PT, R74, R142.reuse, RZ ;  /* 0x0000008e4a9c7210 */ /* 0x084fe40007fde0ff */
[----:B0-----:R-:W-:Y:S02]  /*15060*/  IADD3 R152, P4, PT, R75, R142, RZ ;  /* 0x0000008e4b987210 */ /* 0x001fe40007f9e0ff */
[-C--:B------:R-:W-:Y:S01]  /*15070*/  LEA.HI.X.SX32 R157, R90, R143.reuse, 0x1, P6 ;  /* 0x0000008f5a9d7211 */ /* 0x080fe200030f0eff */
[----:B-1----:R-:W-:Y:S01]  /*15080*/  IMAD R165, R165, 0x8c, RZ ;  /* 0x0000008ca5a57824 */ /* 0x002fe200078e02ff */
[----:B------:R-:W-:-:S03]  /*15090*/  LEA.HI.X.SX32 R153, R91, R143, 0x1, P4 ;  /* 0x0000008f5b997211 */ /* 0x000fc600020f0eff */
[----:B------:R-:W-:Y:S04]  /*150a0*/  STL.64 [R1+0x5d0], R156 ;  /* 0x0005d09c01007387 */ /* 0x000fe80000100a00 */
[----:B------:R-:W-:Y:S04]  /*150b0*/  STL.64 [R1+0x5d8], R134 ;  /* 0x0005d88601007387 */ /* 0x000fe80000100a00 */
[----:B------:R0:W-:Y:S02]  /*150c0*/  STL.64 [R1+0x598], R152 ;  /* 0x0005989801007387 */ /* 0x0001e40000100a00 */
[----:B0-----:R-:W-:-:S02]  /*150d0*/  IADD3 R152, P4, PT, R165, R142, RZ ;  /* 0x0000008ea5987210 */ /* 0x001fc40007f9e0ff */
[----:B------:R-:W0:Y:S01]  /*150e0*/  LDC R165, c[0x0][0x3d8] ;  /* 0x0000f600ffa57b82 */ /* 0x000e220000000800 */
[----:B------:R-:W-:-:S07]  /*150f0*/  LEA.HI.X.SX32 R87, R164, R143, 0x1, P5 ;  /* 0x0000008fa4577211 */ /* 0x000fce00028f0eff */
[----:B------:R-:W1:Y:S01]  /*15100*/  LDC R164, c[0x0][0x3d8] ;  /* 0x0000f600ffa47b82 */ /* 0x000e620000000800 */
[-C--:B------:R-:W-:Y:S01]  /*15110*/  IADD3 R2, P6, PT, R2, R142.reuse, RZ ;  /* 0x0000008e02027210 */ /* 0x080fe20007fde0ff */
[----:B------:R-:W-:Y:S02]  /*15120*/  IMAD R95, R95, 0x57, RZ ;  /* 0x000000575f5f7824 */ /* 0x000fe400078e02ff */
[----:B0-----:R-:W-:Y:S01]  /*15130*/  IMAD R161, R165, 0x9c, RZ ;  /* 0x0000009ca5a17824 */ /* 0x001fe200078e02ff */
[----:B------:R-:W-:-:S03]  /*15140*/  IADD3 R88, P5, PT, R76, R142, RZ ;  /* 0x0000008e4c587210 */ /* 0x000fc60007fbe0ff */
[----:B------:R-:W0:Y:S01]  /*15150*/  LDC R165, c[0x0][0x3d8] ;  /* 0x0000f600ffa57b82 */ /* 0x000e220000000800 */
[-C--:B------:R-:W-:Y:S01]  /*15160*/  LEA.HI.X.SX32 R3, R72, R143.reuse, 0x1, P6 ;  /* 0x0000008f48037211 */ /* 0x080fe200030f0eff */
[----:B------:R-:W-:Y:S01]  /*15170*/  IMAD R83, R83, 0xee, RZ ;  /* 0x000000ee53537824 */ /* 0x000fe200078e02ff */
[----:B------:R-:W-:Y:S01]  /*15180*/  IADD3 R90, P6, PT, R77, R142, RZ ;  /* 0x0000008e4d5a7210 */ /* 0x000fe20007fde0ff */
[----:B------:R-:W-:Y:S01]  /*15190*/  IMAD R98, R98, 0x6f, RZ ;  /* 0x0000006f62627824 */ /* 0x000fe200078e02ff */
[----:B------:R-:W2:Y:S01]  /*151a0*/  @P2 LDG.E.U16 R69, desc[UR8][R86.64] ;  /* 0x0000000856452981 */ /* 0x000ea2000c1e1500 */
[----:B-1----:R-:W-:Y:S01]  /*151b0*/  IMAD R164, R164, 0x46, RZ ;  /* 0x00000046a4a47824 */ /* 0x002fe200078e02ff */
[-C--:B------:R-:W-:Y:S02]  /*151c0*/  LEA.HI.X.SX32 R89, R92, R143.reuse, 0x1, P5 ;  /* 0x0000008f5c597211 */ /* 0x080fe400028f0eff */
[-C--:B------:R-:W-:Y:S01]  /*151d0*/  LEA.HI.X.SX32 R91, R93, R143.reuse, 0x1, P6 ;  /* 0x0000008f5d5b7211 */ /* 0x080fe200030f0eff */
[----:B------:R-:W-:Y:S01]  /*151e0*/  STL.64 [R1+0x5a0], R86 ;  /* 0x0005a05601007387 */ /* 0x000fe20000100a00 */
[----:B------:R-:W-:-:S02]  /*151f0*/  LEA.HI.X.SX32 R153, R164, R143, 0x1, P4 ;  /* 0x0000008fa4997211 */ /* 0x000fc400020f0eff */
[----:B------:R-:W1:Y:S01]  /*15200*/  LDC R164, c[0x0][0x3d8] ;  /* 0x0000f600ffa47b82 */ /* 0x000e620000000800 */
[----:B------:R-:W-:Y:S04]  /*15210*/  STL.64 [R1+0x560], R88 ;  /* 0x0005605801007387 */ /* 0x000fe80000100a00 */
[----:B------:R-:W-:Y:S01]  /*15220*/  STL.64 [R1+0x568], R2 ;  /* 0x0005680201007387 */ /* 0x000fe20000100a00 */
[----:B0-----:R-:W-:-:S03]  /*15230*/  IMAD R165, R165, 0xac, RZ ;  /* 0x000000aca5a57824 */ /* 0x001fc600078e02ff */
[----:B------:R-:W-:Y:S04]  /*15240*/  STL.64 [R1+0x530], R152 ;  /* 0x0005309801007387 */ /* 0x000fe80000100a00 */
[----:B------:R0:W-:Y:S01]  /*15250*/  STL.64 [R1+0x528], R90 ;  /* 0x0005285a01007387 */ /* 0x0001e20000100a00 */
[----:B------:R-:W-:Y:S02]  /*15260*/  IMAD R101, R101, 0x10e, RZ ;  /* 0x0000010e65657824 */ /* 0x000fe400078e02ff */
[----:B------:R-:W-:Y:S01]  /*15270*/  IMAD R118, R118, 0xa7, RZ ;  /* 0x000000a776767824 */ /* 0x000fe200078e02ff */
[----:B------:R1:W2:Y:S01]  /*15280*/  @P2 LDG.E.U16 R68, desc[UR8][R2.64] ;  /* 0x0000000802442981 */ /* 0x0002a2000c1e1500 */
[-C--:B0-----:R-:W-:Y:S02]  /*15290*/  IADD3 R90, P6, PT, R165, R142.reuse, RZ ;  /* 0x0000008ea55a7210 */ /* 0x081fe40007fde0ff */
[----:B------:R-:W0:Y:S01]  /*152a0*/  LDC R165, c[0x0][0x3d8] ;  /* 0x0000f600ffa57b82 */ /* 0x000e220000000800 */
[----:B------:R-:W-:-:S04]  /*152b0*/  IADD3 R88, P5, PT, R161, R142, RZ ;  /* 0x0000008ea1587210 */ /* 0x000fc80007fbe0ff */
[-C--:B------:R-:W-:Y:S01]  /*152c0*/  LEA.HI.X.SX32 R89, R73, R143.reuse, 0x1, P5 ;  /* 0x0000008f49597211 */ /* 0x080fe200028f0eff */
[----:B-1----:R-:W-:Y:S02]  /*152d0*/  IMAD R164, R164, 0x56, RZ ;  /* 0x00000056a4a47824 */ /* 0x002fe400078e02ff */
[----:B0-----:R-:W-:Y:S02]  /*152e0*/  IMAD R161, R165, 0xbc, RZ ;  /* 0x000000bca5a17824 */ /* 0x001fe400078e02ff */
[----:B------:R-:W0:Y:S01]  /*152f0*/  LDC R165, c[0x0][0x3d8] ;  /* 0x0000f600ffa57b82 */ /* 0x000e220000000800 */
[----:B------:R-:W-:Y:S01]  /*15300*/  IADD3 R152, P4, PT, R78, R142, RZ ;  /* 0x0000008e4e987210 */ /* 0x000fe20007f9e0ff */
[----:B------:R1:W-:Y:S01]  /*15310*/  STL.64 [R1+0x4f8], R88 ;  /* 0x0004f85801007387 */ /* 0x0003e20000100a00 */
[-C--:B------:R-:W-:Y:S02]  /*15320*/  LEA.HI.X.SX32 R91, R164, R143.reuse, 0x1, P6 ;  /* 0x0000008fa45b7211 */ /* 0x080fe400030f0eff */
[----:B------:R-:W-:-:S02]  /*15330*/  LEA.HI.X.SX32 R153, R94, R143, 0x1, P4 ;  /* 0x0000008f5e997211 */ /* 0x000fc400020f0eff */
[-C--:B------:R-:W-:Y:S02]  /*15340*/  IADD3 R72, P4, PT, R161, R142.reuse, RZ ;  /* 0x0000008ea1487210 */ /* 0x080fe40007f9e0ff */
[-C--:B-1----:R-:W-:Y:S01]  /*15350*/  IADD3 R88, P5, PT, R79, R142.reuse, RZ ;  /* 0x0000008e4f587210 */ /* 0x082fe20007fbe0ff */
[----:B------:R-:W-:Y:S03]  /*15360*/  STL.64 [R1+0x4f0], R152 ;  /* 0x0004f09801007387 */ /* 0x000fe60000100a00 */
[-C--:B------:R-:W-:Y:S01]  /*15370*/  LEA.HI.X.SX32 R89, R95, R143.reuse, 0x1, P5 ;  /* 0x0000008f5f597211 */ /* 0x080fe200028f0eff */
[----:B------:R1:W-:Y:S01]  /*15380*/  STL.64 [R1+0x4c0], R90 ;  /* 0x0004c05a01007387 */ /* 0x0003e20000100a00 */
[----:B------:R-:W-:Y:S01]  /*15390*/  LEA.HI.X.SX32 R73, R74, R143, 0x1, P4 ;  /* 0x0000008f4a497211 */ /* 0x000fe200020f0eff */
[----:B0-----:R-:W-:Y:S02]  /*153a0*/  IMAD R165, R165, 0xcc, RZ ;  /* 0x000000cca5a57824 */ /* 0x001fe400078e02ff */
[----:B------:R0:W-:Y:S04]  /*153b0*/  STL.64 [R1+0x4b8], R88 ;  /* 0x0004b85801007387 */ /* 0x0001e80000100a00 */
[----:B------:R4:W-:Y:S01]  /*153c0*/  STL.64 [R1+0x488], R72 ;  /* 0x0004884801007387 */ /* 0x0009e20000100a00 */
[----:B-1----:R-:W-:-:S02]  /*153d0*/  IADD3 R90, P6, PT, R80, R142, RZ ;  /* 0x0000008e505a7210 */ /* 0x002fc40007fde0ff */
[-C--:B0-----:R-:W-:Y:S01]  /*153e0*/  IADD3 R88, P5, PT, R165, R142.reuse, RZ ;  /* 0x0000008ea5587210 */ /* 0x081fe20007fbe0ff */
[----:B------:R-:W-:Y:S01]  /*153f0*/  IMAD R165, R61, 0x66, RZ ;  /* 0x000000663da57824 */ /* 0x000fe200078e02ff */
[-C--:B------:R-:W-:Y:S02]  /*15400*/  LEA.HI.X.SX32 R91, R96, R143.reuse, 0x1, P6 ;  /* 0x0000008f605b7211 */ /* 0x080fe400030f0eff */
[-C--:B----4-:R-:W-:Y:S02]  /*15410*/  IADD3 R72, P4, PT, R81, R142.reuse, RZ ;  /* 0x0000008e51487210 */ /* 0x090fe40007f9e0ff */
[----:B------:R-:W-:Y:S02]  /*15420*/  IADD3 R60, P6, PT, R60, R142, RZ ;  /* 0x0000008e3c3c7210 */ /* 0x000fe40007fde0ff */
[-C--:B------:R-:W-:Y:S02]  /*15430*/  LEA.HI.X.SX32 R89, R165, R143.reuse, 0x1, P5 ;  /* 0x0000008fa5597211 */ /* 0x080fe400028f0eff */
[----:B------:R-:W-:-:S02]  /*15440*/  LEA.HI.X.SX32 R73, R97, R143, 0x1, P4 ;  /* 0x0000008f61497211 */ /* 0x000fc400020f0eff */
[----:B------:R-:W-:Y:S01]  /*15450*/  LEA.HI.X.SX32 R61, R75, R143, 0x1, P6 ;  /* 0x0000008f4b3d7211 */ /* 0x000fe200030f0eff */
[----:B------:R0:W-:Y:S04]  /*15460*/  STL.64 [R1+0x450], R88 ;  /* 0x0004505801007387 */ /* 0x0001e80000100a00 */
[----:B------:R-:W-:Y:S04]  /*15470*/  STL.64 [R1+0x480], R90 ;  /* 0x0004805a01007387 */ /* 0x000fe80000100a00 */
[----:B------:R1:W-:Y:S01]  /*15480*/  STL.64 [R1+0x448], R72 ;  /* 0x0004484801007387 */ /* 0x0003e20000100a00 */
[----:B0-----:R-:W-:-:S03]  /*15490*/  IADD3 R88, P5, PT, R82, R142, RZ ;  /* 0x0000008e52587210 */ /* 0x001fc60007fbe0ff */
[----:B------:R0:W-:Y:S01]  /*154a0*/  STL.64 [R1+0x418], R60 ;  /* 0x0004183c01007387 */ /* 0x0001e20000100a00 */
[-C--:B------:R-:W-:Y:S02]  /*154b0*/  LEA.HI.X.SX32 R89, R98, R143.reuse, 0x1, P5 ;  /* 0x0000008f62597211 */ /* 0x080fe400028f0eff */
[-C--:B-1----:R-:W-:Y:S02]  /*154c0*/  IADD3 R72, P4, PT, R63, R142.reuse, RZ ;  /* 0x0000008e3f487210 */ /* 0x082fe40007f9e0ff */
[-C--:B------:R-:W-:Y:S02]  /*154d0*/  IADD3 R62, P5, PT, R62, R142.reuse, RZ ;  /* 0x0000008e3e3e7210 */ /* 0x080fe40007fbe0ff */
[----:B0-----:R-:W-:Y:S02]  /*154e0*/  IADD3 R60, P6, PT, R83, R142, RZ ;  /* 0x0000008e533c7210 */ /* 0x001fe40007fde0ff */
[-C--:B---3--:R-:W-:Y:S02]  /*154f0*/  LEA.HI.X.SX32 R73, R137, R143.reuse, 0x1, P4 ;  /* 0x0000008f89497211 */ /* 0x088fe400020f0eff */
[----:B------:R-:W-:-:S02]  /*15500*/  LEA.HI.X.SX32 R61, R100, R143, 0x1, P6 ;  /* 0x0000008f643d7211 */ /* 0x000fc400030f0eff */
[----:B------:R-:W-:Y:S01]  /*15510*/  LEA.HI.X.SX32 R63, R76, R143, 0x1, P5 ;  /* 0x0000008f4c3f7211 */ /* 0x000fe200028f0eff */
[----:B------:R0:W-:Y:S04]  /*15520*/  STL.64 [R1+0x3e0], R72 ;  /* 0x0003e04801007387 */ /* 0x0001e80000100a00 */
[----:B------:R-:W-:Y:S04]  /*15530*/  STL.64 [R1+0x410], R88 ;  /* 0x0004105801007387 */ /* 0x000fe80000100a00 */
[----:B------:R1:W-:Y:S01]  /*15540*/  STL.64 [R1+0x3d8], R60 ;  /* 0x0003d83c01007387 */ /* 0x0003e20000100a00 */
[----:B0-----:R-:W-:-:S03]  /*15550*/  IADD3 R72, P4, PT, R84, R142, RZ ;  /* 0x0000008e54487210 */ /* 0x001fc60007f9e0ff */
[----:B------:R0:W-:Y:S01]  /*15560*/  STL.64 [R1+0x3a8], R62 ;  /* 0x0003a83e01007387 */ /* 0x0001e20000100a00 */
[----:B------:R-:W-:Y:S02]  /*15570*/  LEA.HI.X.SX32 R73, R103, R143, 0x1, P4 ;  /* 0x0000008f67497211 */ /* 0x000fe400020f0eff */
[----:B-1----:R-:W-:-:S04]  /*15580*/  IADD3 R60, P6, PT, R99, R142, RZ ;  /* 0x0000008e633c7210 */ /* 0x002fc80007fde0ff */
[-C--:B------:R-:W-:Y:S02]  /*15590*/  LEA.HI.X.SX32 R61, R67, R143.reuse, 0x1, P6 ;  /* 0x0000008f433d7211 */ /* 0x080fe400030f0eff */
[-C--:B0-----:R-:W-:Y:S01]  /*155a0*/  IADD3 R62, P5, PT, R101, R142.reuse, RZ ;  /* 0x0000008e653e7210 */ /* 0x081fe20007fbe0ff */
[----:B------:R0:W-:Y:S03]  /*155b0*/  STL.64 [R1+0x3a0], R72 ;  /* 0x0003a04801007387 */ /* 0x0001e60000100a00 */
[----:B------:R-:W-:Y:S01]  /*155c0*/  LEA.HI.X.SX32 R63, R106, R143, 0x1, P5 ;  /* 0x0000008f6a3f7211 */ /* 0x000fe200028f0eff */
[----:B------:R1:W-:Y:S04]  /*155d0*/  STL.64 [R1+0x370], R60 ;  /* 0x0003703c01007387 */ /* 0x0003e80000100a00 */
[----:B------:R3:W-:Y:S01]  /*155e0*/  STL.64 [R1+0x368], R62 ;  /* 0x0003683e01007387 */ /* 0x0007e20000100a00 */
[----:B0-----:R-:W-:-:S02]  /*155f0*/  IADD3 R72, P4, PT, R102, R142, RZ ;  /* 0x0000008e66487210 */ /* 0x001fc40007f9e0ff */
[-C--:B-1----:R-:W-:Y:S02]  /*15600*/  IADD3 R60, P6, PT, R104, R142.reuse, RZ ;  /* 0x0000008e683c7210 */ /* 0x082fe40007fde0ff */
[-C--:B---3--:R-:W-:Y:S02]  /*15610*/  IADD3 R62, P5, PT, R105, R142.reuse, RZ ;  /* 0x0000008e693e7210 */ /* 0x088fe40007fbe0ff */
[-C--:B------:R-:W-:Y:S02]  /*15620*/  LEA.HI.X.SX32 R61, R109, R143.reuse, 0x1, P6 ;  /* 0x0000008f6d3d7211 */ /* 0x080fe400030f0eff */
[-C--:B------:R-:W-:Y:S02]  /*15630*/  LEA.HI.X.SX32 R73, R77, R143.reuse, 0x1, P4 ;  /* 0x0000008f4d497211 */ /* 0x080fe400020f0eff */
[----:B------:R-:W-:Y:S01]  /*15640*/  LEA.HI.X.SX32 R63, R65, R143, 0x1, P5 ;  /* 0x0000008f413f7211 */ /* 0x000fe200028f0eff */
[----:B------:R0:W-:Y:S01]  /*15650*/  STL.64 [R1+0x330], R60 ;  /* 0x0003303c01007387 */ /* 0x0001e20000100a00 */
[----:B------:R-:W-:-:S02]  /*15660*/  IADD3 R152, P4, PT, R107, R142, RZ ;  /* 0x0000008e6b987210 */ /* 0x000fc40007f9e0ff */
[----:B------:R-:W-:Y:S01]  /*15670*/  IADD3 R156, P5, PT, R110, R142, RZ ;  /* 0x0000008e6e9c7210 */ /* 0x000fe20007fbe0ff */
[----:B------:R-:W-:Y:S01]  /*15680*/  STL.64 [R1+0x338], R72 ;  /* 0x0003384801007387 */ /* 0x000fe20000100a00 */
[----:B------:R-:W-:-:S03]  /*15690*/  LEA.HI.X.SX32 R153, R112, R143, 0x1, P4 ;  /* 0x0000008f70997211 */ /* 0x000fc600020f0eff */
[----:B------:R1:W-:Y:S01]  /*156a0*/  STL.64 [R1+0x300], R62 ;  /* 0x0003003e01007387 */ /* 0x0003e20000100a00 */
[-C--:B0-----:R-:W-:Y:S02]  /*156b0*/  IADD3 R60, P6, PT, R108, R142.reuse, RZ ;  /* 0x0000008e6c3c7210 */ /* 0x081fe40007fde0ff */
[-C--:B------:R-:W-:Y:S02]  /*156c0*/  LEA.HI.X.SX32 R157, R115, R143.reuse, 0x1, P5 ;  /* 0x0000008f739d7211 */ /* 0x080fe400028f0eff */
[-C--:B------:R-:W-:Y:S02]  /*156d0*/  LEA.HI.X.SX32 R61, R78, R143.reuse, 0x1, P6 ;  /* 0x0000008f4e3d7211 */ /* 0x080fe400030f0eff */
[-C--:B-1----:R-:W-:Y:S01]  /*156e0*/  IADD3 R62, P4, PT, R111, R142.reuse, RZ ;  /* 0x0000008e6f3e7210 */ /* 0x082fe20007f9e0ff */
[----:B------:R-:W-:Y:S01]  /*156f0*/  STL.64 [R1+0x2f8], R152 ;  /* 0x0002f89801007387 */ /* 0x000fe20000100a00 */
[-C--:B------:R-:W-:Y:S02]  /*15700*/  IADD3 R160, P6, PT, R113, R142.reuse, RZ ;  /* 0x0000008e71a07210 */ /* 0x080fe40007fde0ff */
[----:B------:R-:W-:Y:S01]  /*15710*/  LEA.HI.X.SX32 R63, R64, R143, 0x1, P4 ;  /* 0x0000008f403f7211 */ /* 0x000fe200020f0eff */
[----:B------:R-:W-:Y:S01]  /*15720*/  STL.64 [R1+0xfb8], R152 ;  /* 0x000fb89801007387 */ /* 0x000fe20000100a00 */
[----:B------:R-:W-:Y:S01]  /*15730*/  IMAD R120, R120, 0x17c, RZ ;  /* 0x0000017c78787824 */ /* 0x000fe200078e02ff */
[----:B------:R-:W-:-:S02]  /*15740*/  IADD3 R164, P4, PT, R116, R142, RZ ;  /* 0x0000008e74a47210 */ /* 0x000fc40007f9e0ff */
[----:B------:R0:W-:Y:S01]  /*15750*/  STL.64 [R1+0x2c8], R60 ;  /* 0x0002c83c01007387 */ /* 0x0001e20000100a00 */
[----:B------:R-:W-:-:S03]  /*15760*/  LEA.HI.X.SX32 R161, R118, R143, 0x1, P6 ;  /* 0x0000008f76a17211 */ /* 0x000fc600030f0eff */
[----:B------:R-:W-:Y:S04]  /*15770*/  STL.64 [R1+0x2c0], R156 ;  /* 0x0002c09c01007387 */ /* 0x000fe80000100a00 */
[----:B------:R-:W-:Y:S01]  /*15780*/  STL.64 [R1+0xfc0], R156 ;  /* 0x000fc09c01007387 */ /* 0x000fe20000100a00 */
[----:B0-----:R-:W-:-:S03]  /*15790*/  IADD3 R60, P5, PT, R114, R142, RZ ;  /* 0x0000008e723c7210 */ /* 0x001fc60007fbe0ff */
[----:B------:R0:W-:Y:S01]  /*157a0*/  STL.64 [R1+0x290], R62 ;  /* 0x0002903e01007387 */ /* 0x0001e20000100a00 */
[-C--:B------:R-:W-:Y:S02]  /*157b0*/  LEA.HI.X.SX32 R165, R121, R143.reuse, 0x1, P4 ;  /* 0x0000008f79a57211 */ /* 0x080fe400020f0eff */
[-C--:B------:R-:W-:Y:S02]  /*157c0*/  LEA.HI.X.SX32 R61, R79, R143.reuse, 0x1, P5 ;  /* 0x0000008f4f3d7211 */ /* 0x080fe400028f0eff */
[-C--:B------:R-:W-:Y:S01]  /*157d0*/  IADD3 R64, P4, PT, R120, R142.reuse, RZ ;  /* 0x0000008e78407210 */ /* 0x080fe20007f9e0ff */
[----:B------:R-:W-:Y:S01]  /*157e0*/  IMAD R124, R124, 0xb7, RZ ;  /* 0x000000b77c7c7824 */ /* 0x000fe200078e02ff */
[----:B0-----:R-:W-:Y:S01]  /*157f0*/  IADD3 R62, P6, PT, R117, R142, RZ ;  /* 0x0000008e753e7210 */ /* 0x001fe20007fde0ff */
[----:B------:R0:W-:Y:S03]  /*15800*/  STL.64 [R1+0x258], R60 ;  /* 0x0002583c01007387 */ /* 0x0001e60000100a00 */
[-C--:B------:R-:W-:Y:S01]  /*15810*/  LEA.HI.X.SX32 R63, R66, R143.reuse, 0x1, P6 ;  /* 0x0000008f423f7211 */ /* 0x080fe200030f0eff */
[----:B------:R-:W-:Y:S01]  /*15820*/  STL.64 [R1+0x288], R160 ;  /* 0x000288a001007387 */ /* 0x000fe20000100a00 */
[----:B------:R-:W-:-:S03]  /*15830*/  LEA.HI.X.SX32 R65, R80, R143, 0x1, P4 ;  /* 0x0000008f50417211 */ /* 0x000fc600020f0eff */
[----:B------:R-:W-:Y:S01]  /*15840*/  STL.64 [R1+0xfc8], R160 ;  /* 0x000fc8a001007387 */ /* 0x000fe20000100a00 */
[----:B0-----:R-:W-:-:S03]  /*15850*/  IADD3 R60, P5, PT, R119, R142, RZ ;  /* 0x0000008e773c7210 */ /* 0x001fc60007fbe0ff */
[----:B------:R-:W-:Y:S01]  /*15860*/  STL.64 [R1+0x220], R62 ;  /* 0x0002203e01007387 */ /* 0x000fe20000100a00 */
[----:B------:R-:W-:Y:S01]  /*15870*/  IMAD R130, R130, 0x1ac, RZ ;  /* 0x000001ac82827824 */ /* 0x000fe200078e02ff */
[----:B------:R-:W-:Y:S02]  /*15880*/  LEA.HI.X.SX32 R61, R124, R143, 0x1, P5 ;  /* 0x0000008f7c3d7211 */ /* 0x000fe400028f0eff */
[----:B------:R-:W-:Y:S04]  /*15890*/  STL.64 [R1+0x250], R164 ;  /* 0x000250a401007387 */ /* 0x000fe80000100a00 */
[----:B------:R-:W-:Y:S04]  /*158a0*/  STL.64 [R1+0xfd0], R164 ;  /* 0x000fd0a401007387 */ /* 0x000fe80000100a00 */
[----:B------:R0:W-:Y:S01]  /*158b0*/  STL.64 [R1+0x1e8], R64 ;  /* 0x0001e84001007387 */ /* 0x0001e20000100a00 */
[----:B------:R-:W-:-:S03]  /*158c0*/  IMAD R85, R85, 0xd6, RZ ;  /* 0x000000d655557824 */ /* 0x000fc600078e02ff */
[----:B------:R-:W-:Y:S04]  /*158d0*/  STL.64 [R1+0x218], R60 ;  /* 0x0002183c01007387 */ /* 0x000fe80000100a00 */
[----:B------:R1:W-:Y:S01]  /*158e0*/  STL.64 [R1+0xfd8], R60 ;  /* 0x000fd83c01007387 */ /* 0x0003e20000100a00 */
[----:B0-----:R-:W-:-:S04]  /*158f0*/  IADD3 R64, P4, PT, R125, R142, RZ ;  /* 0x0000008e7d407210 */ /* 0x001fc80007f9e0ff */
[----:B------:R-:W-:Y:S02]  /*15900*/  LEA.HI.X.SX32 R65, R131, R143, 0x1, P4 ;  /* 0x0000008f83417211 */ /* 0x000fe400020f0eff */
[----:B-1----:R-:W-:-:S04]  /*15910*/  IADD3 R60, P4, PT, R130, R142, RZ ;  /* 0x0000008e823c7210 */ /* 0x002fc80007f9e0ff */
[-C--:B------:R-:W-:Y:S02]  /*15920*/  LEA.HI.X.SX32 R61, R85, R143.reuse, 0x1, P4 ;  /* 0x0000008f553d7211 */ /* 0x080fe400020f0eff */
[----:B------:R-:W0:Y:S01]  /*15930*/  LDC R85, c[0x0][0x3d8] ;  /* 0x0000f600ff557b82 */ /* 0x000e220000000800 */
[----:B------:R-:W-:Y:S01]  /*15940*/  IMAD R122, R122, 0x17e, RZ ;  /* 0x0000017e7a7a7824 */ /* 0x000fe200078e02ff */
[-C--:B------:R-:W-:Y:S01]  /*15950*/  IADD3 R66, P5, PT, R123, R142.reuse, RZ ;  /* 0x0000008e7b427210 */ /* 0x080fe20007fbe0ff */
[----:B------:R-:W-:Y:S02]  /*15960*/  IMAD R126, R126, 0x19c, RZ ;  /* 0x0000019c7e7e7824 */ /* 0x000fe400078e02ff */
[----:B------:R-:W-:Y:S01]  /*15970*/  IMAD R128, R128, 0x19e, RZ ;  /* 0x0000019e80807824 */ /* 0x000fe200078e02ff */
[----:B------:R-:W-:Y:S02]  /*15980*/  IADD3 R62, P6, PT, R122, R142, RZ ;  /* 0x0000008e7a3e7210 */ /* 0x000fe40007fde0ff */
[-C--:B------:R-:W-:Y:S01]  /*15990*/  LEA.HI.X.SX32 R67, R136, R143.reuse, 0x1, P5 ;  /* 0x0000008f88437211 */ /* 0x080fe200028f0eff */
[----:B------:R-:W-:Y:S01]  /*159a0*/  IMAD R132, R132, 0x1ae, RZ ;  /* 0x000001ae84847824 */ /* 0x000fe200078e02ff */
[----:B------:R-:W-:-:S02]  /*159b0*/  LEA.HI.X.SX32 R63, R127, R143, 0x1, P6 ;  /* 0x0000008f7f3f7211 */ /* 0x000fc400030f0eff */
[-C--:B------:R-:W-:Y:S01]  /*159c0*/  IADD3 R72, P6, PT, R126, R142.reuse, RZ ;  /* 0x0000008e7e487210 */ /* 0x080fe20007fde0ff */
[----:B------:R1:W-:Y:S01]  /*159d0*/  STL.64 [R1+0x1a8], R66 ;  /* 0x0001a84201007387 */ /* 0x0003e20000100a00 */
[----:B------:R-:W-:Y:S02]  /*159e0*/  IMAD R144, R144, 0x1be, RZ ;  /* 0x000001be90907824 */ /* 0x000fe400078e02ff */
[----:B------:R-:W-:Y:S01]  /*159f0*/  IMAD R146, R146, 0xd7, RZ ;  /* 0x000000d792927824 */ /* 0x000fe200078e02ff */
[-C--:B------:R-:W-:Y:S01]  /*15a00*/  LEA.HI.X.SX32 R73, R81, R143.reuse, 0x1, P6 ;  /* 0x0000008f51497211 */ /* 0x080fe200030f0eff */
[----:B------:R-:W-:Y:S01]  /*15a10*/  STL.64 [R1+0x1e0], R62 ;  /* 0x0001e03e01007387 */ /* 0x000fe20000100a00 */
[-C--:B------:R-:W-:Y:S02]  /*15a20*/  IADD3 R136, P6, PT, R132, R142.reuse, RZ ;  /* 0x0000008e84887210 */ /* 0x080fe40007fde0ff */
[----:B-1----:R-:W-:Y:S01]  /*15a30*/  IADD3 R66, P5, PT, R128, R142, RZ ;  /* 0x0000008e80427210 */ /* 0x002fe20007fbe0ff */
[----:B------:R-:W-:Y:S01]  /*15a40*/  IMAD R148, R148, 0x1dc, RZ ;  /* 0x000001dc94947824 */ /* 0x000fe200078e02ff */
[----:B------:R-:W-:Y:S02]  /*15a50*/  STL.64 [R1+0xfe0], R62 ;  /* 0x000fe03e01007387 */ /* 0x000fe40000100a00 */
[----:B------:R-:W-:-:S02]  /*15a60*/  LEA.HI.X.SX32 R67, R141, R143, 0x1, P5 ;  /* 0x0000008f8d437211 */ /* 0x000fc400028f0eff */
[-C--:B------:R-:W-:Y:S01]  /*15a70*/  IADD3 R164, P5, PT, R138, R142.reuse, RZ ;  /* 0x0000008e8aa47210 */ /* 0x080fe20007fbe0ff */
[----:B------:R-:W-:Y:S01]  /*15a80*/  STL.64 [R1+0x1a0], R64 ;  /* 0x0001a04001007387 */ /* 0x000fe20000100a00 */
[-C--:B------:R-:W-:Y:S01]  /*15a90*/  IADD3 R134, P4, PT, R144, R142.reuse, RZ ;  /* 0x0000008e90867210 */ /* 0x080fe20007f9e0ff */
[----:B0-----:R-:W-:Y:S01]  /*15aa0*/  IMAD R85, R85, 0xe6, RZ ;  /* 0x000000e655557824 */ /* 0x001fe200078e02ff */
[-C--:B------:R-:W-:Y:S01]  /*15ab0*/  LEA.HI.X.SX32 R137, R146, R143.reuse, 0x1, P6 ;  /* 0x0000008f92897211 */ /* 0x080fe200030f0eff */
[----:B------:R-:W-:Y:S01]  /*15ac0*/  STL.64 [R1+0x168], R72 ;  /* 0x0001684801007387 */ /* 0x000fe20000100a00 */
[----:B------:R-:W-:Y:S01]  /*15ad0*/  IMAD R154, R154, 0xe7, RZ ;  /* 0x000000e79a9a7824 */ /* 0x000fe200078e02ff */
[----:B------:R-:W-:Y:S02]  /*15ae0*/  IADD3 R160, P6, PT, R145, R142, RZ ;  /* 0x0000008e91a07210 */ /* 0x000fe40007fde0ff */
[----:B------:R-:W-:Y:S01]  /*15af0*/  STL.64 [R1+0xfe8], R64 ;  /* 0x000fe84001007387 */ /* 0x000fe20000100a00 */
[----:B------:R-:W-:-:S02]  /*15b00*/  LEA.HI.X.SX32 R165, R82, R143, 0x1, P5 ;  /* 0x0000008f52a57211 */ /* 0x000fc400028f0eff */
[-C--:B------:R-:W-:Y:S01]  /*15b10*/  IADD3 R2, P5, PT, R147, R142.reuse, RZ ;  /* 0x0000008e93027210 */ /* 0x080fe20007fbe0ff */
[----:B------:R-:W-:Y:S01]  /*15b20*/  STL [R1+0xff0], R140 ;  /* 0x000ff08c01007387 */ /* 0x000fe20000100800 */
[-C--:B------:R-:W-:Y:S02]  /*15b30*/  LEA.HI.X.SX32 R135, R149, R143.reuse, 0x1, P4 ;  /* 0x0000008f95877211 */ /* 0x080fe400020f0eff */
[-C--:B------:R-:W-:Y:S01]  /*15b40*/  IADD3 R156, P4, PT, R148, R142.reuse, RZ ;  /* 0x0000008e949c7210 */ /* 0x080fe20007f9e0ff */
[----:B------:R-:W-:Y:S01]  /*15b50*/  STL.64 [R1+0x160], R66 ;  /* 0x0001604201007387 */ /* 0x000fe20000100a00 */
[-C--:B------:R-:W-:Y:S02]  /*15b60*/  LEA.HI.X.SX32 R161, R85, R143.reuse, 0x1, P6 ;  /* 0x0000008f55a17211 */ /* 0x080fe400030f0eff */
[-C--:B------:R-:W-:Y:S01]  /*15b70*/  LEA.HI.X.SX32 R3, R154, R143.reuse, 0x1, P5 ;  /* 0x0000008f9a037211 */ /* 0x080fe200028f0eff */
[----:B------:R-:W-:Y:S01]  /*15b80*/  STL.64 [R1+0xff8], R66 ;  /* 0x000ff84201007387 */ /* 0x000fe20000100a00 */
[----:B------:R-:W-:Y:S01]  /*15b90*/  LEA.HI.X.SX32 R157, R83, R143, 0x1, P4 ;  /* 0x0000008f539d7211 */ /* 0x000fe200020f0eff */
[----:B------:R-:W0:Y:S02]  /*15ba0*/  LDC R85, c[0x0][0x3d8] ;  /* 0x0000f600ff557b82 */ /* 0x000e240000000800 */
[----:B------:R-:W-:Y:S04]  /*15bb0*/  STL.64 [R1+0x128], R60 ;  /* 0x0001283c01007387 */ /* 0x000fe80000100a00 */
[----:B------:R1:W-:Y:S04]  /*15bc0*/  STL.64 [R1+0x1000], R60 ;  /* 0x0010003c01007387 */ /* 0x0003e80000100a00 */
[----:B------:R-:W-:Y:S04]  /*15bd0*/  STL.64 [R1+0x120], R136 ;  /* 0x0001208801007387 */ /* 0x000fe80000100a00 */
[----:B------:R-:W-:Y:S01]  /*15be0*/  STL.64 [R1+0xe8], R164 ;  /* 0x0000e8a401007387 */ /* 0x000fe20000100a00 */
[----:B------:R-:W-:-:S03]  /*15bf0*/  IADD3 R144, P4, PT, R155, R142, RZ ;  /* 0x0000008e9b907210 */ /* 0x000fc60007f9e0ff */
[----:B------:R-:W-:Y:S04]  /*15c00*/  STL.64 [R1+0xe0], R134 ;  /* 0x0000e08601007387 */ /* 0x000fe80000100a00 */
[----:B------:R-:W-:Y:S04]  /*15c10*/  STL.64 [R1+0xa8], R160 ;  /* 0x0000a8a001007387 */ /* 0x000fe80000100a00 */
[----:B------:R-:W-:Y:S04]  /*15c20*/  STL.64 [R1+0xa0], R2 ;  /* 0x0000a00201007387 */ /* 0x000fe80000100a00 */
[----:B------:R-:W-:Y:S04]  /*15c30*/  STL.64 [R1+0x60], R156 ;  /* 0x0000609c01007387 */ /* 0x000fe80000100a00 */
[----:B------:R-:W3:Y:S04]  /*15c40*/  LDL.64 R154, [R1+0x530] ;  /* 0x00053000019a7983 */ /* 0x000ee80000100a00 */
[----:B------:R-:W4:Y:S04]  /*15c50*/  LDL.64 R148, [R1+0x4f8] ;  /* 0x0004f80001947983 */ /* 0x000f280000100a00 */
[----:B-1----:R-:W2:Y:S01]  /*15c60*/  LDL.64 R60, [R1+0x4c0] ;  /* 0x0004c000013c7983 */ /* 0x002ea20000100a00 */
[----:B------:R-:W-:Y:S01]  /*15c70*/  LOP3.LUT R0, R163, 0x10, RZ, 0xc0, !PT ;  /* 0x00000010a3007812 */ /* 0x000fe200078ec0ff */
[----:B------:R-:W-:-:S02]  /*15c80*/  IMAD R162, R162, 0xf7, RZ ;  /* 0x000000f7a2a27824 */ /* 0x000fc400078e02ff */
[-C--:B------:R-:W-:Y:S01]  /*15c90*/  FMUL R4, R4, R129.reuse ;  /* 0x0000008104047220 */ /* 0x080fe20000400000 */
[----:B------:R-:W-:Y:S02]  /*15ca0*/  IMAD R150, R150, 0x1de, RZ ;  /* 0x000001de96967824 */ /* 0x000fe400078e02ff */
[----:B------:R-:W-:Y:S02]  /*15cb0*/  IMAD R151, R151, 0x1ec, RZ ;  /* 0x000001ec97977824 */ /* 0x000fe400078e02ff */
[----:B------:R-:W-:Y:S01]  /*15cc0*/  FMUL R5, R5, R129 ;  /* 0x0000008105057220 */ /* 0x000fe20000400000 */
[----:B------:R-:W-:Y:S01]  /*15cd0*/  IMAD.SHL.U32 R0, R0, 0x4, RZ ;  /* 0x0000000400007824 */ /* 0x000fe200078e00ff */
[----:B------:R-:W-:Y:S01]  /*15ce0*/  LEA.HI.X.SX32 R145, R162, R143, 0x1, P4 ;  /* 0x0000008fa2917211 */ /* 0x000fe200020f0eff */
[----:B------:R-:W-:Y:S02]  /*15cf0*/  IMAD R159, R159, 0xef, RZ ;  /* 0x000000ef9f9f7824 */ /* 0x000fe400078e02ff */
[----:B------:R-:W-:Y:S01]  /*15d00*/  IMAD R158, R158, 0x1fc, RZ ;  /* 0x000001fc9e9e7824 */ /* 0x000fe200078e02ff */
[----:B------:R-:W-:Y:S01]  /*15d10*/  ISETP.GE.AND P4, PT, R139, R0, PT ;  /* 0x000000008b00720c */ /* 0x000fe20003f86270 */
[----:B0-----:R-:W-:Y:S01]  /*15d20*/  IMAD R85, R85, 0xf6, RZ ;  /* 0x000000f655557824 */ /* 0x001fe200078e02ff */
[----:B------:R-:W-:Y:S01]  /*15d30*/  IADD3 R146, P6, PT, R150, R142, RZ ;  /* 0x0000008e96927210 */ /* 0x000fe20007fde0ff */
[-C--:B------:R-:W-:Y:S01]  /*15d40*/  FMUL R6, R6, R129.reuse ;  /* 0x0000008106067220 */ /* 0x080fe20000400000 */
[----:B------:R-:W-:Y:S01]  /*15d50*/  FSEL R126, R4, -INF , P4 ;  /* 0xff800000047e7808 */ /* 0x000fe20002000000 */
[-C--:B------:R-:W-:Y:S01]  /*15d60*/  FMUL R7, R7, R129.reuse ;  /* 0x0000008107077220 */ /* 0x080fe20000400000 */
[----:B------:R-:W-:Y:S01]  /*15d70*/  ISETP.GT.AND P4, PT, R139, R0, PT ;  /* 0x000000008b00720c */ /* 0x000fe20003f84270 */
[-C--:B------:R-:W-:Y:S01]  /*15d80*/  FMUL R8, R8, R129.reuse ;  /* 0x0000008108087220 */ /* 0x080fe20000400000 */
[----:B------:R-:W-:Y:S01]  /*15d90*/  IADD3 R152, P5, PT, R151, R142, RZ ;  /* 0x0000008e97987210 */ /* 0x000fe20007fbe0ff */
[-C--:B------:R-:W-:Y:S01]  /*15da0*/  FMUL R9, R9, R129.reuse ;  /* 0x0000008109097220 */ /* 0x080fe20000400000 */
[----:B------:R-:W-:Y:S01]  /*15db0*/  IADD3 R71, PT, PT, R0, 0x2, RZ ;  /* 0x0000000200477810 */ /* 0x000fe20007ffe0ff */
[-C--:B------:R-:W-:Y:S01]  /*15dc0*/  FMUL R10, R10, R129.reuse ;  /* 0x000000810a0a7220 */ /* 0x080fe20000400000 */
[----:B------:R-:W-:Y:S01]  /*15dd0*/  IADD3 R4, PT, PT, R0, 0x4, RZ ;  /* 0x0000000400047810 */ /* 0x000fe20007ffe0ff */
[----:B------:R-:W-:Y:S01]  /*15de0*/  FMUL R11, R11, R129 ;  /* 0x000000810b0b7220 */ /* 0x000fe20000400000 */
[----:B------:R-:W-:Y:S01]  /*15df0*/  LEA.HI.X.SX32 R147, R159, R143, 0x1, P6 ;  /* 0x0000008f9f937211 */ /* 0x000fe200030f0eff */
[-C--:B------:R-:W-:Y:S01]  /*15e00*/  FMUL R12, R12, R129.reuse ;  /* 0x000000810c0c7220 */ /* 0x080fe20000400000 */
[----:B------:R-:W-:Y:S01]  /*15e10*/  FSEL R76, R5, -INF , P4 ;  /* 0xff800000054c7808 */ /* 0x000fe20002000000 */
[----:B------:R-:W-:Y:S01]  /*15e20*/  FMUL R13, R13, R129 ;  /* 0x000000810d0d7220 */ /* 0x000fe20000400000 */
[----:B------:R-:W-:Y:S01]  /*15e30*/  ISETP.GE.AND P6, PT, R139, R71, PT ;  /* 0x000000478b00720c */ /* 0x000fe20003fc6270 */
[----:B------:R-:W-:Y:S01]  /*15e40*/  VIADD R71, R0, 0x3 ;  /* 0x0000000300477836 */ /* 0x000fe20000000000 */
[----:B------:R-:W-:Y:S01]  /*15e50*/  LEA.HI.X.SX32 R153, R85, R143, 0x1, P5 ;  /* 0x0000008f55997211 */ /* 0x000fe200028f0eff */
[-C--:B------:R-:W-:Y:S01]  /*15e60*/  FMUL R14, R14, R129.reuse ;  /* 0x000000810e0e7220 */ /* 0x080fe20000400000 */
[----:B------:R-:W-:Y:S01]  /*15e70*/  ISETP.GE.AND P4, PT, R139, R4, PT ;  /* 0x000000048b00720c */ /* 0x000fe20003f86270 */
[----:B------:R-:W-:Y:S01]  /*15e80*/  VIADD R4, R0, 0x5 ;  /* 0x0000000500047836 */ /* 0x000fe20000000000 */
[----:B------:R-:W-:Y:S01]  /*15e90*/  IADD3 R150, P5, PT, R158, R142, RZ ;  /* 0x0000008e9e967210 */ /* 0x000fe20007fbe0ff */
[-C--:B------:R-:W-:Y:S01]  /*15ea0*/  FMUL R15, R15, R129.reuse ;  /* 0x000000810f0f7220 */ /* 0x080fe20000400000 */
[----:B------:R-:W-:Y:S01]  /*15eb0*/  FSEL R75, R6, -INF , P6 ;  /* 0xff800000064b7808 */ /* 0x000fe20003000000 */
[----:B------:R-:W-:Y:S01]  /*15ec0*/  FMUL R16, R16, R129 ;  /* 0x0000008110107220 */ /* 0x000fe20000400000 */
[----:B------:R-:W-:Y:S01]  /*15ed0*/  LEA.HI.X.SX32 R151, R84, R143, 0x1, P5 ;  /* 0x0000008f54977211 */ /* 0x000fe200028f0eff */
[----:B------:R-:W-:Y:S01]  /*15ee0*/  FMUL R17, R17, R129 ;  /* 0x0000008111117220 */ /* 0x000fe20000400000 */
[C---:B------:R-:W-:Y:S01]  /*15ef0*/  ISETP.GE.AND P5, PT, R139.reuse, R71, PT ;  /* 0x000000478b00720c */ /* 0x040fe20003fa6270 */
[-C--:B------:R-:W-:Y:S01]  /*15f00*/  FMUL R18, R18, R129.reuse ;  /* 0x0000008112127220 */ /* 0x080fe20000400000 */
[----:B------:R-:W-:Y:S01]  /*15f10*/  ISETP.GE.AND P6, PT, R139, R4, PT ;  /* 0x000000048b00720c */ /* 0x000fe20003fc6270 */
[-C--:B------:R-:W-:Y:S01]  /*15f20*/  FMUL R19, R19, R129.reuse ;  /* 0x0000008113137220 */ /* 0x080fe20000400000 */
[----:B------:R-:W-:Y:S01]  /*15f30*/  IADD3 R4, PT, PT, R0, 0x6, RZ ;  /* 0x0000000600047810 */ /* 0x000fe20007ffe0ff */
[-C--:B------:R-:W-:Y:S01]  /*15f40*/  FMUL R20, R20, R129.reuse ;  /* 0x0000008114147220 */ /* 0x080fe20000400000 */
[----:B------:R-:W-:Y:S01]  /*15f50*/  FSEL R74, R7, -INF , P5 ;  /* 0xff800000074a7808 */ /* 0x000fe20002800000 */
[-C--:B------:R-:W-:Y:S01]  /*15f60*/  FMUL R21, R21, R129.reuse ;  /* 0x0000008115157220 */ /* 0x080fe20000400000 */
[----:B------:R-:W-:Y:S01]  /*15f70*/  ISETP.GE.AND P5, PT, R139, R4, PT ;  /* 0x000000048b00720c */ /* 0x000fe20003fa6270 */
[----:B------:R-:W-:Y:S01]  /*15f80*/  VIADD R4, R0, 0x7 ;  /* 0x0000000700047836 */ /* 0x000fe20000000000 */
[----:B------:R-:W-:Y:S01]  /*15f90*/  FSEL R73, R8, -INF , P4 ;  /* 0xff80000008497808 */ /* 0x000fe20002000000 */
[-C--:B------:R-:W-:Y:S01]  /*15fa0*/  FMUL R22, R22, R129.reuse ;  /* 0x0000008116167220 */ /* 0x080fe20000400000 */
[-C--:B------:R-:W-:Y:S01]  /*15fb0*/  FMUL R23, R23, R129.reuse ;  /* 0x0000008117177220 */ /* 0x080fe20000400000 */
        /* <DEDUP_REMOVED lines=66> */
[----:B------:R-:W-:Y:S01]  /*163e0*/  FMUL R57, R57, R129 ;  /* 0x0000008139397220 */ /* 0x000fe20000400000 */
[C---:B------:R-:W-:Y:S01]  /*163f0*/  ISETP.GE.AND P5, PT, R139.reuse, R4, PT ;  /* 0x000000048b00720c */ /* 0x040fe20003fa6270 */
[----:B------:R-:W-:Y:S01]  /*16400*/  VIADD R4, R0, 0x13 ;  /* 0x0000001300047836 */ /* 0x000fe20000000000 */
[----:B------:R-:W-:Y:S01]  /*16410*/  FSEL R115, R20, -INF , P4 ;  /* 0xff80000014737808 */ /* 0x000fe20002000000 */
[----:B------:R-:W4:Y:S03]  /*16420*/  LDL.64 R66, [R1+0x488] ;  /* 0x0004880001427983 */ /* 0x000f260000100a00 */
[----:B------:R-:W-:Y:S01]  /*16430*/  ISETP.GE.AND P4, PT, R139, R4, PT ;  /* 0x000000048b00720c */ /* 0x000fe20003f86270 */
[----:B------:R-:W4:Y:S01]  /*16440*/  LDL.64 R140, [R1+0x450] ;  /* 0x00045000018c7983 */ /* 0x000f220000100a00 */
[----:B------:R-:W-:-:S02]  /*16450*/  IADD3 R4, PT, PT, R0, 0x14, RZ ;  /* 0x0000001400047810 */ /* 0x000fc40007ffe0ff */
[----:B------:R-:W-:Y:S01]  /*16460*/  FSEL R114, R21, -INF , P6 ;  /* 0xff80000015727808 */ /* 0x000fe20003000000 */
[----:B------:R-:W4:Y:S01]  /*16470*/  LDL.64 R64, [R1+0x418] ;  /* 0x0004180001407983 */ /* 0x000f220000100a00 */
[C---:B------:R-:W-:Y:S01]  /*16480*/  ISETP.GE.AND P6, PT, R139.reuse, R4, PT ;  /* 0x000000048b00720c */ /* 0x040fe20003fc6270 */
[----:B------:R-:W-:Y:S01]  /*16490*/  VIADD R4, R0, 0x15 ;  /* 0x0000001500047836 */ /* 0x000fe20000000000 */
[----:B------:R-:W-:Y:S01]  /*164a0*/  FSEL R113, R22, -INF , P5 ;  /* 0xff80000016717808 */ /* 0x000fe20002800000 */
[----:B------:R-:W4:Y:S03]  /*164b0*/  LDL.64 R62, [R1+0x3e0] ;  /* 0x0003e000013e7983 */ /* 0x000f260000100a00 */
[----:B------:R-:W-:Y:S02]  /*164c0*/  ISETP.GE.AND P5, PT, R139, R4, PT ;  /* 0x000000048b00720c */ /* 0x000fe40003fa6270 */
[----:B------:R-:W-:-:S02]  /*164d0*/  IADD3 R4, PT, PT, R0, 0x16, RZ ;  /* 0x0000001600047810 */ /* 0x000fc40007ffe0ff */
[----:B------:R-:W-:Y:S02]  /*164e0*/  FSEL R112, R23, -INF , P4 ;  /* 0xff80000017707808 */ /* 0x000fe40002000000 */
[----:B------:R-:W-:Y:S01]  /*164f0*/  ISETP.GE.AND P4, PT, R139, R4, PT ;  /* 0x000000048b00720c */ /* 0x000fe20003f86270 */
[----:B------:R-:W-:Y:S01]  /*16500*/  VIADD R4, R0, 0x17 ;  /* 0x0000001700047836 */ /* 0x000fe20000000000 */
[----:B------:R-:W-:-:S04]  /*16510*/  FSEL R111, R24, -INF , P6 ;  /* 0xff800000186f7808 */ /* 0x000fc80003000000 */
[----:B------:R-:W-:Y:S02]  /*16520*/  ISETP.GE.AND P6, PT, R139, R4, PT ;  /* 0x000000048b00720c */ /* 0x000fe40003fc6270 */
[C---:B------:R-:W-:Y:S02]  /*16530*/  IADD3 R4, PT, PT, R0.reuse, 0x18, RZ ;  /* 0x0000001800047810 */ /* 0x040fe40007ffe0ff */
        /* <DEDUP_REMOVED lines=87> */
[----:B------:R-:W-:Y:S02]  /*16ab0*/  LOP3.LUT R131, R133, 0x60, RZ, 0x3c, !PT ;  /* 0x0000006085837812 */ /* 0x000fe400078e3cff */
[----:B------:R-:W-:-:S02]  /*16ac0*/  PRMT R18, RZ, 0x7610, R18 ;  /* 0x00007610ff127816 */ /* 0x000fc40000000012 */
[----:B------:R-:W-:Y:S02]  /*16ad0*/  PRMT R17, RZ, 0x7610, R17 ;  /* 0x00007610ff117816 */ /* 0x000fe40000000011 */
[----:B------:R-:W-:Y:S02]  /*16ae0*/  FSEL R81, R54, -INF , P6 ;  /* 0xff80000036517808 */ /* 0x000fe40003000000 */
[----:B------:R-:W-:Y:S01]  /*16af0*/  PRMT R16, RZ, 0x7610, R16 ;  /* 0x00007610ff107816 */ /* 0x000fe20000000010 */
[----:B------:R-:W-:Y:S01]  /*16b00*/  STL.64 [R1+0x58], R146 ;  /* 0x0000589201007387 */ /* 0x000fe20000100a00 */
[----:B------:R-:W-:-:S03]  /*16b10*/  ISETP.GE.AND P6, PT, R139, R4, PT ;  /* 0x000000048b00720c */ /* 0x000fc60003fc6270 */
[----:B------:R0:W-:Y:S01]  /*16b20*/  STS.U16 [R131+UR4+0x1700], R70 ;  /* 0x0017004683007988 */ /* 0x0001e20008000404 */
[----:B------:R-:W-:Y:S02]  /*16b30*/  FSEL R80, R55, -INF , P5 ;  /* 0xff80000037507808 */ /* 0x000fe40002800000 */
[----:B------:R-:W-:Y:S01]  /*16b40*/  FSEL R79, R56, -INF , P4 ;  /* 0xff800000384f7808 */ /* 0x000fe20002000000 */
[----:B------:R-:W-:Y:S01]  /*16b50*/  STL.64 [R1+0x20], R152 ;  /* 0x0000209801007387 */ /* 0x000fe20000100a00 */
[----:B------:R-:W-:-:S03]  /*16b60*/  FSEL R78, R57, -INF , P6 ;  /* 0xff800000394e7808 */ /* 0x000fc60003000000 */
[----:B--2---:R-:W-:Y:S04]  /*16b70*/  STS.U16 [R131+UR4+0x1b00], R69 ;  /* 0x001b004583007988 */ /* 0x004fe80008000404 */
[----:B------:R-:W-:Y:S04]  /*16b80*/  STL.64 [R1+0x18], R144 ;  /* 0x0000189001007387 */ /* 0x000fe80000100a00 */
[----:B------:R1:W-:Y:S04]  /*16b90*/  STS.U16 [R131+UR4+0x1f00], R68 ;  /* 0x001f004483007988 */ /* 0x0003e80008000404 */
[----:B---3--:R-:W2:Y:S04]  /*16ba0*/  @P2 LDG.E.U16 R18, desc[UR8][R154.64] ;  /* 0x000000089a122981 */ /* 0x008ea8000c1e1500 */
[----:B----4-:R-:W3:Y:S04]  /*16bb0*/  @P2 LDG.E.U16 R17, desc[UR8][R148.64] ;  /* 0x0000000894112981 */ /* 0x010ee8000c1e1500 */
[----:B------:R-:W4:Y:S04]  /*16bc0*/  LDL.64 R46, [R1+0x220] ;  /* 0x00022000012e7983 */ /* 0x000f280000100a00 */
[----:B------:R-:W2:Y:S04]  /*16bd0*/  LDL.64 R48, [R1+0x258] ;  /* 0x0002580001307983 */ /* 0x000ea80000100a00 */
[----:B------:R-:W2:Y:S04]  /*16be0*/  LDL.64 R50, [R1+0x290] ;  /* 0x0002900001327983 */ /* 0x000ea80000100a00 */
[----:B------:R-:W2:Y:S04]  /*16bf0*/  LDL.64 R52, [R1+0x2c8] ;  /* 0x0002c80001347983 */ /* 0x000ea80000100a00 */
[----:B------:R-:W2:Y:S04]  /*16c00*/  LDL.64 R54, [R1+0x300] ;  /* 0x0003000001367983 */ /* 0x000ea80000100a00 */
[----:B------:R-:W2:Y:S04]  /*16c10*/  LDL.64 R56, [R1+0x338] ;  /* 0x0003380001387983 */ /* 0x000ea80000100a00 */
[----:B0-----:R-:W2:Y:S04]  /*16c20*/  LDL.64 R70, [R1+0x370] ;  /* 0x0003700001467983 */ /* 0x001ea80000100a00 */
[----:B-1----:R-:W2:Y:S04]  /*16c30*/  LDL.64 R68, [R1+0x3a8] ;  /* 0x0003a80001447983 */ /* 0x002ea80000100a00 */
[----:B------:R-:W2:Y:S04]  /*16c40*/  LDL.64 R158, [R1+0x1e8] ;  /* 0x0001e800019e7983 */ /* 0x000ea80000100a00 */
[----:B------:R-:W3:Y:S04]  /*16c50*/  LDL.64 R154, [R1+0x1a8] ;  /* 0x0001a800019a7983 */ /* 0x000ee80000100a00 */
[----:B------:R-:W4:Y:S04]  /*16c60*/  LDL.64 R148, [R1+0x168] ;  /* 0x0001680001947983 */ /* 0x000f280000100a00 */
[----:B------:R-:W4:Y:S04]  /*16c70*/  @P2 LDG.E.U16 R16, desc[UR8][R60.64] ;  /* 0x000000083c102981 */ /* 0x000f28000c1e1500 */
[----:B------:R-:W4:Y:S01]  /*16c80*/  LDL.LU.64 R60, [R1+0x1000] ;  /* 0x00100000013c7983 */ /* 0x000f220000300a00 */
[----:B------:R-:W-:-:S02]  /*16c90*/  PRMT R15, RZ, 0x7610, R15 ;  /* 0x00007610ff0f7816 */ /* 0x000fc4000000000f */
[----:B------:R-:W-:Y:S02]  /*16ca0*/  PRMT R14, RZ, 0x7610, R14 ;  /* 0x00007610ff0e7816 */ /* 0x000fe4000000000e */
        /* <DEDUP_REMOVED lines=11> */
[----:B------:R-:W4:Y:S01]  /*16d60*/  LDL.LU.64 R66, [R1+0xff8] ;  /* 0x000ff80001427983 */ /* 0x000f220000300a00 */
[----:B------:R-:W-:-:S03]  /*16d70*/  PRMT R25, RZ, 0x7610, R25 ;  /* 0x00007610ff197816 */ /* 0x000fc60000000019 */
[----:B------:R-:W5:Y:S01]  /*16d80*/  LDL.LU R140, [R1+0xff0] ;  /* 0x000ff000018c7983 */ /* 0x000f620000300800 */
[----:B------:R-:W-:-:S03]  /*16d90*/  PRMT R26, RZ, 0x7610, R26 ;  /* 0x00007610ff1a7816 */ /* 0x000fc6000000001a */
[----:B------:R-:W4:Y:S04]  /*16da0*/  LDL.LU.64 R64, [R1+0xfe8] ;  /* 0x000fe80001407983 */ /* 0x000f280000300a00 */
[----:B------:R-:W4:Y:S04]  /*16db0*/  @P2 LDG.E.U16 R12, desc[UR8][R62.64] ;  /* 0x000000083e0c2981 */ /* 0x000f28000c1e1500 */
[----:B------:R-:W4:Y:S04]  /*16dc0*/  @P2 LDG.E.U16 R19, desc[UR8][R164.64] ;  /* 0x00000008a4132981 */ /* 0x000f28000c1e1500 */
[----:B------:R-:W4:Y:S04]  /*16dd0*/  @P2 LDG.E.U16 R24, desc[UR8][R160.64] ;  /* 0x00000008a0182981 */ /* 0x000f28000c1e1500 */
[----:B------:R-:W4:Y:S04]  /*16de0*/  LDL.LU.64 R62, [R1+0xfe0] ;  /* 0x000fe000013e7983 */ /* 0x000f280000300a00 */
[----:B------:R-:W4:Y:S04]  /*16df0*/  LDL.64 R164, [R1+0x608] ;  /* 0x0006080001a47983 */ /* 0x000f280000100a00 */
[----:B------:R-:W4:Y:S04]  /*16e00*/  @P2 LDG.E.U16 R25, desc[UR8][R156.64] ;  /* 0x000000089c192981 */ /* 0x000f28000c1e1500 */
[----:B------:R-:W4:Y:S04]  /*16e10*/  LDL.64 R160, [R1+0x5d0] ;  /* 0x0005d00001a07983 */ /* 0x000f280000100a00 */
[----:B------:R-:W4:Y:S04]  /*16e20*/  @P2 LDG.E.U16 R26, desc[UR8][R152.64] ;  /* 0x00000008981a2981 */ /* 0x000f28000c1e1500 */
[----:B------:R-:W4:Y:S04]  /*16e30*/  LDL.64 R156, [R1+0x598] ;  /* 0x00059800019c7983 */ /* 0x000f280000100a00 */
[----:B------:R-:W4:Y:S04]  /*16e40*/  LDL.64 R152, [R1+0x560] ;  /* 0x0005600001987983 */ /* 0x000f280000100a00 */
[----:B--2---:R-:W2:Y:S04]  /*16e50*/  @P2 LDG.E.U16 R23, desc[UR8][R158.64] ;  /* 0x000000089e172981 */ /* 0x004ea8000c1e1500 */
[----:B---3--:R-:W3:Y:S04]  /*16e60*/  @P2 LDG.E.U16 R22, desc[UR8][R154.64] ;  /* 0x000000089a162981 */ /* 0x008ee8000c1e1500 */
[----:B----4-:R-:W4:Y:S04]  /*16e70*/  @P2 LDG.E.U16 R21, desc[UR8][R148.64] ;  /* 0x0000000894152981 */ /* 0x010f28000c1e1500 */
[----:B------:R-:W2:Y:S04]  /*16e80*/  LDL.64 R158, [R1+0x6e8] ;  /* 0x0006e800019e7983 */ /* 0x000ea80000100a00 */
[----:B------:R-:W3:Y:S04]  /*16e90*/  LDL.64 R154, [R1+0x678] ;  /* 0x00067800019a7983 */ /* 0x000ee80000100a00 */
[----:B------:R-:W4:Y:S04]  /*16ea0*/  LDL.64 R148, [R1+0x640] ;  /* 0x0006400001947983 */ /* 0x000f280000100a00 */
[----:B------:R-:W4:Y:S04]  /*16eb0*/  @P2 LDG.E.U16 R20, desc[UR8][R60.64] ;  /* 0x000000083c142981 */ /* 0x000f28000c1e1500 */
[----:B------:R-:W4:Y:S01]  /*16ec0*/  LDL.64 R60, [R1+0x6b0] ;  /* 0x0006b000013c7983 */ /* 0x000f220000100a00 */
[----:B------:R-:W-:-:S04]  /*16ed0*/  IADD3 R4, PT, PT, R0, 0x36, RZ ;  /* 0x0000003600047810 */ /* 0x000fc80007ffe0ff */
[----:B------:R-:W-:Y:S01]  /*16ee0*/  ISETP.GE.AND P5, PT, R139, R4, PT ;  /* 0x000000048b00720c */ /* 0x000fe20003fa6270 */
[----:B------:R-:W-:-:S05]  /*16ef0*/  VIADD R4, R0, 0x37 ;  /* 0x0000003700047836 */ /* 0x000fca0000000000 */
[----:B------:R-:W-:Y:S02]  /*16f00*/  ISETP.GE.AND P4, PT, R139, R4, PT ;  /* 0x000000048b00720c */ /* 0x000fe40003f86270 */
[----:B------:R-:W-:Y:S01]  /*16f10*/  IADD3 R4, PT, PT, R0, 0x38, RZ ;  /* 0x0000003800047810 */ /* 0x000fe20007ffe0ff */
[----:B------:R-:W-:-:S03]  /*16f20*/  FMUL R58, R58, R129 ;  /* 0x000000813a3a7220 */ /* 0x000fc60000400000 */
[----:B------:R-:W-:Y:S01]  /*16f30*/  ISETP.GE.AND P6, PT, R139, R4, PT ;  /* 0x000000048b00720c */ /* 0x000fe20003fc6270 */
[----:B------:R-:W-:Y:S01]  /*16f40*/  VIADD R4, R0, 0x39 ;  /* 0x0000003900047836 */ /* 0x000fe20000000000 */
[----:B------:R-:W-:-:S04]  /*16f50*/  FSEL R127, R58, -INF , P5 ;  /* 0xff8000003a7f7808 */ /* 0x000fc80002800000 */
[----:B------:R-:W-:Y:S02]  /*16f60*/  ISETP.GE.AND P5, PT, R139, R4, PT ;  /* 0x000000048b00720c */ /* 0x000fe40003fa6270 */
[----:B------:R-:W-:Y:S02]  /*16f70*/  PRMT R4, RZ, 0x7610, R4 ;  /* 0x00007610ff047816 */ /* 0x000fe40000000004 */
[----:B------:R-:W-:-:S04]  /*16f80*/  PRMT R5, RZ, 0x7610, R5 ;  /* 0x00007610ff057816 */ /* 0x000fc80000000005 */
[----:B------:R-:W4:Y:S01]  /*16f90*/  @P2 LDG.E.U16 R4, desc[UR8][R46.64] ;  /* 0x000000082e042981 */ /* 0x000f22000c1e1500 */
[----:B------:R-:W-:Y:S01]  /*16fa0*/  PRMT R10, RZ, 0x7610, R10 ;  /* 0x00007610ff0a7816 */ /* 0x000fe2000000000a */
[----:B------:R-:W-:Y:S01]  /*16fb0*/  FMUL R59, R59, R129 ;  /* 0x000000813b3b7220 */ /* 0x000fe20000400000 */
[----:B------:R-:W-:Y:S01]  /*16fc0*/  IADD3 R28, PT, PT, R0, 0x3a, RZ ;  /* 0x0000003a001c7810 */ /* 0x000fe20007ffe0ff */
[----:B------:R-:W4:Y:S01]  /*16fd0*/  @P2 LDG.E.U16 R5, desc[UR8][R48.64] ;  /* 0x0000000830052981 */ /* 0x000f22000c1e1500 */
[----:B------:R-:W-:-:S03]  /*16fe0*/  PRMT R6, RZ, 0x7610, R6 ;  /* 0x00007610ff067816 */ /* 0x000fc60000000006 */
[----:B------:R0:W4:Y:S04]  /*16ff0*/  @P2 LDG.E.U16 R10, desc[UR8][R70.64] ;  /* 0x00000008460a2981 */ /* 0x000128000c1e1500 */
[----:B------:R-:W4:Y:S01]  /*17000*/  LDL.64 R46, [R1+0x3d8] ;  /* 0x0003d800012e7983 */ /* 0x000f220000100a00 */
[----:B------:R-:W-:-:S03]  /*17010*/  PRMT R11, RZ, 0x7610, R11 ;  /* 0x00007610ff0b7816 */ /* 0x000fc6000000000b */
[----:B------:R-:W4:Y:S01]  /*17020*/  LDL.64 R48, [R1+0x410] ;  /* 0x0004100001307983 */ /* 0x000f220000100a00 */
[----:B------:R-:W-:Y:S02]  /*17030*/  PRMT R9, RZ, 0x7610, R9 ;  /* 0x00007610ff097816 */ /* 0x000fe40000000009 */
[----:B0-----:R-:W-:Y:S01]  /*17040*/  FSEL R71, R59, -INF , P4 ;  /* 0xff8000003b477808 */ /* 0x001fe20002000000 */
[----:B------:R-:W4:Y:S01]  /*17050*/  @P2 LDG.E.U16 R6, desc[UR8][R50.64] ;  /* 0x0000000832062981 */ /* 0x000f22000c1e1500 */
[----:B------:R-:W-:Y:S02]  /*17060*/  PRMT R8, RZ, 0x7610, R8 ;  /* 0x00007610ff087816 */ /* 0x000fe40000000008 */
[----:B------:R-:W-:Y:S01]  /*17070*/  PRMT R7, RZ, 0x7610, R7 ;  /* 0x00007610ff077816 */ /* 0x000fe20000000007 */
[----:B------:R-:W4:Y:S01]  /*17080*/  @P2 LDG.E.U16 R11, desc[UR8][R68.64] ;  /* 0x00000008440b2981 */ /* 0x000f22000c1e1500 */
[----:B------:R-:W-:Y:S02]  /*17090*/  ISETP.GE.AND P4, PT, R139, R28, PT ;  /* 0x0000001c8b00720c */ /* 0x000fe40003f86270 */
[----:B------:R-:W-:Y:S01]  /*170a0*/  PRMT R29, RZ, 0x7610, R29 ;  /* 0x00007610ff1d7816 */ /* 0x000fe2000000001d */
[----:B------:R-:W4:Y:S01]  /*170b0*/  @P2 LDG.E.U16 R9, desc[UR8][R56.64] ;  /* 0x0000000838092981 */ /* 0x000f22000c1e1500 */
[----:B------:R-:W-:-:S02]  /*170c0*/  PRMT R28, RZ, 0x7610, R28 ;  /* 0x00007610ff1c7816 */ /* 0x000fc4000000001c */
[----:B------:R-:W-:Y:S01]  /*170d0*/  PRMT R30, RZ, 0x7610, R30 ;  /* 0x00007610ff1e7816 */ /* 0x000fe2000000001e */
[----:B------:R-:W4:Y:S01]  /*170e0*/  LDL.64 R50, [R1+0x448] ;  /* 0x0004480001327983 */ /* 0x000f220000100a00 */
[----:B------:R-:W-:Y:S02]  /*170f0*/  PRMT R31, RZ, 0x7610, R31 ;  /* 0x00007610ff1f7816 */ /* 0x000fe4000000001f */
[----:B------:R-:W-:Y:S01]  /*17100*/  PRMT R32, RZ, 0x7610, R32 ;  /* 0x00007610ff207816 */ /* 0x000fe20000000020 */
[----:B------:R-:W4:Y:S01]  /*17110*/  @P2 LDG.E.U16 R8, desc[UR8][R54.64] ;  /* 0x0000000836082981 */ /* 0x000f22000c1e1500 */
[----:B------:R-:W-:Y:S02]  /*17120*/  PRMT R33, RZ, 0x7610, R33 ;  /* 0x00007610ff217816 */ /* 0x000fe40000000021 */
[----:B------:R-:W-:Y:S01]  /*17130*/  PRMT R34, RZ, 0x7610, R34 ;  /* 0x00007610ff227816 */ /* 0x000fe20000000022 */
[----:B------:R-:W4:Y:S01]  /*17140*/  @P2 LDG.E.U16 R7, desc[UR8][R52.64] ;  /* 0x0000000834072981 */ /* 0x000f22000c1e1500 */
[----:B------:R-:W-:-:S03]  /*17150*/  PRMT R35, RZ, 0x7610, R35 ;  /* 0x00007610ff237816 */ /* 0x000fc60000000023 */
[----:B------:R-:W4:Y:S04]  /*17160*/  LDL.64 R68, [R1+0x528] ;  /* 0x0005280001447983 */ /* 0x000f280000100a00 */
[----:B------:R-:W4:Y:S04]  /*17170*/  LDL.64 R56, [R1+0x4f0] ;  /* 0x0004f00001387983 */ /* 0x000f280000100a00 */
[----:B------:R-:W4:Y:S04]  /*17180*/  LDL.64 R54, [R1+0x4b8] ;  /* 0x0004b80001367983 */ /* 0x000f280000100a00 */
[----:B------:R-:W4:Y:S04]  /*17190*/  LDL.64 R52, [R1+0x480] ;  /* 0x0004800001347983 */ /* 0x000f280000100a00 */
[----:B------:R-:W4:Y:S04]  /*171a0*/  @P2 LDG.E.U16 R32, desc[UR8][R164.64] ;  /* 0x00000008a4202981 */ /* 0x000f28000c1e1500 */
[----:B------:R-:W4:Y:S04]  /*171b0*/  @P2 LDG.E.U16 R33, desc[UR8][R160.64] ;  /* 0x00000008a0212981 */ /* 0x000f28000c1e1500 */
[----:B------:R-:W4:Y:S04]  /*171c0*/  @P2 LDG.E.U16 R34, desc[UR8][R156.64] ;  /* 0x000000089c222981 */ /* 0x000f28000c1e1500 */
[----:B------:R-:W4:Y:S04]  /*171d0*/  @P2 LDG.E.U16 R35, desc[UR8][R152.64] ;  /* 0x0000000898232981 */ /* 0x000f28000c1e1500 */
[----:B--2---:R-:W2:Y:S04]  /*171e0*/  @P2 LDG.E.U16 R29, desc[UR8][R158.64] ;  /* 0x000000089e1d2981 */ /* 0x004ea8000c1e1500 */
[----:B---3--:R-:W3:Y:S04]  /*171f0*/  @P2 LDG.E.U16 R30, desc[UR8][R154.64] ;  /* 0x000000089a1e2981 */ /* 0x008ee8000c1e1500 */
[----:B----4-:R-:W4:Y:S04]  /*17200*/  @P2 LDG.E.U16 R31, desc[UR8][R148.64] ;  /* 0x00000008941f2981 */ /* 0x010f28000c1e1500 */
[----:B------:R-:W2:Y:S04]  /*17210*/  LDL.64 R158, [R1+0x3a0] ;  /* 0x0003a000019e7983 */ /* 0x000ea80000100a00 */
[----:B------:R-:W2:Y:S04]  /*17220*/  @P2 LDG.E.U16 R28, desc[UR8][R60.64] ;  /* 0x000000083c1c2981 */ /* 0x000ea8000c1e1500 */
[----:B------:R-:W2:Y:S04]  /*17230*/  LDL.LU.64 R60, [R1+0xfd8] ;  /* 0x000fd800013c7983 */ /* 0x000ea80000300a00 */
[----:B------:R-:W3:Y:S04]  /*17240*/  LDL.64 R154, [R1+0x368] ;  /* 0x00036800019a7983 */ /* 0x000ee80000100a00 */
[----:B------:R-:W3:Y:S04]  /*17250*/  LDL.64 R148, [R1+0x330] ;  /* 0x0003300001947983 */ /* 0x000ee80000100a00 */
[----:B------:R-:W3:Y:S04]  /*17260*/  LDL.LU.64 R164, [R1+0xfd0] ;  /* 0x000fd00001a47983 */ /* 0x000ee80000300a00 */
[----:B------:R-:W4:Y:S04]  /*17270*/  LDL.LU.64 R160, [R1+0xfc8] ;  /* 0x000fc80001a07983 */ /* 0x000f280000300a00 */
[----:B------:R-:W4:Y:S04]  /*17280*/  LDL.LU.64 R156, [R1+0xfc0] ;  /* 0x000fc000019c7983 */ /* 0x000f280000300a00 */
[----:B------:R-:W4:Y:S01]  /*17290*/  LDL.LU.64 R152, [R1+0xfb8] ;  /* 0x000fb80001987983 */ /* 0x000f220000300a00 */
[----:B------:R-:W-:-:S02]  /*172a0*/  PRMT R42, RZ, 0x7610, R42 ;  /* 0x00007610ff2a7816 */ /* 0x000fc4000000002a */
[----:B------:R-:W-:Y:S02]  /*172b0*/  FMNMX3 R45, R126, R76, R75, !PT ;  /* 0x0000004c7e2d7276 */ /* 0x000fe4000780004b */
[----:B------:R-:W-:Y:S02]  /*172c0*/  PRMT R41, RZ, 0x7610, R41 ;  /* 0x00007610ff297816 */ /* 0x000fe40000000029 */
[----:B------:R0:W4:Y:S01]  /*172d0*/  @P2 LDG.E.U16 R42, desc[UR8][R46.64] ;  /* 0x000000082e2a2981 */ /* 0x000122000c1e1500 */
[----:B------:R-:W-:-:S03]  /*172e0*/  PRMT R40, RZ, 0x7610, R40 ;  /* 0x00007610ff287816 */ /* 0x000fc60000000028 */
[----:B------:R1:W4:Y:S01]  /*172f0*/  @P2 LDG.E.U16 R41, desc[UR8][R48.64] ;  /* 0x0000000830292981 */ /* 0x000322000c1e1500 */
[----:B0-----:R-:W-:-:S04]  /*17300*/  FMNMX3 R46, R45, R74, R73, !PT ;  /* 0x0000004a2d2e7276 */ /* 0x001fc80007800049 */
[----:B------:R-:W-:-:S04]  /*17310*/  FMNMX3 R47, R46, R72, R125, !PT ;  /* 0x000000482e2f7276 */ /* 0x000fc8000780007d */
[----:B-1----:R-:W-:Y:S01]  /*17320*/  FMNMX3 R48, R47, R124, R123, !PT ;  /* 0x0000007c2f307276 */ /* 0x002fe2000780007b */
[----:B------:R0:W4:Y:S03]  /*17330*/  @P2 LDG.E.U16 R40, desc[UR8][R50.64] ;  /* 0x0000000832282981 */ /* 0x000126000c1e1500 */
[----:B------:R-:W-:Y:S02]  /*17340*/  FMNMX3 R49, R48, R122, R121, !PT ;  /* 0x0000007a30317276 */ /* 0x000fe40007800079 */
[----:B------:R-:W-:Y:S02]  /*17350*/  PRMT R46, RZ, 0x7610, R46 ;  /* 0x00007610ff2e7816 */ /* 0x000fe4000000002e */
[----:B------:R-:W-:Y:S02]  /*17360*/  PRMT R47, RZ, 0x7610, R47 ;  /* 0x00007610ff2f7816 */ /* 0x000fe4000000002f */
[----:B0-----:R-:W-:-:S02]  /*17370*/  FMNMX3 R50, R49, R120, R119, !PT ;  /* 0x0000007831327276 */ /* 0x001fc40007800077 */
[----:B------:R-:W-:Y:S02]  /*17380*/  PRMT R48, RZ, 0x7610, R48 ;  /* 0x00007610ff307816 */ /* 0x000fe40000000030 */
[----:B------:R-:W-:Y:S02]  /*17390*/  PRMT R49, RZ, 0x7610, R49 ;  /* 0x00007610ff317816 */ /* 0x000fe40000000031 */
[----:B------:R-:W-:Y:S02]  /*173a0*/  FMNMX3 R51, R50, R118, R117, !PT ;  /* 0x0000007632337276 */ /* 0x000fe40007800075 */
[----:B------:R-:W-:Y:S02]  /*173b0*/  PRMT R50, RZ, 0x7610, R50 ;  /* 0x00007610ff327816 */ /* 0x000fe40000000032 */
[----:B------:R-:W-:Y:S02]  /*173c0*/  PRMT R39, RZ, 0x7610, R39 ;  /* 0x00007610ff277816 */ /* 0x000fe40000000027 */
[----:B------:R-:W-:-:S04]  /*173d0*/  FMNMX3 R51, R51, R116, R115, !PT ;  /* 0x0000007433337276 */ /* 0x000fc80007800073 */
[----:B------:R0:W4:Y:S01]  /*173e0*/  @P2 LDG.E.U16 R39, desc[UR8][R52.64] ;  /* 0x0000000834272981 */ /* 0x000122000c1e1500 */
[----:B------:R-:W-:-:S06]  /*173f0*/  PRMT R38, RZ, 0x7610, R38 ;  /* 0x00007610ff267816 */ /* 0x000fcc0000000026 */
[----:B------:R1:W4:Y:S01]  /*17400*/  @P2 LDG.E.U16 R38, desc[UR8][R54.64] ;  /* 0x0000000836262981 */ /* 0x000322000c1e1500 */
[----:B0-----:R-:W-:Y:S02]  /*17410*/  FMNMX3 R52, R51, R114, R113, !PT ;  /* 0x0000007233347276 */ /* 0x001fe40007800071 */
[----:B------:R-:W-:Y:S02]  /*17420*/  PRMT R51, RZ, 0x7610, R51 ;  /* 0x00007610ff337816 */ /* 0x000fe40000000033 */
[----:B------:R-:W-:-:S04]  /*17430*/  FMNMX3 R53, R52, R112, R111, !PT ;  /* 0x0000007034357276 */ /* 0x000fc8000780006f */
[----:B------:R-:W4:Y:S01]  /*17440*/  @P2 LDG.E.U16 R51, desc[UR8][R62.64] ;  /* 0x000000083e332981 */ /* 0x000f22000c1e1500 */
[----:B------:R-:W-:Y:S02]  /*17450*/  PRMT R52, RZ, 0x7610, R52 ;  /* 0x00007610ff347816 */ /* 0x000fe40000000034 */
[----:B-1----:R-:W-:Y:S02]  /*17460*/  FMNMX3 R54, R53, R110, R109, !PT ;  /* 0x0000006e35367276 */ /* 0x002fe4000780006d */
[----:B------:R-:W-:Y:S02]  /*17470*/  PRMT R53, RZ, 0x7610, R53 ;  /* 0x00007610ff357816 */ /* 0x000fe40000000035 */
[----:B------:R-:W4:Y:S04]  /*17480*/  @P2 LDG.E.U16 R52, desc[UR8][R64.64] ;  /* 0x0000000840342981 */ /* 0x000f28000c1e1500 */
[----:B------:R-:W4:Y:S01]  /*17490*/  @P2 LDG.E.U16 R53, desc[UR8][R66.64] ;  /* 0x0000000842352981 */ /* 0x000f22000c1e1500 */
[----:B------:R-:W-:-:S06]  /*174a0*/  PRMT R27, RZ, 0x7610, R27 ;  /* 0x00007610ff1b7816 */ /* 0x000fcc000000001b */
[----:B------:R-:W4:Y:S04]  /*174b0*/  @P2 LDG.E.U16 R27, desc[UR8][R150.64] ;  /* 0x00000008961b2981 */ /* 0x000f28000c1e1500 */
[----:B--2---:R-:W2:Y:S04]  /*174c0*/  @P2 LDG.E.U16 R50, desc[UR8][R60.64] ;  /* 0x000000083c322981 */ /* 0x004ea8000c1e1500 */
[----:B---3--:R-:W3:Y:S04]  /*174d0*/  @P2 LDG.E.U16 R49, desc[UR8][R164.64] ;  /* 0x00000008a4312981 */ /* 0x008ee8000c1e1500 */
[----:B----4-:R-:W4:Y:S04]  /*174e0*/  @P2 LDG.E.U16 R48, desc[UR8][R160.64] ;  /* 0x00000008a0302981 */ /* 0x010f28000c1e1500 */
[----:B------:R-:W2:Y:S04]  /*174f0*/  @P2 LDG.E.U16 R47, desc[UR8][R156.64] ;  /* 0x000000089c2f2981 */ /* 0x000ea8000c1e1500 */
[----:B------:R-:W2:Y:S04]  /*17500*/  @P2 LDG.E.U16 R46, desc[UR8][R152.64] ;  /* 0x00000008982e2981 */ /* 0x000ea8000c1e1500 */
[----:B------:R-:W5:Y:S04]  /*17510*/  LDL.LU.64 R152, [R1+0xfb0] ;  /* 0x000fb00001987983 */ /* 0x000f680000300a00 */
[----:B------:R-:W5:Y:S04]  /*17520*/  LDL.LU.64 R156, [R1+0xfa8] ;  /* 0x000fa800019c7983 */ /* 0x000f680000300a00 */
[----:B------:R-:W5:Y:S04]  /*17530*/  LDL.LU.64 R160, [R1+0xfa0] ;  /* 0x000fa00001a07983 */ /* 0x000f680000300a00 */
[----:B------:R-:W5:Y:S04]  /*17540*/  LDL.LU.64 R164, [R1+0xf98] ;  /* 0x000f980001a47983 */ /* 0x000f680000300a00 */
[----:B------:R-:W2:Y:S04]  /*17550*/  LDL.LU.64 R60, [R1+0xf90] ;  /* 0x000f9000013c7983 */ /* 0x000ea80000300a00 */
[----:B------:R-:W3:Y:S04]  /*17560*/  LDL.LU.64 R62, [R1+0xf88] ;  /* 0x000f8800013e7983 */ /* 0x000ee80000300a00 */
[----:B------:R-:W3:Y:S04]  /*17570*/  LDL.LU.64 R64, [R1+0xf80] ;  /* 0x000f800001407983 */ /* 0x000ee80000300a00 */
[----:B------:R-:W4:Y:S01]  /*17580*/  LDL.LU.64 R66, [R1+0xf78] ;  /* 0x000f780001427983 */ /* 0x000f220000300a00 */
[----:B------:R-:W-:-:S06]  /*17590*/  PRMT R37, RZ, 0x7610, R37 ;  /* 0x00007610ff257816 */ /* 0x000fcc0000000025 */
[----:B------:R0:W4:Y:S01]  /*175a0*/  @P2 LDG.E.U16 R37, desc[UR8][R56.64] ;  /* 0x0000000838252981 */ /* 0x000122000c1e1500 */
[----:B------:R-:W-:Y:S02]  /*175b0*/  PRMT R44, RZ, 0x7610, R44 ;  /* 0x00007610ff2c7816 */ /* 0x000fe4000000002c */
[----:B------:R-:W-:-:S04]  /*175c0*/  PRMT R43, RZ, 0x7610, R43 ;  /* 0x00007610ff2b7816 */ /* 0x000fc8000000002b */
[----:B------:R-:W4:Y:S01]  /*175d0*/  @P2 LDG.E.U16 R44, desc[UR8][R154.64] ;  /* 0x000000089a2c2981 */ /* 0x000f22000c1e1500 */
[----:B------:R-:W-:-:S03]  /*175e0*/  PRMT R45, RZ, 0x7610, R45 ;  /* 0x00007610ff2d7816 */ /* 0x000fc6000000002d */
[----:B------:R-:W4:Y:S01]  /*175f0*/  @P2 LDG.E.U16 R43, desc[UR8][R158.64] ;  /* 0x000000089e2b2981 */ /* 0x000f22000c1e1500 */
[----:B------:R-:W-:-:S03]  /*17600*/  FMNMX3 R55, R54, R108, R107, !PT ;  /* 0x0000006c36377276 */ /* 0x000fc6000780006b */
[----:B------:R1:W4:Y:S01]  /*17610*/  @P2 LDG.E.U16 R45, desc[UR8][R148.64] ;  /* 0x00000008942d2981 */ /* 0x000322000c1e1500 */
[----:B------:R-:W-:-:S04]  /*17620*/  FMNMX3 R55, R55, R106, R105, !PT ;  /* 0x0000006a37377276 */ /* 0x000fc80007800069 */
[----:B0-----:R-:W-:-:S04]  /*17630*/  FMNMX3 R56, R55, R104, R103, !PT ;  /* 0x0000006837387276 */ /* 0x001fc80007800067 */
[----:B------:R-:W-:Y:S01]  /*17640*/  FMNMX3 R57, R56, R102, R101, !PT ;  /* 0x0000006638397276 */ /* 0x000fe20007800065 */
[----:B-1----:R-:W0:Y:S03]  /*17650*/  LDC R148, c[0x0][0x3d8] ;  /* 0x0000f600ff947b82 */ /* 0x002e260000000800 */
[----:B------:R-:W-:Y:S02]  /*17660*/  FMNMX3 R57, R57, R100, R99, !PT ;  /* 0x0000006439397276 */ /* 0x000fe40007800063 */
[----:B------:R-:W-:Y:S02]  /*17670*/  PRMT R54, RZ, 0x7610, R54 ;  /* 0x00007610ff367816 */ /* 0x000fe40000000036 */
[----:B------:R-:W-:-:S04]  /*17680*/  FMNMX3 R59, R57, R98, R97, !PT ;  /* 0x00000062393b7276 */ /* 0x000fc80007800061 */
[----:B------:R-:W-:Y:S01]  /*17690*/  FMNMX3 R59, R59, R96, R95, !PT ;  /* 0x000000603b3b7276 */ /* 0x000fe2000780005f */
[----:B------:R-:W4:Y:S01]  /*176a0*/  @P2 LDG.E.U16 R54, desc[UR8][R136.64] ;  /* 0x0000000888362981 */ /* 0x000f22000c1e1500 */
[----:B------:R-:W-:Y:S02]  /*176b0*/  PRMT R57, RZ, 0x7610, R57 ;  /* 0x00007610ff397816 */ /* 0x000fe40000000039 */
[----:B------:R-:W-:Y:S02]  /*176c0*/  FMNMX3 R59, R59, R94, R93, !PT ;  /* 0x0000005e3b3b7276 */ /* 0x000fe4000780005d */
[----:B------:R-:W-:Y:S02]  /*176d0*/  PRMT R36, RZ, 0x7610, R36 ;  /* 0x00007610ff247816 */ /* 0x000fe40000000024 */
[----:B------:R-:W-:Y:S01]  /*176e0*/  PRMT R56, RZ, 0x7610, R56 ;  /* 0x00007610ff387816 */ /* 0x000fe20000000038 */
[----:B------:R-:W4:Y:S01]  /*176f0*/  @P2 LDG.E.U16 R57, desc[UR8][R144.64] ;  /* 0x0000000890392981 */ /* 0x000f22000c1e1500 */
[----:B------:R-:W-:-:S03]  /*17700*/  FMNMX3 R59, R59, R92, R91, !PT ;  /* 0x0000005c3b3b7276 */ /* 0x000fc6000780005b */
[----:B------:R1:W4:Y:S01]  /*17710*/  @P2 LDG.E.U16 R36, desc[UR8][R68.64] ;  /* 0x0000000844242981 */ /* 0x000322000c1e1500 */
[----:B------:R-:W-:-:S03]  /*17720*/  FMNMX3 R59, R59, R90, R89, !PT ;  /* 0x0000005a3b3b7276 */ /* 0x000fc60007800059 */
[----:B------:R-:W4:Y:S01]  /*17730*/  @P2 LDG.E.U16 R56, desc[UR8][R2.64] ;  /* 0x0000000802382981 */ /* 0x000f22000c1e1500 */
[----:B------:R-:W-:Y:S02]  /*17740*/  PRMT R58, RZ, 0x7610, R58 ;  /* 0x00007610ff3a7816 */ /* 0x000fe4000000003a */
[----:B------:R-:W-:Y:S01]  /*17750*/  FMNMX3 R59, R59, R88, R87, !PT ;  /* 0x000000583b3b7276 */ /* 0x000fe20007800057 */
[----:B0-----:R-:W-:Y:S01]  /*17760*/  IMAD R148, R148, 0x1fe, RZ ;  /* 0x000001fe94947824 */ /* 0x001fe200078e02ff */
[----:B------:R-:W-:Y:S01]  /*17770*/  PRMT R55, RZ, 0x7610, R55 ;  /* 0x00007610ff377816 */ /* 0x000fe20000000037 */
[----:B-1----:R-:W-:Y:S01]  /*17780*/  VIADD R68, R0, 0x3b ;  /* 0x0000003b00447836 */ /* 0x002fe20000000000 */
[----:B------:R-:W-:Y:S01]  /*17790*/  FMNMX3 R59, R59, R86, R85, !PT ;  /* 0x000000563b3b7276 */ /* 0x000fe20007800055 */
[----:B------:R-:W4:Y:S03]  /*177a0*/  @P2 LDG.E.U16 R58, desc[UR8][R146.64] ;  /* 0x00000008923a2981 */ /* 0x000f26000c1e1500 */
[----:B------:R-:W-:Y:S01]  /*177b0*/  FMNMX3 R59, R59, R84, R83, !PT ;  /* 0x000000543b3b7276 */ /* 0x000fe20007800053 */
[----:B------:R-:W4:Y:S03]  /*177c0*/  @P2 LDG.E.U16 R55, desc[UR8][R134.64] ;  /* 0x0000000886372981 */ /* 0x000f26000c1e1500 */
[----:B------:R-:W-:Y:S01]  /*177d0*/  FMNMX3 R59, R59, R82, R81, !PT ;  /* 0x000000523b3b7276 */ /* 0x000fe20007800051 */
[----:B------:R0:W5:Y:S04]  /*177e0*/  LDL.LU.64 R136, [R1+0xf70] ;  /* 0x000f700001887983 */ /* 0x0001680000300a00 */
[----:B------:R-:W-:Y:S04]  /*177f0*/  STS.U16 [R131+UR4+0x2300], R18 ;  /* 0x0023001283007988 */ /* 0x000fe80008000404 */
[----:B------:R0:W5:Y:S04]  /*17800*/  LDL.LU.64 R134, [R1+0xf68] ;  /* 0x000f680001867983 */ /* 0x0001680000300a00 */
[----:B------:R-:W-:Y:S04]  /*17810*/  STS.U16 [R131+UR4+0x2700], R17 ;  /* 0x0027001183007988 */ /* 0x000fe80008000404 */
[----:B------:R0:W5:Y:S04]  /*17820*/  LDL.LU.64 R2, [R1+0xf60] ;  /* 0x000f600001027983 */ /* 0x0001680000300a00 */
        /* <DEDUP_REMOVED lines=16> */
[-C--:B--2---:R-:W-:Y:S01]  /*17930*/  FMUL R60, R60, R129.reuse ;  /* 0x000000813c3c7220 */ /* 0x084fe20000400000 */
[----:B------:R-:W-:-:S04]  /*17940*/  FMUL R61, R61, R129 ;  /* 0x000000813d3d7220 */ /* 0x000fc80000400000 */
[----:B------:R-:W-:Y:S02]  /*17950*/  FSEL R70, R60, -INF , P6 ;  /* 0xff8000003c467808 */ /* 0x000fe40003000000 */
[----:B------:R-:W-:Y:S02]  /*17960*/  FSEL R69, R61, -INF , P5 ;  /* 0xff8000003d457808 */ /* 0x000fe40002800000 */
[----:B------:R-:W-:Y:S01]  /*17970*/  IADD3 R60, PT, PT, R0, 0x3c, RZ ;  /* 0x0000003c003c7810 */ /* 0x000fe20007ffe0ff */
[----:B------:R-:W1:Y:S01]  /*17980*/  LDC R61, c[0x0][0x3d8] ;  /* 0x0000f600ff3d7b82 */ /* 0x000e620000000800 */
[-C--:B---3--:R-:W-:Y:S02]  /*17990*/  FMUL R62, R62, R129.reuse ;  /* 0x000000813e3e7220 */ /* 0x088fe40000400000 */
[C---:B------:R-:W-:Y:S01]  /*179a0*/  ISETP.GE.AND P5, PT, R139.reuse, R60, PT ;  /* 0x0000003c8b00720c */ /* 0x040fe20003fa6270 */
[----:B------:R-:W-:Y:S01]  /*179b0*/  VIADD R60, R0, 0x3d ;  /* 0x0000003d003c7836 */ /* 0x000fe20000000000 */
[----:B------:R-:W-:Y:S01]  /*179c0*/  ISETP.GE.AND P6, PT, R139, R68, PT ;  /* 0x000000448b00720c */ /* 0x000fe20003fc6270 */
[----:B------:R-:W-:Y:S01]  /*179d0*/  FMUL R63, R63, R129 ;  /* 0x000000813f3f7220 */ /* 0x000fe20000400000 */
[----:B------:R-:W-:-:S02]  /*179e0*/  FSEL R68, R62, -INF , P4 ;  /* 0xff8000003e447808 */ /* 0x000fc40002000000 */
[----:B------:R-:W-:Y:S02]  /*179f0*/  ISETP.GE.AND P4, PT, R139, R60, PT ;  /* 0x0000003c8b00720c */ /* 0x000fe40003f86270 */
[C---:B------:R-:W-:Y:S02]  /*17a00*/  IADD3 R60, PT, PT, R0.reuse, 0x3e, RZ ;  /* 0x0000003e003c7810 */ /* 0x040fe40007ffe0ff */
[----:B------:R-:W-:Y:S02]  /*17a10*/  FSEL R77, R63, -INF , P6 ;  /* 0xff8000003f4d7808 */ /* 0x000fe40003000000 */
[----:B------:R-:W-:Y:S01]  /*17a20*/  ISETP.GE.AND P6, PT, R139, R60, PT ;  /* 0x0000003c8b00720c */ /* 0x000fe20003fc6270 */
[----:B------:R-:W-:Y:S01]  /*17a30*/  VIADD R60, R0, 0x3f ;  /* 0x0000003f003c7836 */ /* 0x000fe20000000000 */
[----:B------:R-:W-:Y:S01]  /*17a40*/  FMNMX3 R0, R59, R80, R79, !PT ;  /* 0x000000503b007276 */ /* 0x000fe2000780004f */
[-C--:B----4-:R-:W-:Y:S01]  /*17a50*/  FMUL R59, R66, R129.reuse ;  /* 0x00000081423b7220 */ /* 0x090fe20000400000 */
[-C--:B------:R-:W-:Y:S01]  /*17a60*/  FMUL R65, R65, R129.reuse ;  /* 0x0000008141417220 */ /* 0x080fe20000400000 */
[-C--:B------:R-:W-:Y:S01]  /*17a70*/  FMUL R64, R64, R129.reuse ;  /* 0x0000008140407220 */ /* 0x080fe20000400000 */
[----:B------:R-:W-:-:S02]  /*17a80*/  FMUL R129, R67, R129 ;  /* 0x0000008143817220 */ /* 0x000fc40000400000 */
[----:B------:R-:W-:Y:S01]  /*17a90*/  FSEL R67, R59, -INF , P6 ;  /* 0xff8000003b437808 */ /* 0x000fe20003000000 */
[----:B-1----:R-:W-:Y:S01]  /*17aa0*/  IMAD R59, R61, 0xff, RZ ;  /* 0x000000ff3d3b7824 */ /* 0x002fe200078e02ff */
[----:B------:R-:W-:Y:S02]  /*17ab0*/  FSEL R66, R65, -INF , P4 ;  /* 0xff80000041427808 */ /* 0x000fe40002000000 */
[----:B------:R-:W-:Y:S02]  /*17ac0*/  IADD3 R148, P4, PT, R148, R142, RZ ;  /* 0x0000008e94947210 */ /* 0x000fe40007f9e0ff */
[----:B------:R-:W-:Y:S02]  /*17ad0*/  PRMT R62, RZ, 0x7610, R62 ;  /* 0x00007610ff3e7816 */ /* 0x000fe4000000003e */
[----:B------:R-:W-:-:S05]  /*17ae0*/  LEA.HI.X.SX32 R149, R59, R143, 0x1, P4 ;  /* 0x0000008f3b957211 */ /* 0x000fca00020f0eff */
[----:B------:R-:W2:Y:S01]  /*17af0*/  @P2 LDG.E.U16 R62, desc[UR8][R148.64] ;  /* 0x00000008943e2981 */ /* 0x000ea2000c1e1500 */
[----:B------:R-:W-:-:S04]  /*17b00*/  FMNMX3 R0, R0, R78, R127, !PT ;  /* 0x0000004e00007276 */ /* 0x000fc8000780007f */
[----:B------:R-:W-:Y:S02]  /*17b10*/  FMNMX3 R0, R0, R71, R70, !PT ;  /* 0x0000004700007276 */ /* 0x000fe40007800046 */
[----:B------:R-:W-:Y:S02]  /*17b20*/  FSEL R128, R64, -INF , P5 ;  /* 0xff80000040807808 */ /* 0x000fe40002800000 */
[----:B------:R-:W-:Y:S02]  /*17b30*/  FMNMX3 R0, R0, R69, R68, !PT ;  /* 0x0000004500007276 */ /* 0x000fe40007800044 */
[----:B------:R-:W-:Y:S02]  /*17b40*/  ISETP.GE.AND P5, PT, R139, R60, PT ;  /* 0x0000003c8b00720c */ /* 0x000fe40003fa6270 */
[----:B------:R-:W-:Y:S02]  /*17b50*/  FMNMX3 R0, R0, R77, R128, !PT ;  /* 0x0000004d00007276 */ /* 0x000fe40007800080 */
[----:B------:R-:W-:-:S02]  /*17b60*/  FSEL R129, R129, -INF , P5 ;  /* 0xff80000081817808 */ /* 0x000fc40002800000 */
[----:B------:R-:W-:-:S04]  /*17b70*/  FMNMX3 R132, R0, R66, R67, !PT ;  /* 0x0000004200847276 */ /* 0x000fc80007800043 */
[----:B------:R-:W-:-:S05]  /*17b80*/  FMNMX R132, R129, R132, !PT ;  /* 0x0000008481847209 */ /* 0x000fca0007800000 */
[----:B------:R-:W1:Y:S02]  /*17b90*/  SHFL.BFLY PT, R0, R132, 0x10, 0x1f ;  /* 0x0e001f0084007f89 */ /* 0x000e6400000e0000 */
[----:B-1----:R-:W-:-:S05]  /*17ba0*/  FMNMX3 R132, R132, -INF , R0, !PT ;  /* 0xff80000084847876 */ /* 0x002fca0007800000 */
[--C-:B------:R-:W-:Y:S01]  /*17bb0*/  FADD R5, R126, -R132.reuse ;  /* 0x800000847e057221 */ /* 0x100fe20000000000 */
[--C-:B------:R-:W-:Y:S01]  /*17bc0*/  FADD R4, R76, -R132.reuse ;  /* 0x800000844c047221 */ /* 0x100fe20000000000 */
[--C-:B------:R-:W-:Y:S02]  /*17bd0*/  FADD R7, R75, -R132.reuse ;  /* 0x800000844b077221 */ /* 0x100fe40000000000 */
[----:B------:R-:W-:Y:S01]  /*17be0*/  FMUL R5, R5, 1.4426950216293334961 ;  /* 0x3fb8aa3b05057820 */ /* 0x000fe20000400000 */
[----:B------:R-:W-:Y:S01]  /*17bf0*/  FMUL R4, R4, 1.4426950216293334961 ;  /* 0x3fb8aa3b04047820 */ /* 0x000fe20000400000 */
[----:B------:R-:W-:Y:S01]  /*17c00*/  FMUL R7, R7, 1.4426950216293334961 ;  /* 0x3fb8aa3b07077820 */ /* 0x000fe20000400000 */
[--C-:B------:R-:W-:Y:S01]  /*17c10*/  FADD R6, R74, -R132.reuse ;  /* 0x800000844a067221 */ /* 0x100fe20000000000 */
[----:B------:R-:W-:Y:S02]  /*17c20*/  FADD R9, R73, -R132 ;  /* 0x8000008449097221 */ /* 0x000fe40000000000 */
[----:B------:R-:W-:Y:S01]  /*17c30*/  MUFU.EX2 R5, R5 ;  /* 0x0000000500057308 */ /* 0x000fe20000000800 */
[----:B------:R-:W-:Y:S01]  /*17c40*/  FMUL R6, R6, 1.4426950216293334961 ;  /* 0x3fb8aa3b06067820 */ /* 0x000fe20000400000 */
[----:B------:R-:W-:-:S06]  /*17c50*/  FMUL R9, R9, 1.4426950216293334961 ;  /* 0x3fb8aa3b09097820 */ /* 0x000fcc0000400000 */
[----:B------:R-:W1:Y:S01]  /*17c60*/  MUFU.EX2 R4, R4 ;  /* 0x0000000400047308 */ /* 0x000e620000000800 */
[--C-:B------:R-:W-:Y:S01]  /*17c70*/  FADD R8, R72, -R132.reuse ;  /* 0x8000008448087221 */ /* 0x100fe20000000000 */
[----:B------:R-:W-:Y:S06]  /*17c80*/  STS.U16 [R131+UR4+0x6b00], R20 ;  /* 0x006b001483007988 */ /* 0x000fec0008000404 */
[----:B------:R-:W3:Y:S01]  /*17c90*/  MUFU.EX2 R7, R7 ;  /* 0x0000000700077308 */ /* 0x000ee20000000800 */
[----:B------:R-:W-:Y:S01]  /*17ca0*/  FMUL R8, R8, 1.4426950216293334961 ;  /* 0x3fb8aa3b08087820 */ /* 0x000fe20000400000 */
[----:B------:R-:W-:Y:S01]  /*17cb0*/  FADD R11, R125, -R132 ;  /* 0x800000847d0b7221 */ /* 0x000fe20000000000 */
[----:B------:R-:W-:Y:S01]  /*17cc0*/  STS.U16 [R131+UR4+0x6f00], R19 ;  /* 0x006f001383007988 */ /* 0x000fe20008000404 */
[----:B------:R-:W-:-:S04]  /*17cd0*/  LOP3.LUT R0, R133, 0x70, RZ, 0x3c, !PT ;  /* 0x0000007085007812 */ /* 0x000fc800078e3cff */
[----:B------:R-:W4:Y:S01]  /*17ce0*/  MUFU.EX2 R6, R6 ;  /* 0x0000000600067308 */ /* 0x000f220000000800 */
[----:B------:R-:W-:Y:S01]  /*17cf0*/  STS.U16 [R131+UR4+0x7300], R24 ;  /* 0x0073001883007988 */ /* 0x000fe20008000404 */
[----:B------:R-:W-:Y:S01]  /*17d00*/  FMUL R11, R11, 1.4426950216293334961 ;  /* 0x3fb8aa3b0b0b7820 */ /* 0x000fe20000400000 */
[----:B------:R-:W-:Y:S02]  /*17d10*/  FADD R10, R124, -R132 ;  /* 0x800000847c0a7221 */ /* 0x000fe40000000000 */
[----:B------:R-:W-:Y:S03]  /*17d20*/  STS.U16 [R131+UR4+0x7700], R25 ;  /* 0x0077001983007988 */ /* 0x000fe60008000404 */
[----:B------:R-:W0:Y:S01]  /*17d30*/  MUFU.EX2 R9, R9 ;  /* 0x0000000900097308 */ /* 0x000e220000000800 */
[----:B------:R-:W-:Y:S01]  /*17d40*/  STS.U16 [R131+UR4+0x7b00], R26 ;  /* 0x007b001a83007988 */ /* 0x000fe20008000404 */
[----:B------:R-:W-:-:S03]  /*17d50*/  FMUL R10, R10, 1.4426950216293334961 ;  /* 0x3fb8aa3b0a0a7820 */ /* 0x000fc60000400000 */
[----:B------:R-:W-:Y:S01]  /*17d60*/  STS.U16 [R131+UR4+0x7f00], R27 ;  /* 0x007f001b83007988 */ /* 0x000fe20008000404 */
[--C-:B------:R-:W-:Y:S02]  /*17d70*/  FADD R13, R123, -R132.reuse ;  /* 0x800000847b0d7221 */ /* 0x100fe40000000000 */
[----:B------:R-:W0:Y:S01]  /*17d80*/  MUFU.EX2 R8, R8 ;  /* 0x0000000800087308 */ /* 0x000e220000000800 */
[----:B------:R1:W-:Y:S01]  /*17d90*/  STS.U16 [R0+UR4+0x1b80], R34 ;  /* 0x001b802200007988 */ /* 0x0003e20008000404 */
[----:B------:R-:W-:Y:S01]  /*17da0*/  FMUL R13, R13, 1.4426950216293334961 ;  /* 0x3fb8aa3b0d0d7820 */ /* 0x000fe20000400000 */
[----:B------:R-:W-:-:S05]  /*17db0*/  FADD R12, R122, -R132 ;  /* 0x800000847a0c7221 */ /* 0x000fca0000000000 */
[----:B------:R-:W0:Y:S01]  /*17dc0*/  MUFU.EX2 R11, R11 ;  /* 0x0000000b000b7308 */ /* 0x000e220000000800 */
[----:B-1----:R-:W-:-:S04]  /*17dd0*/  FADD R34, R5, R4 ;  /* 0x0000000405227221 */ /* 0x002fc80000000000 */
[----:B---3--:R-:W-:-:S03]  /*17de0*/  FADD R34, R7, R34 ;  /* 0x0000002207227221 */ /* 0x008fc60000000000 */
[----:B------:R-:W1:Y:S01]  /*17df0*/  MUFU.EX2 R10, R10 ;  /* 0x0000000a000a7308 */ /* 0x000e620000000800 */
[----:B------:R-:W-:Y:S01]  /*17e00*/  FMUL R12, R12, 1.4426950216293334961 ;  /* 0x3fb8aa3b0c0c7820 */ /* 0x000fe20000400000 */
[----:B------:R-:W-:Y:S01]  /*17e10*/  FADD R15, R121, -R132 ;  /* 0x80000084790f7221 */ /* 0x000fe20000000000 */
[----:B----4-:R-:W-:Y:S01]  /*17e20*/  FADD R34, R6, R34 ;  /* 0x0000002206227221 */ /* 0x010fe20000000000 */
[----:B------:R-:W-:Y:S02]  /*17e30*/  FADD R14, R120, -R132 ;  /* 0x80000084780e7221 */ /* 0x000fe40000000000 */
[----:B------:R-:W-:Y:S01]  /*17e40*/  FMUL R15, R15, 1.4426950216293334961 ;  /* 0x3fb8aa3b0f0f7820 */ /* 0x000fe20000400000 */
[----:B0-----:R-:W-:Y:S01]  /*17e50*/  FADD R34, R9, R34 ;  /* 0x0000002209227221 */ /* 0x001fe20000000000 */
[----:B------:R-:W0:Y:S01]  /*17e60*/  MUFU.EX2 R13, R13 ;  /* 0x0000000d000d7308 */ /* 0x000e220000000800 */
[----:B------:R-:W-:Y:S01]  /*17e70*/  FMUL R14, R14, 1.4426950216293334961 ;  /* 0x3fb8aa3b0e0e7820 */ /* 0x000fe20000400000 */
[----:B------:R-:W-:Y:S01]  /*17e80*/  FADD R17, R119, -R132 ;  /* 0x8000008477117221 */ /* 0x000fe20000000000 */
[----:B------:R-:W-:-:S05]  /*17e90*/  FADD R34, R8, R34 ;  /* 0x0000002208227221 */ /* 0x000fca0000000000 */
[----:B------:R-:W3:Y:S01]  /*17ea0*/  MUFU.EX2 R12, R12 ;  /* 0x0000000c000c7308 */ /* 0x000ee20000000800 */
[----:B------:R-:W-:Y:S01]  /*17eb0*/  FADD R34, R11, R34 ;  /* 0x000000220b227221 */ /* 0x000fe20000000000 */
[----:B------:R-:W-:Y:S01]  /*17ec0*/  FMUL R17, R17, 1.4426950216293334961 ;  /* 0x3fb8aa3b11117820 */ /* 0x000fe20000400000 */
[----:B------:R-:W-:-:S05]  /*17ed0*/  FADD R16, R118, -R132 ;  /* 0x8000008476107221 */ /* 0x000fca0000000000 */
[----:B------:R-:W4:Y:S01]  /*17ee0*/  MUFU.EX2 R15, R15 ;  /* 0x0000000f000f7308 */ /* 0x000f220000000800 */
[----:B-1----:R-:W-:Y:S01]  /*17ef0*/  FADD R34, R10, R34 ;  /* 0x000000220a227221 */ /* 0x002fe20000000000 */
[----:B------:R-:W-:Y:S01]  /*17f00*/  FMUL R16, R16, 1.4426950216293334961 ;  /* 0x3fb8aa3b10107820 */ /* 0x000fe20000400000 */
[----:B------:R-:W-:-:S05]  /*17f10*/  FADD R19, R117, -R132 ;  /* 0x8000008475137221 */ /* 0x000fca0000000000 */
[----:B------:R-:W1:Y:S01]  /*17f20*/  MUFU.EX2 R14, R14 ;  /* 0x0000000e000e7308 */ /* 0x000e620000000800 */
[----:B0-----:R-:W-:Y:S01]  /*17f30*/  FADD R34, R13, R34 ;  /* 0x000000220d227221 */ /* 0x001fe20000000000 */
[----:B------:R-:W-:Y:S01]  /*17f40*/  FMUL R19, R19, 1.4426950216293334961 ;  /* 0x3fb8aa3b13137820 */ /* 0x000fe20000400000 */
[----:B------:R-:W-:-:S05]  /*17f50*/  FADD R18, R116, -R132 ;  /* 0x8000008474127221 */ /* 0x000fca0000000000 */
[----:B------:R-:W0:Y:S01]  /*17f60*/  MUFU.EX2 R17, R17 ;  /* 0x0000001100117308 */ /* 0x000e220000000800 */
[----:B---3--:R-:W-:Y:S01]  /*17f70*/  FADD R34, R12, R34 ;  /* 0x000000220c227221 */ /* 0x008fe20000000000 */
[----:B------:R-:W-:Y:S01]  /*17f80*/  FMUL R18, R18, 1.4426950216293334961 ;  /* 0x3fb8aa3b12127820 */ /* 0x000fe20000400000 */
[----:B------:R-:W-:-:S05]  /*17f90*/  FADD R21, R115, -R132 ;  /* 0x8000008473157221 */ /* 0x000fca0000000000 */
[----:B------:R-:W3:Y:S01]  /*17fa0*/  MUFU.EX2 R16, R16 ;  /* 0x0000001000107308 */ /* 0x000ee20000000800 */
[----:B----4-:R-:W-:Y:S01]  /*17fb0*/  FADD R34, R15, R34 ;  /* 0x000000220f227221 */ /* 0x010fe20000000000 */
        /* <DEDUP_REMOVED lines=27> */
[----:B------:R1:W-:Y:S01]  /*18170*/  STS.U16 [R0+UR4+0x380], R29 ;  /* 0x0003801d00007988 */ /* 0x0003e20008000404 */
[----:B---3--:R-:W-:Y:S01]  /*18180*/  FADD R34, R20, R34 ;  /* 0x0000002214227221 */ /* 0x008fe20000000000 */
[----:B------:R-:W-:-:S05]  /*18190*/  FMUL R26, R26, 1.4426950216293334961 ;  /* 0x3fb8aa3b1a1a7820 */ /* 0x000fca0000400000 */
[----:B------:R-:W3:Y:S01]  /*181a0*/  MUFU.EX2 R24, R24 ;  /* 0x0000001800187308 */ /* 0x000ee20000000800 */
[----:B-1----:R-:W-:Y:S01]  /*181b0*/  FADD R29, R107, -R132 ;  /* 0x800000846b1d7221 */ /* 0x002fe20000000000 */
[----:B------:R1:W-:Y:S01]  /*181c0*/  STS.U16 [R0+UR4+0x780], R28 ;  /* 0x0007801c00007988 */ /* 0x0003e20008000404 */
[----:B----4-:R-:W-:-:S05]  /*181d0*/  FADD R34, R23, R34 ;  /* 0x0000002217227221 */ /* 0x010fca0000000000 */
[----:B------:R-:W4:Y:S01]  /*181e0*/  MUFU.EX2 R27, R27 ;  /* 0x0000001b001b7308 */ /* 0x000f220000000800 */
[----:B------:R-:W-:Y:S01]  /*181f0*/  FMUL R29, R29, 1.4426950216293334961 ;  /* 0x3fb8aa3b1d1d7820 */ /* 0x000fe20000400000 */
[----:B------:R0:W-:Y:S01]  /*18200*/  STS.U16 [R0+UR4+0xf80], R31 ;  /* 0x000f801f00007988 */ /* 0x0001e20008000404 */
[----:B------:R-:W-:Y:S01]  /*18210*/  FADD R34, R22, R34 ;  /* 0x0000002216227221 */ /* 0x000fe20000000000 */
[----:B-1----:R-:W-:-:S04]  /*18220*/  FADD R28, R106, -R132 ;  /* 0x800000846a1c7221 */ /* 0x002fc80000000000 */
[----:B------:R-:W1:Y:S01]  /*18230*/  MUFU.EX2 R26, R26 ;  /* 0x0000001a001a7308 */ /* 0x000e620000000800 */
[----:B------:R-:W-:Y:S01]  /*18240*/  FMUL R28, R28, 1.4426950216293334961 ;  /* 0x3fb8aa3b1c1c7820 */ /* 0x000fe20000400000 */
[----:B0-----:R-:W-:Y:S01]  /*18250*/  FADD R31, R105, -R132 ;  /* 0x80000084691f7221 */ /* 0x001fe20000000000 */
[----:B------:R0:W-:Y:S01]  /*18260*/  STS.U16 [R0+UR4+0xb80], R30 ;  /* 0x000b801e00007988 */ /* 0x0001e20008000404 */
[----:B------:R-:W-:-:S04]  /*18270*/  FADD R34, R25, R34 ;  /* 0x0000002219227221 */ /* 0x000fc80000000000 */
[----:B------:R-:W1:Y:S01]  /*18280*/  MUFU.EX2 R29, R29 ;  /* 0x0000001d001d7308 */ /* 0x000e620000000800 */
[----:B------:R-:W-:Y:S01]  /*18290*/  FMUL R31, R31, 1.4426950216293334961 ;  /* 0x3fb8aa3b1f1f7820 */ /* 0x000fe20000400000 */
[----:B------:R4:W-:Y:S01]  /*182a0*/  STS.U16 [R0+UR4+0x1780], R33 ;  /* 0x0017802100007988 */ /* 0x0009e20008000404 */
[----:B---3--:R-:W-:Y:S01]  /*182b0*/  FADD R34, R24, R34 ;  /* 0x0000002218227221 */ /* 0x008fe20000000000 */
[----:B0-----:R-:W-:-:S04]  /*182c0*/  FADD R30, R104, -R132 ;  /* 0x80000084681e7221 */ /* 0x001fc80000000000 */
[----:B------:R-:W0:Y:S01]  /*182d0*/  MUFU.EX2 R28, R28 ;  /* 0x0000001c001c7308 */ /* 0x000e220000000800 */
[----:B------:R-:W-:Y:S01]  /*182e0*/  FMUL R30, R30, 1.4426950216293334961 ;  /* 0x3fb8aa3b1e1e7820 */ /* 0x000fe20000400000 */
[----:B----4-:R-:W-:Y:S01]  /*182f0*/  FADD R33, R103, -R132 ;  /* 0x8000008467217221 */ /* 0x010fe20000000000 */
[----:B------:R3:W-:Y:S01]  /*18300*/  STS.U16 [R0+UR4+0x1380], R32 ;  /* 0x0013802000007988 */ /* 0x0007e20008000404 */
[----:B------:R-:W-:-:S04]  /*18310*/  FADD R34, R27, R34 ;  /* 0x000000221b227221 */ /* 0x000fc80000000000 */
[----:B------:R-:W4:Y:S01]  /*18320*/  MUFU.EX2 R31, R31 ;  /* 0x0000001f001f7308 */ /* 0x000f220000000800 */
[----:B------:R-:W-:Y:S01]  /*18330*/  FMUL R33, R33, 1.4426950216293334961 ;  /* 0x3fb8aa3b21217820 */ /* 0x000fe20000400000 */
[----:B------:R0:W-:Y:S01]  /*18340*/  STS.U16 [R0+UR4+0x2780], R37 ;  /* 0x0027802500007988 */ /* 0x0001e20008000404 */
[----:B-1----:R-:W-:Y:S01]  /*18350*/  FADD R34, R26, R34 ;  /* 0x000000221a227221 */ /* 0x002fe20000000000 */
[----:B---3--:R-:W-:-:S04]  /*18360*/  FADD R32, R102, -R132 ;  /* 0x8000008466207221 */ /* 0x008fc80000000000 */
[----:B------:R-:W1:Y:S01]  /*18370*/  MUFU.EX2 R30, R30 ;  /* 0x0000001e001e7308 */ /* 0x000e620000000800 */
[----:B------:R-:W-:Y:S01]  /*18380*/  FMUL R32, R32, 1.4426950216293334961 ;  /* 0x3fb8aa3b20207820 */ /* 0x000fe20000400000 */
[----:B0-----:R-:W-:Y:S01]  /*18390*/  FADD R37, R101, -R132 ;  /* 0x8000008465257221 */ /* 0x001fe20000000000 */
[----:B------:R0:W-:Y:S01]  /*183a0*/  STS.U16 [R0+UR4+0x1f80], R35 ;  /* 0x001f802300007988 */ /* 0x0001e20008000404 */
[----:B------:R-:W-:-:S04]  /*183b0*/  FADD R34, R29, R34 ;  /* 0x000000221d227221 */ /* 0x000fc80000000000 */
[----:B------:R-:W3:Y:S01]  /*183c0*/  MUFU.EX2 R33, R33 ;  /* 0x0000002100217308 */ /* 0x000ee20000000800 */
[----:B------:R-:W-:Y:S01]  /*183d0*/  FMUL R37, R37, 1.4426950216293334961 ;  /* 0x3fb8aa3b25257820 */ /* 0x000fe20000400000 */
[----:B------:R1:W-:Y:S01]  /*183e0*/  STS.U16 [R0+UR4+0x2f80], R39 ;  /* 0x002f802700007988 */ /* 0x0003e20008000404 */
[----:B------:R-:W-:Y:S01]  /*183f0*/  FADD R34, R28, R34 ;  /* 0x000000221c227221 */ /* 0x000fe20000000000 */
[----:B0-----:R-:W-:-:S04]  /*18400*/  FADD R35, R100, -R132 ;  /* 0x8000008464237221 */ /* 0x001fc80000000000 */
[----:B------:R-:W0:Y:S01]  /*18410*/  MUFU.EX2 R32, R32 ;  /* 0x0000002000207308 */ /* 0x000e220000000800 */
[----:B------:R-:W-:Y:S01]  /*18420*/  FMUL R35, R35, 1.4426950216293334961 ;  /* 0x3fb8aa3b23237820 */ /* 0x000fe20000400000 */
[----:B-1----:R-:W-:Y:S01]  /*18430*/  FADD R39, R99, -R132 ;  /* 0x8000008463277221 */ /* 0x002fe20000000000 */
[----:B------:R1:W-:Y:S01]  /*18440*/  STS.U16 [R0+UR4+0x2b80], R38 ;  /* 0x002b802600007988 */ /* 0x0003e20008000404 */
[----:B----4-:R-:W-:-:S04]  /*18450*/  FADD R34, R31, R34 ;  /* 0x000000221f227221 */ /* 0x010fc80000000000 */
        /* <DEDUP_REMOVED lines=9> */
[----:B---3--:R-:W-:-:S04]  /*184f0*/  FADD R34, R33, R34 ;  /* 0x0000002221227221 */ /* 0x008fc80000000000 */
        /* <DEDUP_REMOVED lines=72> */
[----:B------:R-:W-:Y:S01]  /*18980*/  FADD R34, R49, R34 ;  /* 0x0000002231227221 */ /* 0x000fe20000000000 */
[--C-:B------:R-:W-:Y:S01]  /*18990*/  FADD R59, R81, -R132.reuse ;  /* 0x80000084513b7221 */ /* 0x100fe20000000000 */
[----:B-1----:R-:W-:-:S04]  /*189a0*/  FADD R56, R82, -R132 ;  /* 0x8000008452387221 */ /* 0x002fc80000000000 */
[----:B------:R-:W1:Y:S01]  /*189b0*/  MUFU.EX2 R53, R53 ;  /* 0x0000003500357308 */ /* 0x000e620000000800 */
[----:B------:R-:W-:Y:S01]  /*189c0*/  FMUL R56, R56, 1.4426950216293334961 ;  /* 0x3fb8aa3b38387820 */ /* 0x000fe20000400000 */
[----:B------:R2:W-:Y:S01]  /*189d0*/  STS.U16 [R0+UR4+0x7780], R58 ;  /* 0x0077803a00007988 */ /* 0x0005e20008000404 */
[----:B---3--:R-:W-:Y:S01]  /*189e0*/  FADD R34, R52, R34 ;  /* 0x0000002234227221 */ /* 0x008fe20000000000 */
[----:B------:R-:W-:-:S04]  /*189f0*/  FMUL R59, R59, 1.4426950216293334961 ;  /* 0x3fb8aa3b3b3b7820 */ /* 0x000fc80000400000 */
[----:B------:R-:W3:Y:S01]  /*18a00*/  MUFU.EX2 R57, R57 ;  /* 0x0000003900397308 */ /* 0x000ee20000000800 */
[----:B0-----:R-:W-:Y:S01]  /*18a10*/  FADD R138, R51, R34 ;  /* 0x00000022338a7221 */ /* 0x001fe20000000000 */
[--C-:B------:R-:W-:Y:S01]  /*18a20*/  FADD R61, R79, -R132.reuse ;  /* 0x800000844f3d7221 */ /* 0x100fe20000000000 */
[----:B--2---:R-:W-:-:S05]  /*18a30*/  FADD R58, R80, -R132 ;  /* 0x80000084503a7221 */ /* 0x004fca0000000000 */
[----:B------:R-:W0:Y:S01]  /*18a40*/  MUFU.EX2 R56, R56 ;  /* 0x0000003800387308 */ /* 0x000e220000000800 */
[----:B------:R-:W-:Y:S01]  /*18a50*/  FMUL R58, R58, 1.4426950216293334961 ;  /* 0x3fb8aa3b3a3a7820 */ /* 0x000fe20000400000 */
[----:B----4-:R-:W-:Y:S01]  /*18a60*/  FADD R138, R54, R138 ;  /* 0x0000008a368a7221 */ /* 0x010fe20000000000 */
[----:B------:R-:W-:Y:S01]  /*18a70*/  FMUL R61, R61, 1.4426950216293334961 ;  /* 0x3fb8aa3b3d3d7820 */ /* 0x000fe20000400000 */
[----:B------:R-:W-:-:S04]  /*18a80*/  FADD R60, R78, -R132 ;  /* 0x800000844e3c7221 */ /* 0x000fc80000000000 */
[----:B------:R-:W2:Y:S01]  /*18a90*/  MUFU.EX2 R59, R59 ;  /* 0x0000003b003b7308 */ /* 0x000ea20000000800 */
[----:B-1----:R-:W-:Y:S01]  /*18aa0*/  FADD R138, R53, R138 ;  /* 0x0000008a358a7221 */ /* 0x002fe20000000000 */
[----:B------:R-:W-:Y:S01]  /*18ab0*/  FMUL R60, R60, 1.4426950216293334961 ;  /* 0x3fb8aa3b3c3c7820 */ /* 0x000fe20000400000 */
[----:B------:R-:W-:-:S05]  /*18ac0*/  FADD R64, R127, -R132 ;  /* 0x800000847f407221 */ /* 0x000fca0000000000 */
[----:B------:R-:W1:Y:S01]  /*18ad0*/  MUFU.EX2 R58, R58 ;  /* 0x0000003a003a7308 */ /* 0x000e620000000800 */
[----:B---3--:R-:W-:Y:S01]  /*18ae0*/  FADD R138, R57, R138 ;  /* 0x0000008a398a7221 */ /* 0x008fe20000000000 */
[----:B------:R-:W-:Y:S01]  /*18af0*/  FMUL R64, R64, 1.4426950216293334961 ;  /* 0x3fb8aa3b40407820 */ /* 0x000fe20000400000 */
[----:B------:R-:W-:-:S05]  /*18b00*/  FADD R63, R71, -R132 ;  /* 0x80000084473f7221 */ /* 0x000fca0000000000 */
[----:B------:R-:W3:Y:S01]  /*18b10*/  MUFU.EX2 R61, R61 ;  /* 0x0000003d003d7308 */ /* 0x000ee20000000800 */
[----:B0-----:R-:W-:Y:S01]  /*18b20*/  FADD R138, R56, R138 ;  /* 0x0000008a388a7221 */ /* 0x001fe20000000000 */
[----:B------:R-:W-:Y:S01]  /*18b30*/  FMUL R63, R63, 1.4426950216293334961 ;  /* 0x3fb8aa3b3f3f7820 */ /* 0x000fe20000400000 */
[----:B------:R-:W-:-:S05]  /*18b40*/  FADD R65, R70, -R132 ;  /* 0x8000008446417221 */ /* 0x000fca0000000000 */
[----:B------:R-:W0:Y:S01]  /*18b50*/  MUFU.EX2 R60, R60 ;  /* 0x0000003c003c7308 */ /* 0x000e220000000800 */
[----:B--2---:R-:W-:Y:S01]  /*18b60*/  FADD R138, R59, R138 ;  /* 0x0000008a3b8a7221 */ /* 0x004fe20000000000 */
[----:B------:R-:W-:Y:S01]  /*18b70*/  FMUL R65, R65, 1.4426950216293334961 ;  /* 0x3fb8aa3b41417820 */ /* 0x000fe20000400000 */
[----:B------:R-:W-:-:S05]  /*18b80*/  FADD R69, R69, -R132 ;  /* 0x8000008445457221 */ /* 0x000fca0000000000 */
[----:B------:R-:W2:Y:S01]  /*18b90*/  MUFU.EX2 R64, R64 ;  /* 0x0000004000407308 */ /* 0x000ea20000000800 */
[----:B------:R4:W-:Y:S01]  /*18ba0*/  STS.U16 [R0+UR4+0x6f80], R55 ;  /* 0x006f803700007988 */ /* 0x0009e20008000404 */
[----:B-1----:R-:W-:-:S03]  /*18bb0*/  FADD R138, R58, R138 ;  /* 0x0000008a3a8a7221 */ /* 0x002fc60000000000 */
[----:B------:R1:W-:Y:S03]  /*18bc0*/  STS.U16 [R0+UR4+0x7f80], R62 ;  /* 0x007f803e00007988 */ /* 0x0003e60008000404 */
[----:B------:R-:W0:Y:S01]  /*18bd0*/  MUFU.EX2 R63, R63 ;  /* 0x0000003f003f7308 */ /* 0x000e220000000800 */
[----:B----4-:R-:W-:Y:S01]  /*18be0*/  FADD R55, R68, -R132 ;  /* 0x8000008444377221 */ /* 0x010fe20000000000 */
[----:B------:R4:W-:Y:S01]  /*18bf0*/  STS.U16 [R0+UR4+0x3b80], R42 ;  /* 0x003b802a00007988 */ /* 0x0009e20008000404 */
[----:B-1----:R-:W-:-:S05]  /*18c00*/  FMUL R62, R69, 1.4426950216293334961 ;  /* 0x3fb8aa3b453e7820 */ /* 0x002fca0000400000 */
[----:B------:R-:W1:Y:S01]  /*18c10*/  MUFU.EX2 R65, R65 ;  /* 0x0000004100417308 */ /* 0x000e620000000800 */
[----:B---3--:R-:W-:Y:S01]  /*18c20*/  FADD R138, R61, R138 ;  /* 0x0000008a3d8a7221 */ /* 0x008fe20000000000 */
[----:B------:R-:W-:Y:S01]  /*18c30*/  FMUL R55, R55, 1.4426950216293334961 ;  /* 0x3fb8aa3b37377820 */ /* 0x000fe20000400000 */
[----:B------:R3:W-:Y:S01]  /*18c40*/  STS.U16 [R0+UR4+0x2380], R36 ;  /* 0x0023802400007988 */ /* 0x0007e20008000404 */
[----:B----4-:R-:W-:Y:S01]  /*18c50*/  FADD R42, R77, -R132 ;  /* 0x800000844d2a7221 */ /* 0x010fe20000000000 */
[----:B0-----:R-:W-:-:S03]  /*18c60*/  FADD R138, R60, R138 ;  /* 0x0000008a3c8a7221 */ /* 0x001fc60000000000 */
[----:B------:R-:W0:Y:S01]  /*18c70*/  MUFU.EX2 R62, R62 ;  /* 0x0000003e003e7308 */ /* 0x000e220000000800 */
[----:B------:R-:W-:Y:S01]  /*18c80*/  FMUL R42, R42, 1.4426950216293334961 ;  /* 0x3fb8aa3b2a2a7820 */ /* 0x000fe20000400000 */
[----:B---3--:R-:W-:Y:S01]  /*18c90*/  FADD R36, R128, -R132 ;  /* 0x8000008480247221 */ /* 0x008fe20000000000 */
[----:B--2---:R-:W-:-:S05]  /*18ca0*/  FADD R138, R64, R138 ;  /* 0x0000008a408a7221 */ /* 0x004fca0000000000 */
[----:B------:R-:W2:Y:S01]  /*18cb0*/  MUFU.EX2 R55, R55 ;  /* 0x0000003700377308 */ /* 0x000ea20000000800 */
[----:B------:R-:W-:Y:S01]  /*18cc0*/  FMUL R36, R36, 1.4426950216293334961 ;  /* 0x3fb8aa3b24247820 */ /* 0x000fe20000400000 */
[----:B------:R-:W-:Y:S01]  /*18cd0*/  FADD R34, R66, -R132 ;  /* 0x8000008442227221 */ /* 0x000fe20000000000 */
[----:B------:R-:W-:Y:S01]  /*18ce0*/  FADD R138, R63, R138 ;  /* 0x0000008a3f8a7221 */ /* 0x000fe20000000000 */
[----:B------:R-:W-:Y:S02]  /*18cf0*/  FADD R0, R67, -R132 ;  /* 0x8000008443007221 */ /* 0x000fe40000000000 */
[----:B------:R-:W-:Y:S02]  /*18d00*/  FMUL R34, R34, 1.4426950216293334961 ;  /* 0x3fb8aa3b22227820 */ /* 0x000fe40000400000 */
[----:B------:R-:W3:Y:S01]  /*18d10*/  MUFU.EX2 R42, R42 ;  /* 0x0000002a002a7308 */ /* 0x000ee20000000800 */
[----:B------:R-:W-:Y:S01]  /*18d20*/  F2FP.F16.F32.PACK_AB R4, R4, R5 ;  /* 0x000000050404723e */ /* 0x000fe200000000ff */
[----:B-1----:R-:W-:Y:S01]  /*18d30*/  FADD R138, R65, R138 ;  /* 0x0000008a418a7221 */ /* 0x002fe20000000000 */
[----:B------:R-:W-:Y:S01]  /*18d40*/  F2FP.F16.F32.PACK_AB R5, R6, R7 ;  /* 0x000000070605723e */ /* 0x000fe200000000ff */
[----:B------:R-:W-:Y:S01]  /*18d50*/  FMUL R0, R0, 1.4426950216293334961 ;  /* 0x3fb8aa3b00007820 */ /* 0x000fe20000400000 */
[----:B------:R-:W-:-:S03]  /*18d60*/  FADD R129, R129, -R132 ;  /* 0x8000008481817221 */ /* 0x000fc60000000000 */
[----:B------:R-:W1:Y:S01]  /*18d70*/  MUFU.EX2 R36, R36 ;  /* 0x0000002400247308 */ /* 0x000e620000000800 */
[----:B------:R-:W-:Y:S01]  /*18d80*/  F2FP.F16.F32.PACK_AB R7, R10, R11 ;  /* 0x0000000b0a07723e */ /* 0x000fe200000000ff */
[----:B0-----:R-:W-:Y:S01]  /*18d90*/  FADD R138, R62, R138 ;  /* 0x0000008a3e8a7221 */ /* 0x001fe20000000000 */
[----:B------:R-:W-:Y:S02]  /*18da0*/  F2FP.F16.F32.PACK_AB R11, R18, R19 ;  /* 0x00000013120b723e */ /* 0x000fe400000000ff */
[----:B------:R-:W-:Y:S01]  /*18db0*/  F2FP.F16.F32.PACK_AB R19, R35, R37 ;  /* 0x000000252313723e */ /* 0x000fe200000000ff */
[----:B------:R-:W-:Y:S02]  /*18dc0*/  FMUL R35, R129, 1.4426950216293334961 ;  /* 0x3fb8aa3b81237820 */ /* 0x000fe40000400000 */
[----:B------:R-:W0:Y:S01]  /*18dd0*/  MUFU.EX2 R34, R34 ;  /* 0x0000002200227308 */ /* 0x000e220000000800 */
[----:B--2---:R-:W-:-:S07]  /*18de0*/  FADD R138, R55, R138 ;  /* 0x0000008a378a7221 */ /* 0x004fce0000000000 */
[----:B------:R-:W2:Y:S01]  /*18df0*/  MUFU.EX2 R0, R0 ;  /* 0x0000000000007308 */ /* 0x000ea20000000800 */
[----:B---3--:R-:W-:-:S07]  /*18e00*/  FADD R138, R42, R138 ;  /* 0x0000008a2a8a7221 */ /* 0x008fce0000000000 */
[----:B------:R-:W3:Y:S01]  /*18e10*/  MUFU.EX2 R35, R35 ;  /* 0x0000002300237308 */ /* 0x000ee20000000800 */
[----:B-1----:R-:W-:-:S04]  /*18e20*/  FADD R138, R36, R138 ;  /* 0x0000008a248a7221 */ /* 0x002fc80000000000 */
[----:B0-----:R-:W-:-:S04]  /*18e30*/  FADD R138, R34, R138 ;  /* 0x0000008a228a7221 */ /* 0x001fc80000000000 */
[----:B--2---:R-:W-:Y:S01]  /*18e40*/  FADD R138, R0, R138 ;  /* 0x0000008a008a7221 */ /* 0x004fe20000000000 */
[----:B------:R-:W-:Y:S01]  /*18e50*/  FADD R37, -R132, -INF ;  /* 0xff80000084257421 */ /* 0x000fe20000000100 */
[----:B------:R-:W-:Y:S02]  /*18e60*/  F2FP.F16.F32.PACK_AB R6, R8, R9 ;  /* 0x000000090806723e */ /* 0x000fe400000000ff */
[----:B---3--:R-:W-:Y:S01]  /*18e70*/  FADD R138, R35, R138 ;  /* 0x0000008a238a7221 */ /* 0x008fe20000000000 */
[----:B------:R-:W-:Y:S02]  /*18e80*/  F2FP.F16.F32.PACK_AB R8, R12, R13 ;  /* 0x0000000d0c08723e */ /* 0x000fe400000000ff */
[----:B------:R-:W-:Y:S02]  /*18e90*/  F2FP.F16.F32.PACK_AB R9, R14, R15 ;  /* 0x0000000f0e09723e */ /* 0x000fe400000000ff */
[----:B------:R0:W1:Y:S01]  /*18ea0*/  SHFL.BFLY PT, R141, R138, 0x10, 0x1f ;  /* 0x0e001f008a8d7f89 */ /* 0x00006200000e0000 */
[----:B------:R-:W-:-:S02]  /*18eb0*/  F2FP.F16.F32.PACK_AB R10, R16, R17 ;  /* 0x00000011100a723e */ /* 0x000fc400000000ff */
[----:B------:R-:W-:Y:S02]  /*18ec0*/  F2FP.F16.F32.PACK_AB R12, R20, R21 ;  /* 0x00000015140c723e */ /* 0x000fe400000000ff */
[----:B------:R-:W-:Y:S02]  /*18ed0*/  F2FP.F16.F32.PACK_AB R13, R22, R23 ;  /* 0x00000017160d723e */ /* 0x000fe400000000ff */
[----:B------:R-:W-:Y:S02]  /*18ee0*/  F2FP.F16.F32.PACK_AB R14, R24, R25 ;  /* 0x00000019180e723e */ /* 0x000fe400000000ff */
[----:B------:R-:W-:Y:S02]  /*18ef0*/  F2FP.F16.F32.PACK_AB R15, R26, R27 ;  /* 0x0000001b1a0f723e */ /* 0x000fe400000000ff */
[----:B------:R-:W-:Y:S02]  /*18f00*/  F2FP.F16.F32.PACK_AB R16, R28, R29 ;  /* 0x0000001d1c10723e */ /* 0x000fe400000000ff */
[----:B------:R-:W-:-:S02]  /*18f10*/  F2FP.F16.F32.PACK_AB R17, R30, R31 ;  /* 0x0000001f1e11723e */ /* 0x000fc400000000ff */
[----:B------:R-:W-:Y:S02]  /*18f20*/  F2FP.F16.F32.PACK_AB R18, R32, R33 ;  /* 0x000000212012723e */ /* 0x000fe400000000ff */
[----:B------:R-:W-:Y:S01]  /*18f30*/  F2FP.F16.F32.PACK_AB R35, R35, R0 ;  /* 0x000000002323723e */ /* 0x000fe200000000ff */
[----:B------:R-:W-:Y:S01]  /*18f40*/  FMUL R0, R37, 1.4426950216293334961 ;  /* 0x3fb8aa3b25007820 */ /* 0x000fe20000400000 */
[----:B------:R-:W-:Y:S02]  /*18f50*/  F2FP.F16.F32.PACK_AB R20, R38, R39 ;  /* 0x000000272614723e */ /* 0x000fe400000000ff */
[----:B------:R-:W-:Y:S02]  /*18f60*/  F2FP.F16.F32.PACK_AB R21, R40, R41 ;  /* 0x000000292815723e */ /* 0x000fe400000000ff */
[----:B------:R-:W-:Y:S02]  /*18f70*/  F2FP.F16.F32.PACK_AB R22, R43, R44 ;  /* 0x0000002c2b16723e */ /* 0x000fe400000000ff */
        /* <DEDUP_REMOVED lines=11> */
[----:B------:R-:W-:Y:S01]  /*19030*/  F2FP.F16.F32.PACK_AB R34, R34, R36 ;  /* 0x000000242222723e */ /* 0x000fe200000000ff */
[----:B01----:R-:W-:Y:S06]  /*19040*/  @!P2 BRA `(.L_x_9) ;  /* 0x000000000008a947 */ /* 0x003fec0003800000 */
[----:B------:R0:W-:Y:S01]  /*19050*/  STTM.16dp32bit_t0_t15.x32 tmem[UR7+0x100], R4 ;  /* 0x00010004000079ed */ /* 0x0001e20008a80007 */
[----:B------:R0:W-:Y:S02]  /*19060*/  STTM.16dp32bit_t16_t31.x32 tmem[UR7+0x120], R4 ;  /* 0x00012004000079ed */ /* 0x0001e40008aa0007 */
.L_x_9:
[----:B------:R-:W1:Y:S02]  /*19070*/  FENCE.VIEW.ASYNC.T ;  /* 0x00000000000073c6 */ /* 0x000e640000000200 */
[----:B-1----:R-:W-:Y:S06]  /*19080*/  BAR.SYNC.DEFER_BLOCKING 0x0 ;  /* 0x0000000000007b1d */ /* 0x002fec0000010000 */
[----:B------:R-:W1:Y:S01]  /*19090*/  MUFU.EX2 R0, R0 ;  /* 0x0000000000007308 */ /* 0x000e620000000800 */
[----:B0-----:R-:W0:Y:S01]  /*190a0*/  LDTM.16dp32bit_t0_t15.x128 R4, tmem[UR7] ;  /* 0x00000007000479ee */ /* 0x001e220008b80000 */
[----:B------:R-:W2:Y:S01]  /*190b0*/  LDTM.16dp32bit_t16_t31.x128 R4, tmem[UR7+0x80] ;  /* 0x00008007000479ee */ /* 0x000ea20008ba0000 */
[----:B------:R-:W-:Y:S01]  /*190c0*/  NOP ;  /* 0x0000000000007918 */ /* 0x000fe20000000000 */
[----:B------:R-:W-:Y:S05]  /*190d0*/  @!P2 BRA `(.L_x_10) ;  /* 0x000000080008a947 */ /* 0x000fea0003800000 */
[C---:B012---:R-:W-:Y:S01]  /*190e0*/  FMUL R4, R0.reuse, R4 ;  /* 0x0000000400047220 */ /* 0x047fe20000400000 */
[C---:B------:R-:W-:Y:S01]  /*190f0*/  FMUL R5, R0.reuse, R5 ;  /* 0x0000000500057220 */ /* 0x040fe20000400000 */
        /* <DEDUP_REMOVED lines=125> */
[----:B------:R-:W-:-:S04]  /*198d0*/  FMUL R131, R0, R131 ;  /* 0x0000008300837220 */ /* 0x000fc80000400000 */
[----:B------:R3:W-:Y:S01]  /*198e0*/  STTM.16dp32bit_t0_t15.x128 tmem[UR7], R4 ;  /* 0x00000004000079ed */ /* 0x0007e20008b80007 */
[----:B------:R3:W-:Y:S02]  /*198f0*/  STTM.16dp32bit_t16_t31.x128 tmem[UR7+0x80], R4 ;  /* 0x00008004000079ed */ /* 0x0007e40008ba0007 */
.L_x_10:
[----:B0-23--:R0:W5:Y:S01]  /*19900*/  LDL.64 R10, [R1+0x78] ;  /* 0x00007800010a7983 */ /* 0x00d1620000100a00 */
[----:B------:R-:W2:Y:S02]  /*19910*/  FENCE.VIEW.ASYNC.T ;  /* 0x00000000000073c6 */ /* 0x000ea40000000200 */
[----:B--2---:R-:W-:Y:S06]  /*19920*/  BAR.SYNC.DEFER_BLOCKING 0x0 ;  /* 0x0000000000007b1d */ /* 0x004fec0000010000 */
[----:B------:R-:W2:Y:S01]  /*19930*/  S2R R4, SR_CTAID.X ;  /* 0x0000000000047919 */ /* 0x000ea20000002500 */
[----:B------:R3:W-:Y:S06]  /*19940*/  MEMBAR.ALL.CTA ;  /* 0x0000000000007992 */ /* 0x0007ec0000008000 */
[----:B---3--:R-:W3:Y:S01]  /*19950*/  FENCE.VIEW.ASYNC.S ;  /* 0x00000000000073c6 */ /* 0x008ee20000000000 */
[----:B------:R-:W-:Y:S01]  /*19960*/  UIADD3 UR75, UPT, UPT, UR5, 0x100, URZ ;  /* 0x00000100054b7890 */ /* 0x000fe2000fffe0ff */
[----:B--2---:R-:W-:-:S05]  /*19970*/  SHF.L.U32 R4, R4, 0x6, RZ ;  /* 0x0000000604047819 */ /* 0x004fca00000006ff */
[----:B------:R-:W-:Y:S01]  /*19980*/  VIADD R4, R4, 0xffffffc0 ;  /* 0xffffffc004047836 */ /* 0x000fe20000000000 */
[----:B---3--:R-:W-:Y:S04]  /*19990*/  BAR.SYNC.DEFER_BLOCKING 0x0 ;  /* 0x0000000000007b1d */ /* 0x008fe80000010000 */
[----:B------:R-:W-:Y:S01]  /*199a0*/  ISETP.GE.AND P4, PT, R4, 0x1, PT ;  /* 0x000000010400780c */ /* 0x000fe20003f86270 */
[----:B------:R-:W-:Y:S01]  /*199b0*/  FADD R4, R138, R141 ;  /* 0x0000008d8a047221 */ /* 0x000fe20000000000 */
[----:B------:R-:W-:-:S03]  /*199c0*/  HFMA2 R141, -RZ, RZ, 0, 0 ;  /* 0x00000000ff8d7431 */ /* 0x000fc600000001ff */
[----:B-1----:R-:W-:Y:S01]  /*199d0*/  FADD R146, R0, R4 ;  /* 0x0000000400927221 */ /* 0x002fe20000000000 */
[----:B0-----:R-:W-:Y:S07]  /*199e0*/  @!P3 BRA `(.L_x_11) ;  /* 0x00000004002cb947 */ /* 0x001fee0003800000 */
[----:B------:R-:W-:Y:S01]  /*199f0*/  IMAD.U32 R0, RZ, RZ, UR4 ;  /* 0x00000004ff007e24 */ /* 0x000fe2000f8e00ff */
[----:B------:R-:W-:Y:S02]  /*19a00*/  ELECT P3, URZ, PT ;  /* 0x0000000000ff782f */ /* 0x000fe40003860000 */
[----:B-----5:R-:W-:Y:S01]  /*19a10*/  MOV R11, RZ ;  /* 0x000000ff000b7202 */ /* 0x020fe20000000f00 */
[----:B------:R-:W-:Y:S01]  /*19a20*/  UIADD3 UR11, UPT, UPT, UR5, 0x110, URZ ;  /* 0x00000110050b7890 */ /* 0x000fe2000fffe0ff */
[----:B------:R-:W-:Y:S01]  /*19a30*/  SHF.R.U32.HI R0, RZ, 0x4, R0 ;  /* 0x00000004ff007819 */ /* 0x000fe20000011600 */
[----:B------:R-:W-:Y:S02]  /*19a40*/  UIADD3 UR12, UPT, UPT, UR5, 0x118, URZ ;  /* 0x00000118050c7890 */ /* 0x000fe4000fffe0ff */
[----:B------:R0:W-:Y:S01]  /*19a50*/  STL.64 [R1+0x78], R10 ;  /* 0x0000780a01007387 */ /* 0x0001e20000100a00 */
[----:B------:R-:W-:Y:S01]  /*19a60*/  UIADD3 UR13, UPT, UPT, UR5, 0x120, URZ ;  /* 0x00000120050d7890 */ /* 0x000fe2000fffe0ff */
[----:B------:R-:W-:Y:S01]  /*19a70*/  SGXT.U32 R0, R0, 0xe ;  /* 0x0000000e0000781a */ /* 0x000fe20000000000 */
[----:B------:R-:W-:-:S02]  /*19a80*/  UIADD3 UR14, UPT, UPT, UR5, 0x128, URZ ;  /* 0x00000128050e7890 */ /* 0x000fc4000fffe0ff */
[----:B------:R-:W-:Y:S01]  /*19a90*/  UIADD3 UR15, UPT, UPT, UR5, 0x130, URZ ;  /* 0x00000130050f7890 */ /* 0x000fe2000fffe0ff */
[C---:B------:R-:W-:Y:S01]  /*19aa0*/  R2UR UR10, R0.reuse ;  /* 0x00000000000a72ca */ /* 0x040fe200000e0000 */
[----:B------:R-:W-:Y:S01]  /*19ab0*/  @P3 IMAD.MOV.U32 R5, RZ, RZ, 0x40004040 ;  /* 0x40004040ff053424 */ /* 0x000fe200078e00ff */
[----:B------:R-:W-:Y:S01]  /*19ac0*/  IADD3 R0, P5, PT, R0, 0x2, RZ ;  /* 0x0000000200007810 */ /* 0x000fe20007fbe0ff */
[----:B------:R-:W-:Y:S01]  /*19ad0*/  UMOV UR18, 0x0 ;  /* 0x0000000000127882 */ /* 0x000fe20000000000 */
[----:B------:R-:W-:Y:S01]  /*19ae0*/  UMOV UR19, 0x4400010 ;  /* 0x0440001000137882 */ /* 0x000fe20000000000 */
[----:B------:R-:W-:Y:S01]  /*19af0*/  UIADD3 UR16, UPT, UPT, UR5, 0x138, URZ ;  /* 0x0000013805107890 */ /* 0x000fe2000fffe0ff */
[----:B------:R-:W-:Y:S01]  /*19b00*/  @P3 R2UR UR21, R5 ;  /* 0x00000000051532ca */ /* 0x000fe200000e0000 */
[----:B------:R-:W-:Y:S01]  /*19b10*/  UMOV UR24, 0x0 ;  /* 0x0000000000187882 */ /* 0x000fe20000000000 */
[----:B------:R-:W-:Y:S01]  /*19b20*/  R2UR UR22, R0 ;  /* 0x00000000001672ca */ /* 0x000fe200000e0000 */
[----:B------:R-:W-:Y:S01]  /*19b30*/  UMOV UR25, 0x4400010 ;  /* 0x0440001000197882 */ /* 0x000fe20000000000 */
[----:B------:R-:W-:Y:S01]  /*19b40*/  UMOV UR28, 0x0 ;  /* 0x00000000001c7882 */ /* 0x000fe20000000000 */
[----:B------:R-:W-:Y:S01]  /*19b50*/  UMOV UR29, 0x4400010 ;  /* 0x04400010001d7882 */ /* 0x000fe20000000000 */
[----:B------:R-:W-:Y:S01]  /*19b60*/  UMOV UR32, 0x0 ;  /* 0x0000000000207882 */ /* 0x000fe20000000000 */
[----:B------:R-:W-:Y:S01]  /*19b70*/  MOV R4, UR10 ;  /* 0x0000000a00047c02 */ /* 0x000fe20008000f00 */
[----:B------:R-:W-:Y:S01]  /*19b80*/  UIADD3 UR10, UPT, UPT, UR5, 0x108, URZ ;  /* 0x00000108050a7890 */ /* 0x000fe2000fffe0ff */
[----:B------:R-:W-:-:S02]  /*19b90*/  UMOV UR33, 0x4400010 ;  /* 0x0440001000217882 */ /* 0x000fc40000000000 */
[----:B------:R-:W-:Y:S01]  /*19ba0*/  @P3 R2UR UR20, R4 ;  /* 0x00000000041432ca */ /* 0x000fe200000e0000 */
[----:B------:R-:W-:Y:S01]  /*19bb0*/  UMOV UR36, 0x0 ;  /* 0x0000000000247882 */ /* 0x000fe20000000000 */
[----:B------:R-:W-:Y:S01]  /*19bc0*/  @P3 MOV R4, R10 ;  /* 0x0000000a00043202 */ /* 0x000fe20000000f00 */
[----:B------:R-:W-:Y:S01]  /*19bd0*/  UMOV UR37, 0x4400010 ;  /* 0x0440001000257882 */ /* 0x000fe20000000000 */
[----:B------:R-:W-:Y:S01]  /*19be0*/  UMOV UR40, 0x0 ;  /* 0x0000000000287882 */ /* 0x000fe20000000000 */
[----:B------:R-:W-:Y:S01]  /*19bf0*/  UMOV UR41, 0x4400010 ;  /* 0x0440001000297882 */ /* 0x000fe20000000000 */
[----:B------:R-:W-:Y:S01]  /*19c00*/  @P3 R2UR UR17, R4 ;  /* 0x00000000041132ca */ /* 0x000fe200000e0000 */
[----:B------:R-:W-:Y:S01]  /*19c10*/  UMOV UR44, 0x0 ;  /* 0x00000000002c7882 */ /* 0x000fe20000000000 */
[----:B------:R-:W-:Y:S01]  /*19c20*/  IADD3 R4, P3, PT, R0, 0x2, RZ ;  /* 0x0000000200047810 */ /* 0x000fe20007f7e0ff */
[----:B------:R-:W-:Y:S01]  /*19c30*/  UMOV UR45, 0x4400010 ;  /* 0x04400010002d7882 */ /* 0x000fe20000000000 */
[----:B------:R-:W-:Y:S01]  /*19c40*/  UMOV UR48, 0x0 ;  /* 0x0000000000307882 */ /* 0x000fe20000000000 */
[----:B------:R-:W-:Y:S01]  /*19c50*/  UMOV UR49, 0x4400010 ;  /* 0x0440001000317882 */ /* 0x000fe20000000000 */
[----:B------:R-:W-:Y:S01]  /*19c60*/  R2UR UR26, R4 ;  /* 0x00000000041a72ca */ /* 0x000fe200000e0000 */
[----:B------:R-:W-:Y:S01]  /*19c70*/  IMAD.MOV.U32 R4, RZ, RZ, RZ ;  /* 0x000000ffff047224 */ /* 0x000fe200078e00ff */
[----:B------:R0:W-:Y:S04]  /*19c80*/  UTCHMMA tmem[UR75], gdesc[UR20], tmem[UR5], tmem[UR18], idesc[UR19], UPT ;  /* 0x00ff12144b0079ea */ /* 0x0001e8000b800005 */
[----:B------:R-:W-:-:S02]  /*19c90*/  IADD3.X R4, PT, PT, R4, 0x40004040, RZ, P5, !PT ;  /* 0x4000404004047810 */ /* 0x000fc40002ffe4ff */
[----:B------:R-:W-:Y:S02]  /*19ca0*/  IADD3 R5, P5, PT, R0, 0x4, RZ ;  /* 0x0000000400057810 */ /* 0x000fe40007fbe0ff */
[----:B------:R-:W-:Y:S02]  /*19cb0*/  IADD3.X R9, PT, PT, R4, RZ, RZ, P3, !PT ;  /* 0x000000ff04097210 */ /* 0x000fe40001ffe4ff */
[----:B------:R-:W-:Y:S01]  /*19cc0*/  R2UR UR30, R5 ;  /* 0x00000000051e72ca */ /* 0x000fe200000e0000 */
[----:B------:R-:W-:Y:S01]  /*19cd0*/  IMAD.X R8, RZ, RZ, R4, P5 ;  /* 0x000000ffff087224 */ /* 0x000fe200028e0604 */
[----:B------:R-:W-:Y:S02]  /*19ce0*/  IADD3 R5, P3, PT, R0, 0x7fe, RZ ;  /* 0x000007fe00057810 */ /* 0x000fe40007f7e0ff */
[----:B------:R-:W-:Y:S02]  /*19cf0*/  R2UR UR23, R4 ;  /* 0x00000000041772ca */ /* 0x000fe400000e0000 */
[----:B------:R-:W-:-:S02]  /*19d00*/  R2UR UR34, R5 ;  /* 0x00000000052272ca */ /* 0x000fc400000e0000 */
[----:B------:R-:W-:Y:S02]  /*19d10*/  IADD3 R5, P5, PT, R0, 0x800, RZ ;  /* 0x0000080000057810 */ /* 0x000fe40007fbe0ff */
[----:B------:R-:W-:Y:S02]  /*19d20*/  IADD3.X R7, PT, PT, R4, RZ, RZ, P3, !PT ;  /* 0x000000ff04077210 */ /* 0x000fe40001ffe4ff */
[----:B------:R-:W-:Y:S01]  /*19d30*/  R2UR UR38, R5 ;  /* 0x00000000052672ca */ /* 0x000fe200000e0000 */
[----:B------:R-:W-:Y:S01]  /*19d40*/  IMAD.X R6, RZ, RZ, R4, P5 ;  /* 0x000000ffff067224 */ /* 0x000fe200028e0604 */
[C---:B------:R-:W-:Y:S02]  /*19d50*/  IADD3 R5, P3, PT, R0.reuse, 0x802, RZ ;  /* 0x0000080200057810 */ /* 0x040fe40007f7e0ff */
[----:B------:R-:W-:Y:S01]  /*19d60*/  IADD3 R0, P5, PT, R0, 0x804, RZ ;  /* 0x0000080400007810 */ /* 0x000fe20007fbe0ff */
[----:B------:R0:W-:Y:S01]  /*19d70*/  UTCHMMA tmem[UR10], gdesc[UR22], tmem[UR5], tmem[UR24], idesc[UR25], UPT ;  /* 0x00ff18160a0079ea */ /* 0x0001e2000b800005 */
[----:B------:R-:W-:-:S02]  /*19d80*/  R2UR UR27, R9 ;  /* 0x00000000091b72ca */ /* 0x000fc400000e0000 */
[----:B------:R-:W-:Y:S02]  /*19d90*/  R2UR UR46, R0 ;  /* 0x00000000002e72ca */ /* 0x000fe400000e0000 */
[----:B------:R-:W-:Y:S01]  /*19da0*/  IADD3.X R0, PT, PT, R4, RZ, RZ, P3, !PT ;  /* 0x000000ff04007210 */ /* 0x000fe20001ffe4ff */
[----:B------:R-:W-:Y:S01]  /*19db0*/  IMAD.X R4, RZ, RZ, R4, P5 ;  /* 0x000000ffff047224 */ /* 0x000fe200028e0604 */
[----:B------:R-:W-:Y:S02]  /*19dc0*/  R2UR UR31, R8 ;  /* 0x00000000081f72ca */ /* 0x000fe400000e0000 */
[----:B------:R-:W-:Y:S02]  /*19dd0*/  R2UR UR35, R7 ;  /* 0x00000000072372ca */ /* 0x000fe400000e0000 */
[----:B------:R-:W-:Y:S02]  /*19de0*/  R2UR UR39, R6 ;  /* 0x00000000062772ca */ /* 0x000fe400000e0000 */
[----:B------:R-:W-:Y:S01]  /*19df0*/  R2UR UR42, R5 ;  /* 0x00000000052a72ca */ /* 0x000fe200000e0000 */
[----:B------:R0:W-:Y:S01]  /*19e00*/  UTCHMMA tmem[UR11], gdesc[UR26], tmem[UR5], tmem[UR28], idesc[UR29], UPT ;  /* 0x00ff1c1a0b0079ea */ /* 0x0001e2000b800005 */
[----:B------:R-:W-:-:S02]  /*19e10*/  R2UR UR43, R0 ;  /* 0x00000000002b72ca */ /* 0x000fc400000e0000 */
[----:B------:R-:W-:-:S03]  /*19e20*/  R2UR UR47, R4 ;  /* 0x00000000042f72ca */ /* 0x000fc600000e0000 */
[----:B------:R0:W-:Y:S02]  /*19e30*/  UTCHMMA tmem[UR12], gdesc[UR30], tmem[UR5], tmem[UR32], idesc[UR33], UPT ;  /* 0x00ff201e0c0079ea */ /* 0x0001e4000b800005 */
[----:B------:R0:W-:Y:S02]  /*19e40*/  UTCHMMA tmem[UR13], gdesc[UR34], tmem[UR5], tmem[UR36], idesc[UR37], UPT ;  /* 0x00ff24220d0079ea */ /* 0x0001e4000b800005 */
[----:B------:R0:W-:Y:S04]  /*19e50*/  UTCHMMA tmem[UR14], gdesc[UR38], tmem[UR5], tmem[UR40], idesc[UR41], UPT ;  /* 0x00ff28260e0079ea */ /* 0x0001e8000b800005 */
[----:B------:R0:W-:Y:S02]  /*19e60*/  UTCHMMA tmem[UR15], gdesc[UR42], tmem[UR5], tmem[UR44], idesc[UR45], UPT ;  /* 0x00ff2c2a0f0079ea */ /* 0x0001e4000b800005 */
[----:B------:R0:W-:Y:S01]  /*19e70*/  UTCHMMA tmem[UR16], gdesc[UR46], tmem[UR5], tmem[UR48], idesc[UR49], UPT ;  /* 0x00ff302e100079ea */ /* 0x0001e2000b800005 */
[----:B------:R0:W-:Y:S01]  /*19e80*/  UTCBAR [UR17], URZ ;  /* 0x000000ff110073e9 */ /* 0x0001e200080000ff */
[----:B------:R-:W-:Y:S01]  /*19e90*/  NOP ;  /* 0x0000000000007918 */ /* 0x000fe20000000000 */
.L_x_11:
[----:B------:R-:W-:Y:S02]  /*19ea0*/  FSEL R132, R132, -INF , P2 ;  /* 0xff80000084847808 */ /* 0x000fe40001000000 */
[----:B------:R-:W-:Y:S01]  /*19eb0*/  FSEL R146, R146, 1, P2 ;  /* 0x3f80000092927808 */ /* 0x000fe20001000000 */
[----:B------:R-:W-:Y:S06]  /*19ec0*/  @!P4 BRA `(.L_x_12) ;  /* 0x000000c8008cc947 */ /* 0x000fec0003800000 */
[----:B------:R-:W2:Y:S01]  /*19ed0*/  LDL R4, [R1+0xf54] ;  /* 0x000f540001047983 */ /* 0x000ea20000100800 */
[----:B------:R-:W-:Y:S01]  /*19ee0*/  SHF.R.U32.HI R0, RZ, 0x5, R163 ;  /* 0x00000005ff007819 */ /* 0x000fe200000116a3 */
[----:B------:R-:W1:Y:S01]  /*19ef0*/  LDC R15, c[0x0][0x3c4] ;  /* 0x0000f100ff0f7b82 */ /* 0x000e620000000800 */
[----:B-----5:R-:W-:Y:S02]  /*19f00*/  SHF.R.U32.HI R2, RZ, 0x4, R2 ;  /* 0x00000004ff027819 */ /* 0x020fe40000011602 */
[----:B------:R-:W-:Y:S02]  /*19f10*/  ISETP.NE.U32.AND P2, PT, R0, RZ, PT ;  /* 0x000000ff0000720c */ /* 0x000fe40003f45070 */
[----:B------:R-:W-:-:S05]  /*19f20*/  SGXT.U32 R0, R2, 0xe ;  /* 0x0000000e0200781a */ /* 0x000fca0000000000 */
[----:B------:R3:W-:Y:S01]  /*19f30*/  STL [R1+0x804], R0 ;  /* 0x0008040001007387 */ /* 0x0007e20000100800 */
[----:B------:R-:W-:Y:S02]  /*19f40*/  MOV R2, RZ ;  /* 0x000000ff00027202 */ /* 0x000fe40000000f00 */
[----:B---3--:R-:W-:-:S04]  /*19f50*/  IADD3 R0, P3, PT, R0, 0x2, RZ ;  /* 0x0000000200007810 */ /* 0x008fc80007f7e0ff */
[----:B0-----:R-:W-:Y:S02]  /*19f60*/  R2UR UR10, R0 ;  /* 0x00000000000a72ca */ /* 0x001fe400000e0000 */
[----:B------:R-:W-:-:S04]  /*19f70*/  IADD3.X R2, PT, PT, R2, 0x40004040, RZ, P3, !PT ;  /* 0x4000404002027810 */ /* 0x000fc80001ffe4ff */
[----:B------:R-:W-:Y:S02]  /*19f80*/  R2UR UR11, R2 ;  /* 0x00000000020b72ca */ /* 0x000fe400000e0000 */
[----:B------:R-:W-:Y:S01]  /*19f90*/  R2UR UR6, R10 ;  /* 0x000000000a0672ca */ /* 0x000fe200000e0000 */
[----:B------:R-:W-:Y:S01]  /*19fa0*/  IMAD.MOV.U32 R125, RZ, RZ, R132 ;  /* 0x000000ffff7d7224 */ /* 0x000fe200078e0084 */
[----:B------:R-:W-:Y:S01]  /*19fb0*/  MOV R123, RZ ;  /* 0x000000ff007b7202 */ /* 0x000fe20000000f00 */
[----:B------:R-:W-:Y:S02]  /*19fc0*/  IMAD.MOV.U32 R144, RZ, RZ, 0x1 ;  /* 0x00000001ff907424 */ /* 0x000fe400078e00ff */
[----:B------:R-:W-:-:S06]  /*19fd0*/  IMAD.MOV.U32 R147, RZ, RZ, RZ ;  /* 0x000000ffff937224 */ /* 0x000fcc00078e00ff */
[----:B------:R-:W-:Y:S02]  /*19fe0*/  UIADD3.64 UR76, UPT, UPT, UR10, 0x2, URZ ;  /* 0x000000020a4c7897 */ /* 0x000fe4000fffe0ff */
[----:B------:R-:W-:Y:S02]  /*19ff0*/  UIADD3.64 UR44, UPT, UPT, UR10, 0x4, URZ ;  /* 0x000000040a2c7897 */ /* 0x000fe4000fffe0ff */
[----:B------:R-:W-:Y:S02]  /*1a000*/  UIADD3.64 UR46, UPT, UPT, UR10, 0x3fe, URZ ;  /* 0x000003fe0a2e7897 */ /* 0x000fe4000fffe0ff */
[----:B------:R-:W-:Y:S02]  /*1a010*/  UIADD3.64 UR48, UPT, UPT, UR10, 0x400, URZ ;  /* 0x000004000a307897 */ /* 0x000fe4000fffe0ff */
[----:B------:R-:W-:Y:S02]  /*1a020*/  UIADD3.64 UR50, UPT, UPT, UR10, 0x402, URZ ;  /* 0x000004020a327897 */ /* 0x000fe4000fffe0ff */
[----:B------:R-:W-:-:S02]  /*1a030*/  UIADD3.64 UR52, UPT, UPT, UR10, 0x404, URZ ;  /* 0x000004040a347897 */ /* 0x000fc4000fffe0ff */
[----:B------:R-:W-:Y:S02]  /*1a040*/  UIADD3.64 UR54, UPT, UPT, UR10, 0x7fe, URZ ;  /* 0x000007fe0a367897 */ /* 0x000fe4000fffe0ff */
[----:B------:R-:W-:Y:S02]  /*1a050*/  UIADD3.64 UR56, UPT, UPT, UR10, 0x800, URZ ;  /* 0x000008000a387897 */ /* 0x000fe4000fffe0ff */
[----:B------:R-:W-:Y:S02]  /*1a060*/  UIADD3.64 UR58, UPT, UPT, UR10, 0x802, URZ ;  /* 0x000008020a3a7897 */ /* 0x000fe4000fffe0ff */
[----:B------:R-:W-:Y:S02]  /*1a070*/  UIADD3.64 UR60, UPT, UPT, UR10, 0x804, URZ ;  /* 0x000008040a3c7897 */ /* 0x000fe4000fffe0ff */
[----:B------:R-:W-:Y:S02]  /*1a080*/  UIADD3.64 UR62, UPT, UPT, UR10, 0xbfe, URZ ;  /* 0x00000bfe0a3e7897 */ /* 0x000fe4000fffe0ff */
[----:B------:R-:W-:-:S02]  /*1a090*/  UIADD3.64 UR64, UPT, UPT, UR10, 0xc00, URZ ;  /* 0x00000c000a407897 */ /* 0x000fc4000fffe0ff */
[----:B------:R-:W-:Y:S02]  /*1a0a0*/  UIADD3.64 UR66, UPT, UPT, UR10, 0xc02, URZ ;  /* 0x00000c020a427897 */ /* 0x000fe4000fffe0ff */
[----:B------:R-:W-:Y:S01]  /*1a0b0*/  UIADD3.64 UR68, UPT, UPT, UR10, 0xc04, URZ ;  /* 0x00000c040a447897 */ /* 0x000fe2000fffe0ff */
[C---:B--2---:R-:W-:Y:S01]  /*1a0c0*/  VIADD R0, R4.reuse, 0x20000 ;  /* 0x0002000004007836 */ /* 0x044fe20000000000 */
[----:B------:R-:W-:-:S04]  /*1a0d0*/  IADD3 R2, PT, PT, R4, 0x30000, RZ ;  /* 0x0003000004027810 */ /* 0x000fc80007ffe0ff */
[----:B------:R-:W-:-:S04]  /*1a0e0*/  SHF.R.U32.HI R0, RZ, 0x4, R0 ;  /* 0x00000004ff007819 */ /* 0x000fc80000011600 */
[----:B------:R-:W-:Y:S02]  /*1a0f0*/  SGXT.U32 R0, R0, 0xe ;  /* 0x0000000e0000781a */ /* 0x000fe40000000000 */
[----:B------:R-:W-:-:S03]  /*1a100*/  SHF.R.U32.HI R2, RZ, 0x4, R2 ;  /* 0x00000004ff027819 */ /* 0x000fc60000011602 */
[----:B------:R0:W-:Y:S01]  /*1a110*/  STL [R1+0x800], R0 ;  /* 0x0008000001007387 */ /* 0x0001e20000100800 */
[----:B------:R-:W-:Y:S02]  /*1a120*/  SGXT.U32 R3, R2, 0xe ;  /* 0x0000000e0203781a */ /* 0x000fe40000000000 */
[----:B0-----:R-:W-:-:S04]  /*1a130*/  IADD3 R0, P3, PT, R0, 0x2, RZ ;  /* 0x0000000200007810 */ /* 0x001fc80007f7e0ff */
[----:B------:R-:W-:Y:S02]  /*1a140*/  R2UR UR12, R0 ;  /* 0x00000000000c72ca */ /* 0x000fe400000e0000 */
[----:B------:R-:W-:-:S04]  /*1a150*/  IADD3 R0, P4, PT, R3, 0x80, RZ ;  /* 0x0000008003007810 */ /* 0x000fc80007f9e0ff */
[----:B------:R-:W-:-:S04]  /*1a160*/  IADD3 R2, P5, PT, R0, 0x80, RZ ;  /* 0x0000008000027810 */ /* 0x000fc80007fbe0ff */
[----:B------:R-:W-:Y:S02]  /*1a170*/  R2UR UR14, R2 ;  /* 0x00000000020e72ca */ /* 0x000fe400000e0000 */
[----:B------:R-:W-:-:S04]  /*1a180*/  IADD3 R2, P6, PT, R0, 0x100, RZ ;  /* 0x0000010000027810 */ /* 0x000fc80007fde0ff */
[----:B------:R-:W-:Y:S01]  /*1a190*/  R2UR UR16, R2 ;  /* 0x00000000021072ca */ /* 0x000fe200000e0000 */
[----:B------:R-:W-:Y:S01]  /*1a1a0*/  IMAD.MOV.U32 R2, RZ, RZ, RZ ;  /* 0x000000ffff027224 */ /* 0x000fe200078e00ff */
[----:B------:R0:W-:Y:S04]  /*1a1b0*/  STL [R1+0x8], R3 ;  /* 0x0000080301007387 */ /* 0x0001e80000100800 */
[----:B------:R-:W-:Y:S02]  /*1a1c0*/  IADD3.X R2, PT, PT, R2, 0x40004040, RZ, P4, !PT ;  /* 0x4000404002027810 */ /* 0x000fe400027fe4ff */
[----:B0-----:R-:W-:Y:S02]  /*1a1d0*/  IADD3 R3, P4, PT, R0, 0x180, RZ ;  /* 0x0000018000037810 */ /* 0x001fe40007f9e0ff */
[----:B------:R-:W-:-:S02]  /*1a1e0*/  IADD3.X R14, PT, PT, R2, RZ, RZ, P5, !PT ;  /* 0x000000ff020e7210 */ /* 0x000fc40002ffe4ff */
[----:B------:R-:W-:Y:S02]  /*1a1f0*/  R2UR UR18, R3 ;  /* 0x00000000031272ca */ /* 0x000fe400000e0000 */
[----:B------:R-:W-:Y:S01]  /*1a200*/  IADD3 R3, P5, PT, R0, 0x200, RZ ;  /* 0x0000020000037810 */ /* 0x000fe20007fbe0ff */
[----:B------:R-:W-:-:S03]  /*1a210*/  IMAD.X R13, RZ, RZ, R2, P6 ;  /* 0x000000ffff0d7224 */ /* 0x000fc600030e0602 */
[----:B------:R-:W-:Y:S02]  /*1a220*/  R2UR UR20, R3 ;  /* 0x00000000031472ca */ /* 0x000fe400000e0000 */
[----:B------:R-:W-:Y:S02]  /*1a230*/  IADD3 R3, P6, PT, R0, 0x280, RZ ;  /* 0x0000028000037810 */ /* 0x000fe40007fde0ff */
[----:B------:R-:W-:Y:S02]  /*1a240*/  IADD3.X R12, PT, PT, R2, RZ, RZ, P4, !PT ;  /* 0x000000ff020c7210 */ /* 0x000fe400027fe4ff */
        /* <DEDUP_REMOVED lines=16> */
[----:B------:R-:W-:Y:S01]  /*1a350*/  IADD3 R3, P6, PT, R0, 0x580, RZ ;  /* 0x0000058000037810 */ /* 0x000fe20007fde0ff */
[----:B------:R-:W-:Y:S01]  /*1a360*/  HFMA2 R4, -RZ, RZ, 0, 0 ;  /* 0x00000000ff047431 */ /* 0x000fe200000001ff */
[----:B------:R-:W-:Y:S02]  /*1a370*/  IADD3.X R6, PT, PT, R2, RZ, RZ, P4, !PT ;  /* 0x000000ff02067210 */ /* 0x000fe400027fe4ff */
[----:B------:R-:W-:Y:S02]  /*1a380*/  R2UR UR34, R3 ;  /* 0x00000000032272ca */ /* 0x000fe400000e0000 */
[----:B------:R-:W-:Y:S01]  /*1a390*/  IADD3 R3, P4, PT, R0, 0x600, RZ ;  /* 0x0000060000037810 */ /* 0x000fe20007f9e0ff */
[----:B------:R-:W-:-:S03]  /*1a3a0*/  IMAD.X R5, RZ, RZ, R2, P5 ;  /* 0x000000ffff057224 */ /* 0x000fc600028e0602 */
[----:B------:R-:W-:Y:S02]  /*1a3b0*/  R2UR UR36, R3 ;  /* 0x00000000032472ca */ /* 0x000fe400000e0000 */
[----:B------:R-:W-:Y:S02]  /*1a3c0*/  IADD3 R3, P5, PT, R0, 0x680, RZ ;  /* 0x0000068000037810 */ /* 0x000fe40007fbe0ff */
[----:B------:R-:W-:Y:S02]  /*1a3d0*/  IADD3.X R4, PT, PT, R4, 0x40004040, RZ, P3, !PT ;  /* 0x4000404004047810 */ /* 0x000fe40001ffe4ff */
[----:B------:R-:W-:Y:S02]  /*1a3e0*/  R2UR UR38, R3 ;  /* 0x00000000032672ca */ /* 0x000fe400000e0000 */
[C---:B------:R-:W-:Y:S02]  /*1a3f0*/  IADD3 R3, P3, PT, R0.reuse, 0x700, RZ ;  /* 0x0000070000037810 */ /* 0x040fe40007f7e0ff */
[----:B------:R-:W-:-:S02]  /*1a400*/  R2UR UR40, R0 ;  /* 0x00000000002872ca */ /* 0x000fc400000e0000 */
[----:B------:R-:W-:Y:S02]  /*1a410*/  R2UR UR42, R3 ;  /* 0x00000000032a72ca */ /* 0x000fe400000e0000 */
[----:B------:R-:W0:Y:S01]  /*1a420*/  LDC R3, c[0x0][0x3d4] ;  /* 0x0000f500ff037b82 */ /* 0x000e220000000800 */
[----:B------:R-:W-:Y:S01]  /*1a430*/  IMAD.X R0, RZ, RZ, R2, P6 ;  /* 0x000000ffff007224 */ /* 0x000fe200030e0602 */
[----:B------:R-:W-:-:S04]  /*1a440*/  R2UR UR13, R4 ;  /* 0x00000000040d72ca */ /* 0x000fc800000e0000 */
[----:B------:R-:W-:Y:S02]  /*1a450*/  R2UR UR35, R0 ;  /* 0x00000000002372ca */ /* 0x000fe400000e0000 */
[----:B------:R-:W-:-:S04]  /*1a460*/  IADD3.X R0, PT, PT, R2, RZ, RZ, P4, !PT ;  /* 0x000000ff02007210 */ /* 0x000fc800027fe4ff */
[----:B------:R-:W-:Y:S01]  /*1a470*/  R2UR UR37, R0 ;  /* 0x00000000002572ca */ /* 0x000fe200000e0000 */
[----:B------:R-:W-:Y:S02]  /*1a480*/  IMAD.X R0, RZ, RZ, R2, P5 ;  /* 0x000000ffff007224 */ /* 0x000fe400028e0602 */
[----:B------:R-:W-:-:S03]  /*1a490*/  UIADD3.64 UR72, UPT, UPT, UR12, 0x2, URZ ;  /* 0x000000020c487897 */ /* 0x000fc6000fffe0ff */
[----:B------:R-:W-:Y:S01]  /*1a4a0*/  R2UR UR39, R0 ;  /* 0x00000000002772ca */ /* 0x000fe200000e0000 */
[----:B------:R-:W-:Y:S01]  /*1a4b0*/  UIADD3.64 UR70, UPT, UPT, UR12, 0x4, URZ ;  /* 0x000000040c467897 */ /* 0x000fe2000fffe0ff */
[C---:B------:R-:W-:Y:S02]  /*1a4c0*/  IADD3.X R0, PT, PT, R2.reuse, RZ, RZ, P3, !PT ;  /* 0x000000ff02007210 */ /* 0x040fe40001ffe4ff */
[----:B------:R-:W-:Y:S02]  /*1a4d0*/  R2UR UR41, R2 ;  /* 0x00000000022972ca */ /* 0x000fe400000e0000 */
[----:B------:R-:W-:Y:S02]  /*1a4e0*/  R2UR UR43, R0 ;  /* 0x00000000002b72ca */ /* 0x000fe400000e0000 */
[----:B0-----:R-:W-:Y:S01]  /*1a4f0*/  SHF.L.U32 R0, R3, 0x7, RZ ;  /* 0x0000000703007819 */ /* 0x001fe200000006ff */
[----:B------:R-:W-:Y:S01]  /*1a500*/  IMAD.U32 R3, RZ, RZ, UR73 ;  /* 0x00000049ff037e24 */ /* 0x000fe2000f8e00ff */
[----:B------:R-:W-:Y:S01]  /*1a510*/  R2UR UR33, R5 ;  /* 0x00000000052172ca */ /* 0x000fe200000e0000 */
[----:B------:R-:W-:Y:S01]  /*1a520*/  IMAD.U32 R4, RZ, RZ, UR70 ;  /* 0x00000046ff047e24 */ /* 0x000fe2000f8e00ff */
[----:B------:R-:W-:Y:S01]  /*1a530*/  MOV R2, UR72 ;  /* 0x0000004800027c02 */ /* 0x000fe20008000f00 */
[----:B------:R-:W-:Y:S01]  /*1a540*/  UIADD3.64 UR72, UPT, UPT, UR12, 0x7fe, URZ ;  /* 0x000007fe0c487897 */ /* 0x000fe2000fffe0ff */
[----:B------:R-:W-:Y:S01]  /*1a550*/  MOV R5, UR71 ;  /* 0x0000004700057c02 */ /* 0x000fe20008000f00 */
[----:B------:R-:W-:Y:S01]  /*1a560*/  UIADD3.64 UR70, UPT, UPT, UR12, 0x800, URZ ;  /* 0x000008000c467897 */ /* 0x000fe2000fffe0ff */
[----:B------:R-:W-:Y:S01]  /*1a570*/  R2UR UR29, R7 ;  /* 0x00000000071d72ca */ /* 0x000fe200000e0000 */
[----:B------:R-:W-:Y:S01]  /*1a580*/  STL.64 [R1+0x7f8], R2 ;  /* 0x0007f80201007387 */ /* 0x000fe20000100a00 */
[----:B------:R-:W-:Y:S01]  /*1a590*/  R2UR UR31, R6 ;  /* 0x00000000061f72ca */ /* 0x000fe200000e0000 */
[----:B------:R-:W-:Y:S01]  /*1a5a0*/  IMAD.U32 R7, RZ, RZ, UR73 ;  /* 0x00000049ff077e24 */ /* 0x000fe2000f8e00ff */
[----:B------:R-:W-:Y:S01]  /*1a5b0*/  MOV R6, UR72 ;  /* 0x0000004800067c02 */ /* 0x000fe20008000f00 */
[----:B------:R0:W-:Y:S01]  /*1a5c0*/  STL.64 [R1+0x7f0], R4 ;  /* 0x0007f00401007387 */ /* 0x0001e20000100a00 */
[----:B------:R-:W-:-:S03]  /*1a5d0*/  UIADD3.64 UR72, UPT, UPT, UR12, 0x802, URZ ;  /* 0x000008020c487897 */ /* 0x000fc6000fffe0ff */
[----:B------:R2:W-:Y:S01]  /*1a5e0*/  STL.64 [R1+0x7e8], R6 ;  /* 0x0007e80601007387 */ /* 0x0005e20000100a00 */
[----:B0-----:R-:W-:Y:S01]  /*1a5f0*/  MOV R4, UR70 ;  /* 0x0000004600047c02 */ /* 0x001fe20008000f00 */
[----:B------:R-:W-:Y:S01]  /*1a600*/  IMAD.U32 R5, RZ, RZ, UR71 ;  /* 0x00000047ff057e24 */ /* 0x000fe2000f8e00ff */
[----:B------:R-:W-:-:S04]  /*1a610*/  UIADD3.64 UR70, UPT, UPT, UR12, 0x804, URZ ;  /* 0x000008040c467897 */ /* 0x000fc8000fffe0ff */
[----:B------:R0:W-:Y:S02]  /*1a620*/  STL.64 [R1+0x7e0], R4 ;  /* 0x0007e00401007387 */ /* 0x0001e40000100a00 */
[----:B--2---:R-:W-:Y:S01]  /*1a630*/  MOV R6, UR70 ;  /* 0x0000004600067c02 */ /* 0x004fe20008000f00 */
[----:B------:R-:W-:Y:S01]  /*1a640*/  IMAD.U32 R7, RZ, RZ, UR71 ;  /* 0x00000047ff077e24 */ /* 0x000fe2000f8e00ff */
[----:B0-----:R-:W-:Y:S01]  /*1a650*/  MOV R4, UR72 ;  /* 0x0000004800047c02 */ /* 0x001fe20008000f00 */
[----:B------:R-:W-:-:S05]  /*1a660*/  IMAD.U32 R5, RZ, RZ, UR73 ;  /* 0x00000049ff057e24 */ /* 0x000fca000f8e00ff */
[----:B------:R0:W-:Y:S04]  /*1a670*/  STL.64 [R1+0x7d8], R4 ;  /* 0x0007d80401007387 */ /* 0x0001e80000100a00 */
[----:B------:R0:W-:Y:S01]  /*1a680*/  STL.64 [R1+0x78], R6 ;  /* 0x0000780601007387 */ /* 0x0001e20000100a00 */
[----:B------:R-:W-:Y:S02]  /*1a690*/  R2UR UR15, R14 ;  /* 0x000000000e0f72ca */ /* 0x000fe400000e0000 */
[----:B------:R-:W-:Y:S02]  /*1a6a0*/  R2UR UR17, R13 ;  /* 0x000000000d1172ca */ /* 0x000fe400000e0000 */
[----:B------:R-:W-:Y:S02]  /*1a6b0*/  R2UR UR19, R12 ;  /* 0x000000000c1372ca */ /* 0x000fe400000e0000 */
[----:B------:R-:W-:-:S02]  /*1a6c0*/  R2UR UR21, R11 ;  /* 0x000000000b1572ca */ /* 0x000fc400000e0000 */
[----:B------:R-:W-:Y:S02]  /*1a6d0*/  R2UR UR23, R10 ;  /* 0x000000000a1772ca */ /* 0x000fe400000e0000 */
[----:B------:R-:W-:Y:S02]  /*1a6e0*/  R2UR UR25, R9 ;  /* 0x00000000091972ca */ /* 0x000fe400000e0000 */
[----:B------:R-:W-:Y:S01]  /*1a6f0*/  R2UR UR27, R8 ;  /* 0x00000000081b72ca */ /* 0x000fe200000e0000 */
[----:B------:R-:W-:Y:S02]  /*1a700*/  HFMA2 R3, -RZ, RZ, 0, 0 ;  /* 0x00000000ff037431 */ /* 0x000fe400000001ff */
[----:B01----:R-:W-:-:S12]  /*1a710*/  IMAD.SHL.U32 R2, R15, 0x80, RZ ;  /* 0x000000800f027824 */ /* 0x003fd800078e00ff */
.L_x_17:
[----:B------:R-:W2:Y:S01]  /*1a720*/  LDL.64 R16, [R1+0xf30] ;  /* 0x000f300001107983 */ /* 0x000ea20000100a00 */
[----:B------:R-:W0:Y:S03]  /*1a730*/  LDC R4, c[0x0][0x3c4] ;  /* 0x0000f100ff047b82 */ /* 0x000e260000000800 */
[----:B------:R-:W3:Y:S04]  /*1a740*/  LDL.64 R18, [R1+0xf28] ;  /* 0x000f280001127983 */ /* 0x000ee80000100a00 */
[----:B------:R-:W4:Y:S04]  /*1a750*/  LDL.64 R20, [R1+0xeb8] ;  /* 0x000eb80001147983 */ /* 0x000f280000100a00 */
[----:B------:R-:W5:Y:S04]  /*1a760*/  LDL.64 R26, [R1+0xec0] ;  /* 0x000ec000011a7983 */ /* 0x000f680000100a00 */
[----:B------:R-:W4:Y:S04]  /*1a770*/  LDL.64 R12, [R1+0xe58] ;  /* 0x000e5800010c7983 */ /* 0x000f280000100a00 */
[----:B------:R-:W4:Y:S04]  /*1a780*/  LDL.64 R22, [R1+0xe60] ;  /* 0x000e600001167983 */ /* 0x000f280000100a00 */
[----:B------:R-:W5:Y:S01]  /*1a790*/  LDL.64 R24, [R1+0xe00] ;  /* 0x000e000001187983 */ /* 0x000f620000100a00 */
[----:B0-----:R-:W-:-:S03]  /*1a7a0*/  SHF.L.U32 R4, R4, 0x3, RZ ;  /* 0x0000000304047819 */ /* 0x001fc600000006ff */
[----:B------:R-:W5:Y:S01]  /*1a7b0*/  LDL.64 R10, [R1+0xda0] ;  /* 0x000da000010a7983 */ /* 0x000f620000100a00 */
[----:B------:R-:W-:Y:S01]  /*1a7c0*/  IMAD.WIDE R6, R2, 0x2, R136 ;  /* 0x0000000202067825 */ /* 0x000fe200078e0288 */
[----:B------:R-:W0:Y:S02]  /*1a7d0*/  LDC R42, c[0x0][0x3c4] ;  /* 0x0000f100ff2a7b82 */ /* 0x000e240000000800 */
[----:B------:R-:W5:Y:S01]  /*1a7e0*/  LDL.64 R14, [R1+0xdf8] ;  /* 0x000df800010e7983 */ /* 0x000f620000100a00 */
[----:B------:R-:W-:-:S03]  /*1a7f0*/  IMAD.WIDE R76, R4, 0x2, R134 ;  /* 0x00000002044c7825 */ /* 0x000fc600078e0286 */
[----:B------:R-:W5:Y:S01]  /*1a800*/  LDL.64 R28, [R1+0xd40] ;  /* 0x000d4000011c7983 */ /* 0x000f620000100a00 */
[----:B------:R-:W-:-:S03]  /*1a810*/  IMAD.WIDE R4, R4, 0x2, R136 ;  /* 0x0000000204047825 */ /* 0x000fc600078e0288 */
[----:B------:R-:W5:Y:S01]  /*1a820*/  LDG.E.U16 R73, desc[UR8][R6.64] ;  /* 0x0000000806497981 */ /* 0x000f62000c1e1500 */
[----:B------:R-:W-:-:S03]  /*1a830*/  IMAD.WIDE R76, R2, 0x2, R76 ;  /* 0x00000002024c7825 */ /* 0x000fc600078e024c */
[----:B------:R-:W5:Y:S01]  /*1a840*/  LDL.64 R30, [R1+0xd38] ;  /* 0x000d3800011e7983 */ /* 0x000f620000100a00 */
[----:B------:R-:W-:-:S03]  /*1a850*/  IMAD.WIDE R4, R2, 0x2, R4 ;  /* 0x0000000202047825 */ /* 0x000fc600078e0204 */
[----:B------:R-:W5:Y:S01]  /*1a860*/  LDG.E.U16 R76, desc[UR8][R76.64] ;  /* 0x000000084c4c7981 */ /* 0x000f62000c1e1500 */
[----:B------:R-:W-:-:S03]  /*1a870*/  IMAD.WIDE R8, R2, 0x2, R134 ;  /* 0x0000000202087825 */ /* 0x000fc600078e0286 */
[----:B------:R-:W5:Y:S04]  /*1a880*/  LDL.64 R34, [R1+0xc18] ;  /* 0x000c180001227983 */ /* 0x000f680000100a00 */
[----:B------:R-:W5:Y:S04]  /*1a890*/  LDG.E.U16 R75, desc[UR8][R8.64] ;  /* 0x00000008084b7981 */ /* 0x000f68000c1e1500 */
[----:B------:R2:W5:Y:S04]  /*1a8a0*/  LDG.E.U16 R77, desc[UR8][R4.64] ;  /* 0x00000008044d7981 */ /* 0x000568000c1e1500 */
[----:B------:R-:W5:Y:S04]  /*1a8b0*/  LDL.64 R38, [R1+0xb58] ;  /* 0x000b580001267983 */ /* 0x000f680000100a00 */
        /* <DEDUP_REMOVED lines=25> */
[----:B------:R-:W5:Y:S01]  /*1aa50*/  LDL.64 R162, [R1+0xee0] ;  /* 0x000ee00001a27983 */ /* 0x000f620000100a00 */
[----:B--2---:R-:W-:-:S03]  /*1aa60*/  IMAD.WIDE R4, R2, 0x2, R16 ;  /* 0x0000000202047825 */ /* 0x004fc600078e0210 */
[----:B------:R-:W2:Y:S01]  /*1aa70*/  LDL.64 R16, [R1+0xd98] ;  /* 0x000d980001107983 */ /* 0x000ea20000100a00 */
[----:B---3--:R-:W-:-:S03]  /*1aa80*/  IMAD.WIDE R6, R2, 0x2, R18 ;  /* 0x0000000202067825 */ /* 0x008fc600078e0212 */
[----:B------:R-:W3:Y:S04]  /*1aa90*/  LDL.64 R18, [R1+0xce0] ;  /* 0x000ce00001127983 */ /* 0x000ee80000100a00 */
[----:B------:R4:W3:Y:S04]  /*1aaa0*/  LDG.E.U16 R72, desc[UR8][R6.64] ;  /* 0x0000000806487981 */ /* 0x0008e8000c1e1500 */
[----:B------:R5:W3:Y:S01]  /*1aab0*/  LDG.E.U16 R74, desc[UR8][R4.64] ;  /* 0x00000008044a7981 */ /* 0x000ae2000c1e1500 */
[----:B----4-:R-:W-:-:S03]  /*1aac0*/  IMAD.WIDE R6, R2, 0x2, R20 ;  /* 0x0000000202067825 */ /* 0x010fc600078e0214 */
[----:B------:R-:W4:Y:S01]  /*1aad0*/  LDL.64 R20, [R1+0xcd8] ;  /* 0x000cd80001147983 */ /* 0x000f220000100a00 */
[----:B-----5:R-:W-:-:S03]  /*1aae0*/  IMAD.WIDE R4, R2, 0x2, R26 ;  /* 0x0000000202047825 */ /* 0x020fc600078e021a */
[----:B------:R1:W5:Y:S04]  /*1aaf0*/  LDG.E.U16 R70, desc[UR8][R6.64] ;  /* 0x0000000806467981 */ /* 0x000368000c1e1500 */
[----:B------:R0:W5:Y:S04]  /*1ab00*/  LDG.E.U16 R71, desc[UR8][R4.64] ;  /* 0x0000000804477981 */ /* 0x000168000c1e1500 */
[----:B------:R-:W5:Y:S01]  /*1ab10*/  LDL.64 R26, [R1+0xbb8] ;  /* 0x000bb800011a7983 */ /* 0x000f620000100a00 */
[----:B-1----:R-:W-:-:S03]  /*1ab20*/  IMAD.WIDE R6, R2, 0x2, R12 ;  /* 0x0000000202067825 */ /* 0x002fc600078e020c */
[----:B------:R-:W5:Y:S01]  /*1ab30*/  LDL.64 R12, [R1+0xc20] ;  /* 0x000c2000010c7983 */ /* 0x000f620000100a00 */
[----:B0-----:R-:W-:-:S03]  /*1ab40*/  IMAD.WIDE R4, R2, 0x2, R22 ;  /* 0x0000000202047825 */ /* 0x001fc600078e0216 */
[----:B------:R-:W5:Y:S04]  /*1ab50*/  LDL.64 R22, [R1+0xc78] ;  /* 0x000c780001167983 */ /* 0x000f680000100a00 */
[----:B------:R0:W5:Y:S04]  /*1ab60*/  LDG.E.U16 R69, desc[UR8][R4.64] ;  /* 0x0000000804457981 */ /* 0x000168000c1e1500 */
[----:B------:R1:W5:Y:S01]  /*1ab70*/  LDG.E.U16 R67, desc[UR8][R6.64] ;  /* 0x0000000806437981 */ /* 0x000362000c1e1500 */
[----:B0-----:R-:W-:-:S03]  /*1ab80*/  IMAD.WIDE R4, R2, 0x2, R24 ;  /* 0x0000000202047825 */ /* 0x001fc600078e0218 */
[----:B------:R-:W5:Y:S04]  /*1ab90*/  LDL.64 R24, [R1+0xbc0] ;  /* 0x000bc00001187983 */ /* 0x000f680000100a00 */
[----:B------:R0:W5:Y:S01]  /*1aba0*/  LDG.E.U16 R68, desc[UR8][R4.64] ;  /* 0x0000000804447981 */ /* 0x000162000c1e1500 */
[----:B-1----:R-:W-:-:S05]  /*1abb0*/  IMAD.WIDE R6, R2, 0x2, R14 ;  /* 0x0000000202067825 */ /* 0x002fca00078e020e */
[----:B------:R-:W5:Y:S01]  /*1abc0*/  LDG.E.U16 R15, desc[UR8][R6.64] ;  /* 0x00000008060f7981 */ /* 0x000f62000c1e1500 */
[----:B0-----:R-:W-:-:S03]  /*1abd0*/  IMAD.WIDE R4, R2, 0x2, R10 ;  /* 0x0000000202047825 */ /* 0x001fc600078e020a */
[----:B------:R-:W5:Y:S04]  /*1abe0*/  LDL.64 R10, [R1+0xb60] ;  /* 0x000b6000010a7983 */ /* 0x000f680000100a00 */
[----:B------:R0:W5:Y:S02]  /*1abf0*/  LDG.E.U16 R14, desc[UR8][R4.64] ;  /* 0x00000008040e7981 */ /* 0x000164000c1e1500 */
[C---:B0-----:R-:W-:Y:S02]  /*1ac00*/  IMAD.WIDE R4, R2.reuse, 0x2, R28 ;  /* 0x0000000202047825 */ /* 0x041fe400078e021c */
[----:B------:R-:W5:Y:S02]  /*1ac10*/  LDL.64 R28, [R1+0xb00] ;  /* 0x000b0000011c7983 */ /* 0x000f640000100a00 */
[----:B------:R-:W-:-:S02]  /*1ac20*/  IMAD.WIDE R6, R2, 0x2, R30 ;  /* 0x0000000202067825 */ /* 0x000fc400078e021e */
[----:B------:R-:W5:Y:S02]  /*1ac30*/  LDL.64 R30, [R1+0xaa0] ;  /* 0x000aa000011e7983 */ /* 0x000f640000100a00 */
[----:B--2---:R-:W-:-:S06]  /*1ac40*/  IMAD.WIDE R16, R2, 0x2, R16 ;  /* 0x0000000202107825 */ /* 0x004fcc00078e0210 */
[----:B------:R-:W2:Y:S04]  /*1ac50*/  LDG.E.U16 R16, desc[UR8][R16.64] ;  /* 0x0000000810107981 */ /* 0x000ea8000c1e1500 */
[----:B------:R3:W2:Y:S01]  /*1ac60*/  LDG.E.U16 R17, desc[UR8][R4.64] ;  /* 0x0000000804117981 */ /* 0x0006a2000c1e1500 */
[----:B----4-:R-:W-:-:S04]  /*1ac70*/  IMAD.WIDE R20, R2, 0x2, R20 ;  /* 0x0000000202147825 */ /* 0x010fc800078e0214 */
[C---:B---3--:R-:W-:Y:S02]  /*1ac80*/  IMAD.WIDE R4, R2.reuse, 0x2, R18 ;  /* 0x0000000202047825 */ /* 0x048fe400078e0212 */
[----:B------:R-:W3:Y:S04]  /*1ac90*/  LDG.E.U16 R20, desc[UR8][R20.64] ;  /* 0x0000000814147981 */ /* 0x000ee8000c1e1500 */
[----:B------:R0:W4:Y:S04]  /*1aca0*/  LDG.E.U16 R18, desc[UR8][R4.64] ;  /* 0x0000000804127981 */ /* 0x000128000c1e1500 */
[----:B------:R1:W2:Y:S01]  /*1acb0*/  LDG.E.U16 R19, desc[UR8][R6.64] ;  /* 0x0000000806137981 */ /* 0x0002a2000c1e1500 */
[----:B0-----:R-:W-:-:S03]  /*1acc0*/  IMAD.WIDE R4, R2, 0x2, R8 ;  /* 0x0000000202047825 */ /* 0x001fc600078e0208 */
[----:B------:R-:W2:Y:S04]  /*1acd0*/  LDL.64 R8, [R1+0xa98] ;  /* 0x000a980001087983 */ /* 0x000ea80000100a00 */
[----:B------:R0:W3:Y:S01]  /*1ace0*/  LDG.E.U16 R21, desc[UR8][R4.64] ;  /* 0x0000000804157981 */ /* 0x0000e2000c1e1500 */
[----:B-----5:R-:W-:-:S04]  /*1acf0*/  IMAD.WIDE R22, R2, 0x2, R22 ;  /* 0x0000000202167825 */ /* 0x020fc800078e0216 */
[C---:B-1----:R-:W-:Y:S02]  /*1ad00*/  IMAD.WIDE R6, R2.reuse, 0x2, R34 ;  /* 0x0000000202067825 */ /* 0x042fe400078e0222 */
[----:B------:R-:W5:Y:S02]  /*1ad10*/  LDG.E.U16 R22, desc[UR8][R22.64] ;  /* 0x0000000816167981 */ /* 0x000f64000c1e1500 */
[C---:B0-----:R-:W-:Y:S02]  /*1ad20*/  IMAD.WIDE R4, R2.reuse, 0x2, R12 ;  /* 0x0000000202047825 */ /* 0x041fe400078e020c */
[----:B------:R-:W3:Y:S04]  /*1ad30*/  LDL.64 R34, [R1+0xf20] ;  /* 0x000f200001227983 */ /* 0x000ee80000100a00 */
[----:B------:R-:W3:Y:S04]  /*1ad40*/  LDL.64 R12, [R1+0xa38] ;  /* 0x000a3800010c7983 */ /* 0x000ee80000100a00 */
[----:B------:R0:W4:Y:S02]  /*1ad50*/  LDG.E.U16 R23, desc[UR8][R4.64] ;  /* 0x0000000804177981 */ /* 0x000124000c1e1500 */
[----:B0-----:R-:W-:-:S02]  /*1ad60*/  IMAD.WIDE R4, R2, 0x2, R24 ;  /* 0x0000000202047825 */ /* 0x001fc400078e0218 */
[----:B------:R0:W4:Y:S04]  /*1ad70*/  LDG.E.U16 R25, desc[UR8][R6.64] ;  /* 0x0000000806197981 */ /* 0x000128000c1e1500 */
[----:B------:R-:W4:Y:S01]  /*1ad80*/  LDG.E.U16 R24, desc[UR8][R4.64] ;  /* 0x0000000804187981 */ /* 0x000f22000c1e1500 */
[----:B0-----:R-:W-:-:S05]  /*1ad90*/  IMAD.WIDE R6, R2, 0x2, R26 ;  /* 0x0000000202067825 */ /* 0x001fca00078e021a */
[----:B------:R0:W4:Y:S02]  /*1ada0*/  LDG.E.U16 R27, desc[UR8][R6.64] ;  /* 0x00000008061b7981 */ /* 0x000124000c1e1500 */
[C---:B0-----:R-:W-:Y:S02]  /*1adb0*/  IMAD.WIDE R6, R2.reuse, 0x2, R38 ;  /* 0x0000000202067825 */ /* 0x041fe400078e0226 */
[----:B------:R-:W4:Y:S02]  /*1adc0*/  LDL.64 R38, [R1+0xea8] ;  /* 0x000ea80001267983 */ /* 0x000f240000100a00 */
[C---:B------:R-:W-:Y:S02]  /*1add0*/  IMAD.WIDE R4, R2.reuse, 0x2, R10 ;  /* 0x0000000202047825 */ /* 0x040fe400078e020a */
[----:B------:R-:W0:Y:S03]  /*1ade0*/  LDC R10, c[0x0][0x3c4] ;  /* 0x0000f100ff0a7b82 */ /* 0x000e260000000800 */
[----:B------:R1:W5:Y:S05]  /*1adf0*/  LDG.E.U16 R26, desc[UR8][R4.64] ;  /* 0x00000008041a7981 */ /* 0x00036a000c1e1500 */
[----:B------:R-:W2:Y:S01]  /*1ae00*/  LDC R11, c[0x0][0x3c4] ;  /* 0x0000f100ff0b7b82 */ /* 0x000ea20000000800 */
[----:B-1----:R-:W-:-:S02]  /*1ae10*/  IMAD.WIDE R4, R2, 0x2, R28 ;  /* 0x0000000202047825 */ /* 0x002fc400078e021c */
[----:B------:R-:W5:Y:S04]  /*1ae20*/  LDG.E.U16 R29, desc[UR8][R6.64] ;  /* 0x00000008061d7981 */ /* 0x000f68000c1e1500 */
[----:B------:R1:W5:Y:S02]  /*1ae30*/  LDG.E.U16 R28, desc[UR8][R4.64] ;  /* 0x00000008041c7981 */ /* 0x000364000c1e1500 */
[----:B-1----:R-:W-:-:S05]  /*1ae40*/  IMAD.WIDE R4, R2, 0x2, R30 ;  /* 0x0000000202047825 */ /* 0x002fca00078e021e */
[----:B------:R1:W5:Y:S01]  /*1ae50*/  LDG.E.U16 R30, desc[UR8][R4.64] ;  /* 0x00000008041e7981 */ /* 0x000362000c1e1500 */
[----:B0-----:R-:W-:Y:S02]  /*1ae60*/  IMAD R10, R10, 0x9, RZ ;  /* 0x000000090a0a7824 */ /* 0x001fe400078e02ff */
[----:B-1----:R-:W-:-:S05]  /*1ae70*/  IMAD.WIDE R4, R2, 0x2, R32 ;  /* 0x0000000202047825 */ /* 0x002fca00078e0220 */
[----:B------:R0:W5:Y:S01]  /*1ae80*/  LDG.E.U16 R32, desc[UR8][R4.64] ;  /* 0x0000000804207981 */ /* 0x000162000c1e1500 */
[----:B------:R-:W-:-:S03]  /*1ae90*/  IMAD.WIDE R6, R2, 0x2, R36 ;  /* 0x0000000202067825 */ /* 0x000fc600078e0224 */
[----:B------:R-:W5:Y:S01]  /*1aea0*/  LDL.64 R36, [R1+0xd88] ;  /* 0x000d880001247983 */ /* 0x000f620000100a00 */
[----:B------:R-:W-:-:S03]  /*1aeb0*/  IMAD.WIDE R60, R2, 0x2, R52 ;  /* 0x00000002023c7825 */ /* 0x000fc600078e0234 */
[----:B------:R-:W5:Y:S01]  /*1aec0*/  LDL.64 R52, [R1+0xba8] ;  /* 0x000ba80001347983 */ /* 0x000f620000100a00 */
[----:B0-----:R-:W-:-:S03]  /*1aed0*/  IMAD.WIDE R4, R10, 0x2, R136 ;  /* 0x000000020a047825 */ /* 0x001fc600078e0288 */
[----:B------:R-:W5:Y:S01]  /*1aee0*/  LDG.E.U16 R31, desc[UR8][R6.64] ;  /* 0x00000008061f7981 */ /* 0x000f62000c1e1500 */
[----:B------:R-:W-:-:S03]  /*1aef0*/  IMAD.WIDE R4, R2, 0x2, R4 ;  /* 0x0000000202047825 */ /* 0x000fc600078e0204 */
[----:B------:R-:W5:Y:S04]  /*1af00*/  LDG.E.U16 R60, desc[UR8][R60.64] ;  /* 0x000000083c3c7981 */ /* 0x000f68000c1e1500 */
[----:B------:R0:W5:Y:S02]  /*1af10*/  LDG.E.U16 R43, desc[UR8][R4.64] ;  /* 0x00000008042b7981 */ /* 0x000164000c1e1500 */
[C---:B0-----:R-:W-:Y:S02]  /*1af20*/  IMAD.WIDE R4, R2.reuse, 0x2, R54 ;  /* 0x0000000202047825 */ /* 0x041fe400078e0236 */
[----:B------:R-:W5:Y:S04]  /*1af30*/  LDL.64 R54, [R1+0xbb0] ;  /* 0x000bb00001367983 */ /* 0x000f680000100a00 */
[----:B------:R0:W5:Y:S02]  /*1af40*/  LDG.E.U16 R65, desc[UR8][R4.64] ;  /* 0x0000000804417981 */ /* 0x000164000c1e1500 */
[----:B0-----:R-:W-:-:S02]  /*1af50*/  IMAD.WIDE R4, R2, 0x2, R44 ;  /* 0x0000000202047825 */ /* 0x001fc400078e022c */
[----:B------:R-:W5:Y:S02]  /*1af60*/  LDL.64 R44, [R1+0xc70] ;  /* 0x000c7000012c7983 */ /* 0x000f640000100a00 */
[C---:B--2---:R-:W-:Y:S02]  /*1af70*/  IMAD.WIDE R8, R2.reuse, 0x2, R8 ;  /* 0x0000000202087825 */ /* 0x044fe400078e0208 */
[----:B------:R-:W2:Y:S04]  /*1af80*/  LDG.E.U16 R62, desc[UR8][R4.64] ;  /* 0x00000008043e7981 */ /* 0x000ea8000c1e1500 */
[----:B------:R3:W2:Y:S02]  /*1af90*/  LDG.E.U16 R33, desc[UR8][R8.64] ;  /* 0x0000000808217981 */ /* 0x0006a4000c1e1500 */
[----:B---3--:R-:W-:-:S02]  /*1afa0*/  IMAD.WIDE R8, R2, 0x2, R12 ;  /* 0x0000000202087825 */ /* 0x008fc400078e020c */
[----:B------:R-:W3:Y:S04]  /*1afb0*/  LDL.64 R12, [R1+0xdf0] ;  /* 0x000df000010c7983 */ /* 0x000ee80000100a00 */
[----:B------:R0:W2:Y:S02]  /*1afc0*/  LDG.E.U16 R41, desc[UR8][R8.64] ;  /* 0x0000000808297981 */ /* 0x0000a4000c1e1500 */
[----:B0-----:R-:W-:-:S04]  /*1afd0*/  IMAD.WIDE R8, R11, 0x2, R134 ;  /* 0x000000020b087825 */ /* 0x001fc800078e0286 */
[----:B------:R-:W-:-:S05]  /*1afe0*/  IMAD.WIDE R8, R2, 0x2, R8 ;  /* 0x0000000202087825 */ /* 0x000fca00078e0208 */
[----:B------:R4:W2:Y:S02]  /*1aff0*/  LDG.E.U16 R66, desc[UR8][R8.64] ;  /* 0x0000000808427981 */ /* 0x0008a4000c1e1500 */
[----:B----4-:R-:W-:Y:S02]  /*1b000*/  IMAD.WIDE R8, R2, 0x2, R38 ;  /* 0x0000000202087825 */ /* 0x010fe400078e0226 */
[----:B------:R-:W4:Y:S02]  /*1b010*/  LDL.64 R38, [R1+0xcc8] ;  /* 0x000cc80001267983 */ /* 0x000f240000100a00 */
[----:B------:R-:W-:Y:S02]  /*1b020*/  IMAD.WIDE R6, R10, 0x2, R134 ;  /* 0x000000020a067825 */ /* 0x000fe400078e0286 */
[----:B------:R-:W2:Y:S02]  /*1b030*/  LDG.E.U16 R63, desc[UR8][R8.64] ;  /* 0x00000008083f7981 */ /* 0x000ea4000c1e1500 */
[----:B------:R-:W-:-:S05]  /*1b040*/  IMAD.WIDE R6, R2, 0x2, R6 ;  /* 0x0000000202067825 */ /* 0x000fca00078e0206 */
[----:B------:R0:W2:Y:S02]  /*1b050*/  LDG.E.U16 R40, desc[UR8][R6.64] ;  /* 0x0000000806287981 */ /* 0x0000a4000c1e1500 */
[----:B0-----:R-:W-:-:S04]  /*1b060*/  IMAD.WIDE R6, R42, 0x2, R136 ;  /* 0x000000022a067825 */ /* 0x001fc800078e0288 */
[----:B------:R-:W-:-:S05]  /*1b070*/  IMAD.WIDE R6, R2, 0x2, R6 ;  /* 0x0000000202067825 */ /* 0x000fca00078e0206 */
[----:B------:R0:W2:Y:S01]  /*1b080*/  LDG.E.U16 R42, desc[UR8][R6.64] ;  /* 0x00000008062a7981 */ /* 0x0000a2000c1e1500 */
[----:B------:R-:W-:-:S06]  /*1b090*/  IMAD.WIDE R48, R2, 0x2, R48 ;  /* 0x0000000202307825 */ /* 0x000fcc00078e0230 */
[----:B------:R-:W2:Y:S01]  /*1b0a0*/  LDG.E.U16 R48, desc[UR8][R48.64] ;  /* 0x0000000830307981 */ /* 0x000ea2000c1e1500 */
[----:B0-----:R-:W-:-:S05]  /*1b0b0*/  IMAD.WIDE R6, R2, 0x2, R46 ;  /* 0x0000000202067825 */ /* 0x001fca00078e022e */
[----:B------:R-:W2:Y:S01]  /*1b0c0*/  LDG.E.U16 R47, desc[UR8][R6.64] ;  /* 0x00000008062f7981 */ /* 0x000ea2000c1e1500 */
[----:B-----5:R-:W-:-:S03]  /*1b0d0*/  IMAD.WIDE R4, R2, 0x2, R36 ;  /* 0x0000000202047825 */ /* 0x020fc600078e0224 */
[----:B------:R-:W5:Y:S04]  /*1b0e0*/  LDL.64 R36, [R1+0xaf0] ;  /* 0x000af00001247983 */ /* 0x000f680000100a00 */
[----:B------:R0:W2:Y:S02]  /*1b0f0*/  LDG.E.U16 R59, desc[UR8][R4.64] ;  /* 0x00000008043b7981 */ /* 0x0000a4000c1e1500 */
[C---:B0-----:R-:W-:Y:S02]  /*1b100*/  IMAD.WIDE R4, R2.reuse, 0x2, R44 ;  /* 0x0000000202047825 */ /* 0x041fe400078e022c */
[----:B------:R-:W2:Y:S02]  /*1b110*/  LDL.64 R44, [R1+0xa30] ;  /* 0x000a3000012c7983 */ /* 0x000ea40000100a00 */
[----:B---3--:R-:W-:-:S02]  /*1b120*/  IMAD.WIDE R8, R2, 0x2, R12 ;  /* 0x0000000202087825 */ /* 0x008fc400078e020c */
[----:B------:R-:W3:Y:S04]  /*1b130*/  LDL.64 R12, [R1+0xc68] ;  /* 0x000c6800010c7983 */ /* 0x000ee80000100a00 */
[----:B------:R0:W2:Y:S02]  /*1b140*/  LDG.E.U16 R61, desc[UR8][R8.64] ;  /* 0x00000008083d7981 */ /* 0x0000a4000c1e1500 */
[C---:B0-----:R-:W-:Y:S02]  /*1b150*/  IMAD.WIDE R8, R2.reuse, 0x2, R56 ;  /* 0x0000000202087825 */ /* 0x041fe400078e0238 */
[----:B------:R-:W2:Y:S04]  /*1b160*/  LDG.E.U16 R56, desc[UR8][R4.64] ;  /* 0x0000000804387981 */ /* 0x000ea8000c1e1500 */
[----:B------:R0:W2:Y:S02]  /*1b170*/  LDG.E.U16 R49, desc[UR8][R8.64] ;  /* 0x0000000808317981 */ /* 0x0000a4000c1e1500 */
[----:B0-----:R-:W-:-:S02]  /*1b180*/  IMAD.WIDE R8, R2, 0x2, R80 ;  /* 0x0000000202087825 */ /* 0x001fc400078e0250 */
[----:B------:R-:W2:Y:S02]  /*1b190*/  LDL.64 R80, [R1+0xa28] ;  /* 0x000a280001507983 */ /* 0x000ea40000100a00 */
[C---:B----4-:R-:W-:Y:S02]  /*1b1a0*/  IMAD.WIDE R6, R2.reuse, 0x2, R38 ;  /* 0x0000000202067825 */ /* 0x050fe400078e0226 */
[----:B------:R-:W4:Y:S02]  /*1b1b0*/  LDL.64 R38, [R1+0xa90] ;  /* 0x000a900001267983 */ /* 0x000f240000100a00 */
[C---:B------:R-:W-:Y:S02]  /*1b1c0*/  IMAD.WIDE R4, R2.reuse, 0x2, R52 ;  /* 0x0000000202047825 */ /* 0x040fe400078e0234 */
[----:B------:R0:W2:Y:S02]  /*1b1d0*/  LDG.E.U16 R53, desc[UR8][R8.64] ;  /* 0x0000000808357981 */ /* 0x0000a4000c1e1500 */
[----:B------:R-:W-:-:S02]  /*1b1e0*/  IMAD.WIDE R10, R2, 0x2, R50 ;  /* 0x00000002020a7825 */ /* 0x000fc400078e0232 */
[----:B------:R-:W2:Y:S04]  /*1b1f0*/  LDL.64 R50, [R1+0xd30] ;  /* 0x000d300001327983 */ /* 0x000ea80000100a00 */
[----:B------:R1:W2:Y:S01]  /*1b200*/  LDG.E.U16 R64, desc[UR8][R10.64] ;  /* 0x000000080a407981 */ /* 0x0002a2000c1e1500 */
[----:B0-----:R-:W-:-:S03]  /*1b210*/  IMAD.WIDE R8, R2, 0x2, R90 ;  /* 0x0000000202087825 */ /* 0x001fc600078e025a */
[----:B------:R-:W2:Y:S04]  /*1b220*/  LDL.64 R90, [R1+0xf08] ;  /* 0x000f0800015a7983 */ /* 0x000ea80000100a00 */
[----:B------:R0:W2:Y:S01]  /*1b230*/  LDG.E.U16 R57, desc[UR8][R6.64] ;  /* 0x0000000806397981 */ /* 0x0000a2000c1e1500 */
[----:B-1----:R-:W-:-:S03]  /*1b240*/  IMAD.WIDE R10, R2, 0x2, R78 ;  /* 0x00000002020a7825 */ /* 0x002fc600078e024e */
[----:B------:R1:W2:Y:S01]  /*1b250*/  LDG.E.U16 R46, desc[UR8][R4.64] ;  /* 0x00000008042e7981 */ /* 0x0002a2000c1e1500 */
[----:B------:R-:W2:Y:S03]  /*1b260*/  LDC R78, c[0x0][0x3c4] ;  /* 0x0000f100ff4e7b82 */ /* 0x000ea60000000800 */
[----:B------:R1:W2:Y:S01]  /*1b270*/  LDG.E.U16 R58, desc[UR8][R10.64] ;  /* 0x000000080a3a7981 */ /* 0x0002a2000c1e1500 */
[----:B0-----:R-:W-:-:S04]  /*1b280*/  IMAD.WIDE R6, R2, 0x2, R54 ;  /* 0x0000000202067825 */ /* 0x001fc800078e0236 */
[C---:B-1----:R-:W-:Y:S01]  /*1b290*/  IMAD.WIDE R4, R2.reuse, 0x2, R82 ;  /* 0x0000000202047825 */ /* 0x042fe200078e0252 */
[----:B------:R0:W2:Y:S03]  /*1b2a0*/  LDG.E.U16 R52, desc[UR8][R6.64] ;  /* 0x0000000806347981 */ /* 0x0000a6000c1e1500 */
[C---:B------:R-:W-:Y:S01]  /*1b2b0*/  IMAD.WIDE R10, R2.reuse, 0x2, R84 ;  /* 0x00000002020a7825 */ /* 0x040fe200078e0254 */
[----:B------:R-:W2:Y:S04]  /*1b2c0*/  LDL.64 R82, [R1+0xea0] ;  /* 0x000ea00001527983 */ /* 0x000ea80000100a00 */
[----:B------:R-:W2:Y:S01]  /*1b2d0*/  LDL.64 R84, [R1+0xf10] ;  /* 0x000f100001547983 */ /* 0x000ea20000100a00 */
[----:B0-----:R-:W-:-:S03]  /*1b2e0*/  IMAD.WIDE R6, R2, 0x2, R88 ;  /* 0x0000000202067825 */ /* 0x001fc600078e0258 */
[----:B------:R-:W2:Y:S04]  /*1b2f0*/  LDL.64 R88, [R1+0xe98] ;  /* 0x000e980001587983 */ /* 0x000ea80000100a00 */
[----:B------:R-:W2:Y:S01]  /*1b300*/  LDG.E.U16 R54, desc[UR8][R10.64] ;  /* 0x000000080a367981 */ /* 0x000ea2000c1e1500 */
[----:B-----5:R-:W-:-:S03]  /*1b310*/  IMAD.WIDE R36, R2, 0x2, R36 ;  /* 0x0000000202247825 */ /* 0x020fc600078e0224 */
[----:B------:R-:W5:Y:S04]  /*1b320*/  LDL.64 R10, [R1+0xe40] ;  /* 0x000e4000010a7983 */ /* 0x000f680000100a00 */
[----:B------:R-:W5:Y:S01]  /*1b330*/  LDG.E.U16 R36, desc[UR8][R36.64] ;  /* 0x0000000824247981 */ /* 0x000f62000c1e1500 */
[----:B------:R-:W-:-:S06]  /*1b340*/  IMAD.WIDE R34, R2, 0x2, R34 ;  /* 0x0000000202227825 */ /* 0x000fcc00078e0222 */
[----:B------:R-:W5:Y:S04]  /*1b350*/  LDG.E.U16 R34, desc[UR8][R34.64] ;  /* 0x0000000822227981 */ /* 0x000f68000c1e1500 */
[----:B------:R0:W5:Y:S04]  /*1b360*/  LDG.E.U16 R37, desc[UR8][R4.64] ;  /* 0x0000000804257981 */ /* 0x000168000c1e1500 */
[----:B------:R-:W5:Y:S01]  /*1b370*/  LDG.E.U16 R35, desc[UR8][R6.64] ;  /* 0x0000000806237981 */ /* 0x000f62000c1e1500 */
[----:B0-----:R-:W-:-:S03]  /*1b380*/  IMAD.WIDE R4, R2, 0x2, R86 ;  /* 0x0000000202047825 */ /* 0x001fc600078e0256 */
[----:B------:R-:W5:Y:S04]  /*1b390*/  LDL.64 R86, [R1+0xde0] ;  /* 0x000de00001567983 */ /* 0x000f680000100a00 */
[----:B------:R-:W-:Y:S04]  /*1b3a0*/  STS.U16 [R140+UR4+0x10400], R76 ;  /* 0x0104004c8c007988 */ /* 0x000fe80008000404 */
[----:B------:R0:W-:Y:S04]  /*1b3b0*/  STS.U16 [R140+UR4+0x18400], R77 ;  /* 0x0184004d8c007988 */ /* 0x0001e80008000404 */
[----:B0-----:R-:W5:Y:S01]  /*1b3c0*/  LDL.64 R76, [R1+0xd18] ;  /* 0x000d1800014c7983 */ /* 0x001f620000100a00 */
[----:B---3--:R-:W-:-:S05]  /*1b3d0*/  IMAD.WIDE R12, R2, 0x2, R12 ;  /* 0x00000002020c7825 */ /* 0x008fca00078e020c */
[----:B------:R-:W3:Y:S04]  /*1b3e0*/  LDG.E.U16 R55, desc[UR8][R12.64] ;  /* 0x000000080c377981 */ /* 0x000ee8000c1e1500 */
[----:B------:R-:W3:Y:S01]  /*1b3f0*/  LDL.64 R12, [R1+0xe38] ;  /* 0x000e3800010c7983 */ /* 0x000ee20000100a00 */
[----:B----4-:R-:W-:-:S06]  /*1b400*/  IMAD.WIDE R38, R2, 0x2, R38 ;  /* 0x0000000202267825 */ /* 0x010fcc00078e0226 */
[----:B------:R-:W4:Y:S04]  /*1b410*/  LDG.E.U16 R38, desc[UR8][R38.64] ;  /* 0x0000000826267981 */ /* 0x000f28000c1e1500 */
[----:B------:R2:W4:Y:S02]  /*1b420*/  LDG.E.U16 R39, desc[UR8][R4.64] ;  /* 0x0000000804277981 */ /* 0x000524000c1e1500 */
[C---:B--2---:R-:W-:Y:S02]  /*1b430*/  IMAD.WIDE R4, R2.reuse, 0x2, R80 ;  /* 0x0000000202047825 */ /* 0x044fe400078e0250 */
[----:B------:R-:W2:Y:S02]  /*1b440*/  LDL.64 R80, [R1+0xdd8] ;  /* 0x000dd80001507983 */ /* 0x000ea40000100a00 */
[----:B------:R-:W-:-:S02]  /*1b450*/  IMAD.WIDE R6, R2, 0x2, R90 ;  /* 0x0000000202067825 */ /* 0x000fc400078e025a */
[----:B------:R-:W4:Y:S02]  /*1b460*/  LDL.64 R90, [R1+0xd20] ;  /* 0x000d2000015a7983 */ /* 0x000f240000100a00 */
[----:B------:R-:W-:-:S04]  /*1b470*/  IMAD.WIDE R44, R2, 0x2, R44 ;  /* 0x00000002022c7825 */ /* 0x000fc800078e022c */
[----:B------:R-:W-:Y:S02]  /*1b480*/  IMAD.WIDE R50, R2, 0x2, R50 ;  /* 0x0000000202327825 */ /* 0x000fe400078e0232 */
[----:B------:R-:W4:Y:S02]  /*1b490*/  LDG.E.U16 R44, desc[UR8][R44.64] ;  /* 0x000000082c2c7981 */ /* 0x000f24000c1e1500 */
[----:B------:R-:W-:Y:S02]  /*1b4a0*/  IMAD.SHL.U32 R78, R78, 0x2, RZ ;  /* 0x000000024e4e7824 */ /* 0x000fe400078e00ff */
[----:B------:R-:W4:Y:S04]  /*1b4b0*/  LDG.E.U16 R50, desc[UR8][R50.64] ;  /* 0x0000000832327981 */ /* 0x000f28000c1e1500 */
[----:B------:R0:W4:Y:S04]  /*1b4c0*/  LDG.E.U16 R45, desc[UR8][R4.64] ;  /* 0x00000008042d7981 */ /* 0x000128000c1e1500 */
[----:B------:R1:W4:Y:S01]  /*1b4d0*/  LDG.E.U16 R51, desc[UR8][R8.64] ;  /* 0x0000000808337981 */ /* 0x000322000c1e1500 */
[----:B0-----:R-:W-:-:S05]  /*1b4e0*/  IMAD.WIDE R4, R2, 0x2, R84 ;  /* 0x0000000202047825 */ /* 0x001fca00078e0254 */
[----:B------:R0:W4:Y:S01]  /*1b4f0*/  LDG.E.U16 R85, desc[UR8][R4.64] ;  /* 0x0000000804557981 */ /* 0x000122000c1e1500 */
[----:B-1----:R-:W-:-:S04]  /*1b500*/  IMAD.WIDE R8, R78, 0x2, R134 ;  /* 0x000000024e087825 */ /* 0x002fc800078e0286 */
[----:B-----5:R-:W-:-:S04]  /*1b510*/  IMAD.WIDE R10, R2, 0x2, R10 ;  /* 0x00000002020a7825 */ /* 0x020fc800078e020a */
[C---:B0-----:R-:W-:Y:S02]  /*1b520*/  IMAD.WIDE R4, R2.reuse, 0x2, R82 ;  /* 0x0000000202047825 */ /* 0x041fe400078e0252 */
[----:B------:R0:W5:Y:S02]  /*1b530*/  LDG.E.U16 R83, desc[UR8][R6.64] ;  /* 0x0000000806537981 */ /* 0x000164000c1e1500 */
[C---:B------:R-:W-:Y:S02]  /*1b540*/  IMAD.WIDE R8, R2.reuse, 0x2, R8 ;  /* 0x0000000202087825 */ /* 0x040fe400078e0208 */
[----:B------:R-:W5:Y:S04]  /*1b550*/  LDG.E.U16 R5, desc[UR8][R4.64] ;  /* 0x0000000804057981 */ /* 0x000f68000c1e1500 */
[----:B------:R-:W5:Y:S01]  /*1b560*/  LDG.E.U16 R8, desc[UR8][R8.64] ;  /* 0x0000000808087981 */ /* 0x000f62000c1e1500 */
[----:B0-----:R-:W-:-:S03]  /*1b570*/  IMAD.WIDE R6, R2, 0x2, R88 ;  /* 0x0000000202067825 */ /* 0x001fc600078e0258 */
[----:B------:R-:W5:Y:S04]  /*1b580*/  LDL.64 R88, [R1+0xcb8] ;  /* 0x000cb80001587983 */ /* 0x000f680000100a00 */
[----:B------:R-:W5:Y:S04]  /*1b590*/  LDG.E.U16 R6, desc[UR8][R6.64] ;  /* 0x0000000806067981 */ /* 0x000f68000c1e1500 */
[----:B------:R0:W5:Y:S02]  /*1b5a0*/  LDG.E.U16 R7, desc[UR8][R10.64] ;  /* 0x000000080a077981 */ /* 0x000164000c1e1500 */
[----:B0-----:R-:W-:-:S02]  /*1b5b0*/  IMAD.WIDE R10, R2, 0x2, R86 ;  /* 0x00000002020a7825 */ /* 0x001fc400078e0256 */
[----:B------:R-:W5:Y:S04]  /*1b5c0*/  LDL.64 R86, [R1+0xc60] ;  /* 0x000c600001567983 */ /* 0x000f680000100a00 */
[----:B------:R-:W5:Y:S04]  /*1b5d0*/  LDG.E.U16 R9, desc[UR8][R10.64] ;  /* 0x000000080a097981 */ /* 0x000f68000c1e1500 */
[----:B------:R-:W-:Y:S04]  /*1b5e0*/  STS.U16 [R140+UR4+0x10000], R75 ;  /* 0x0100004b8c007988 */ /* 0x000fe80008000404 */
[----:B------:R0:W-:Y:S04]  /*1b5f0*/  STS.U16 [R140+UR4+0x10800], R74 ;  /* 0x0108004a8c007988 */ /* 0x0001e80008000404 */
[----:B------:R-:W-:Y:S04]  /*1b600*/  STS.U16 [R140+UR4+0x18000], R73 ;  /* 0x018000498c007988 */ /* 0x000fe80008000404 */
[----:B0-----:R-:W5:Y:S04]  /*1b610*/  LDL.64 R74, [R1+0xc00] ;  /* 0x000c0000014a7983 */ /* 0x001f680000100a00 */
[----:B------:R0:W-:Y:S04]  /*1b620*/  STS.U16 [R140+UR4+0x18800], R72 ;  /* 0x018800488c007988 */ /* 0x0001e80008000404 */
[----:B------:R-:W-:Y:S04]  /*1b630*/  STS.U16 [R140+UR4+0x19400], R15 ;  /* 0x0194000f8c007988 */ /* 0x000fe80008000404 */
[----:B------:R-:W-:Y:S04]  /*1b640*/  STS.U16 [R140+UR4+0x11800], R14 ;  /* 0x0118000e8c007988 */ /* 0x000fe80008000404 */
[----:B0-----:R-:W5:Y:S04]  /*1b650*/  LDL.64 R72, [R1+0xbf8] ;  /* 0x000bf80001487983 */ /* 0x001f680000100a00 */
[----:B------:R-:W-:Y:S04]  /*1b660*/  STS.U16 [R140+UR4+0x10c00], R71 ;  /* 0x010c00478c007988 */ /* 0x000fe80008000404 */
[----:B------:R0:W-:Y:S04]  /*1b670*/  STS.U16 [R140+UR4+0x18c00], R70 ;  /* 0x018c00468c007988 */ /* 0x0001e80008000404 */
[----:B0-----:R-:W5:Y:S01]  /*1b680*/  LDL.64 R70, [R1+0xb40] ;  /* 0x000b400001467983 */ /* 0x001f620000100a00 */
[----:B---3--:R-:W-:-:S05]  /*1b690*/  IMAD.WIDE R12, R2, 0x2, R12 ;  /* 0x00000002020c7825 */ /* 0x008fca00078e020c */
[----:B------:R0:W3:Y:S02]  /*1b6a0*/  LDG.E.U16 R4, desc[UR8][R12.64] ;  /* 0x000000080c047981 */ /* 0x0000e4000c1e1500 */
[C---:B0-----:R-:W-:Y:S02]  /*1b6b0*/  IMAD.WIDE R12, R2.reuse, 0x2, R96 ;  /* 0x00000002020c7825 */ /* 0x041fe400078e0260 */
[----:B------:R-:W-:Y:S04]  /*1b6c0*/  STS.U16 [R140+UR4+0x19800], R16 ;  /* 0x019800108c007988 */ /* 0x000fe80008000404 */
[----:B------:R0:W-:Y:S04]  /*1b6d0*/  STS.U16 [R140+UR4+0x11c00], R17 ;  /* 0x011c00118c007988 */ /* 0x0001e80008000404 */
[----:B------:R-:W-:Y:S04]  /*1b6e0*/  STS.U16 [R140+UR4+0x19c00], R19 ;  /* 0x019c00138c007988 */ /* 0x000fe80008000404 */
[----:B------:R-:W-:Y:S01]  /*1b6f0*/  STS.U16 [R140+UR4+0x12000], R18 ;  /* 0x012000128c007988 */ /* 0x000fe20008000404 */
[----:B--2---:R-:W-:-:S03]  /*1b700*/  IMAD.WIDE R10, R2, 0x2, R80 ;  /* 0x00000002020a7825 */ /* 0x004fc600078e0250 */
[----:B------:R-:W-:Y:S04]  /*1b710*/  STS.U16 [R140+UR4+0x11000], R69 ;  /* 0x011000458c007988 */ /* 0x000fe80008000404 */
[----:B------:R-:W2:Y:S04]  /*1b720*/  LDL.64 R80, [R1+0xc58] ;  /* 0x000c580001507983 */ /* 0x000ea80000100a00 */
[----:B------:R-:W3:Y:S01]  /*1b730*/  LDG.E.U16 R10, desc[UR8][R10.64] ;  /* 0x000000080a0a7981 */ /* 0x000ee2000c1e1500 */
[----:B----4-:R-:W-:-:S03]  /*1b740*/  IMAD.WIDE R14, R2, 0x2, R90 ;  /* 0x00000002020e7825 */ /* 0x010fc600078e025a */
[----:B------:R-:W4:Y:S04]  /*1b750*/  LDL.64 R90, [R1+0xba0] ;  /* 0x000ba000015a7983 */ /* 0x000f280000100a00 */
[----:B------:R1:W-:Y:S04]  /*1b760*/  STS.U16 [R140+UR4+0x11400], R68 ;  /* 0x011400448c007988 */ /* 0x0003e80008000404 */
[----:B------:R1:W3:Y:S01]  /*1b770*/  LDG.E.U16 R11, desc[UR8][R12.64] ;  /* 0x000000080c0b7981 */ /* 0x0002e2000c1e1500 */
[----:B0-----:R-:W-:-:S03]  /*1b780*/  IMAD.WIDE R16, R2, 0x2, R92 ;  /* 0x0000000202107825 */ /* 0x001fc600078e025c */
[----:B------:R-:W-:Y:S04]  /*1b790*/  STS.U16 [R140+UR4+0x1a000], R20 ;  /* 0x01a000148c007988 */ /* 0x000fe80008000404 */
[----:B-1----:R-:W3:Y:S01]  /*1b7a0*/  LDL.64 R68, [R1+0xae0] ;  /* 0x000ae00001447983 */ /* 0x002ee20000100a00 */
[----:B------:R-:W-:-:S03]  /*1b7b0*/  IMAD.WIDE R12, R2, 0x2, R94 ;  /* 0x00000002020c7825 */ /* 0x000fc600078e025e */
[----:B------:R0:W-:Y:S04]  /*1b7c0*/  STS.U16 [R140+UR4+0x12400], R21 ;  /* 0x012400158c007988 */ /* 0x0001e80008000404 */
[----:B------:R-:W3:Y:S04]  /*1b7d0*/  LDG.E.U16 R12, desc[UR8][R12.64] ;  /* 0x000000080c0c7981 */ /* 0x000ee8000c1e1500 */
[----:B------:R-:W-:Y:S04]  /*1b7e0*/  STS.U16 [R140+UR4+0x1a400], R22 ;  /* 0x01a400168c007988 */ /* 0x000fe80008000404 */
[----:B------:R-:W-:Y:S04]  /*1b7f0*/  STS.U16 [R140+UR4+0x12800], R23 ;  /* 0x012800178c007988 */ /* 0x000fe80008000404 */
[----:B------:R1:W3:Y:S04]  /*1b800*/  LDG.E.U16 R13, desc[UR8][R14.64] ;  /* 0x000000080e0d7981 */ /* 0x0002e8000c1e1500 */
[----:B------:R-:W-:Y:S04]  /*1b810*/  STS.U16 [R140+UR4+0x1a800], R25 ;  /* 0x01a800198c007988 */ /* 0x000fe80008000404 */
[----:B------:R0:W-:Y:S01]  /*1b820*/  STS.U16 [R140+UR4+0x12c00], R24 ;  /* 0x012c00188c007988 */ /* 0x0001e20008000404 */
[----:B-1----:R-:W-:-:S03]  /*1b830*/  IMAD.WIDE R14, R2, 0x2, R76 ;  /* 0x00000002020e7825 */ /* 0x002fc600078e024c */
[----:B------:R-:W3:Y:S04]  /*1b840*/  LDL.64 R76, [R1+0xb98] ;  /* 0x000b9800014c7983 */ /* 0x000ee80000100a00 */
[----:B------:R-:W3:Y:S04]  /*1b850*/  LDG.E.U16 R14, desc[UR8][R14.64] ;  /* 0x000000080e0e7981 */ /* 0x000ee8000c1e1500 */
[----:B------:R-:W-:Y:S04]  /*1b860*/  STS.U16 [R140+UR4+0x1ac00], R27 ;  /* 0x01ac001b8c007988 */ /* 0x000fe80008000404 */
[----:B------:R1:W-:Y:S04]  /*1b870*/  STS.U16 [R140+UR4+0x13000], R26 ;  /* 0x0130001a8c007988 */ /* 0x0003e80008000404 */
[----:B------:R5:W3:Y:S04]  /*1b880*/  LDG.E.U16 R15, desc[UR8][R16.64] ;  /* 0x00000008100f7981 */ /* 0x000ae8000c1e1500 */
[----:B------:R-:W3:Y:S04]  /*1b890*/  LDL.64 R96, [R1+0xe90] ;  /* 0x000e900001607983 */ /* 0x000ee80000100a00 */
[----:B------:R-:W-:Y:S01]  /*1b8a0*/  STS.U16 [R140+UR4+0x1b000], R29 ;  /* 0x01b0001d8c007988 */ /* 0x000fe20008000404 */
[----:B-----5:R-:W-:-:S03]  /*1b8b0*/  IMAD.WIDE R16, R2, 0x2, R88 ;  /* 0x0000000202107825 */ /* 0x020fc600078e0258 */
[----:B------:R-:W5:Y:S01]  /*1b8c0*/  LDL.64 R88, [R1+0xb38] ;  /* 0x000b380001587983 */ /* 0x000f620000100a00 */
[----:B------:R-:W-:-:S03]  /*1b8d0*/  IMAD.WIDE R18, R2, 0x2, R86 ;  /* 0x0000000202127825 */ /* 0x000fc600078e0256 */
[----:B------:R-:W5:Y:S04]  /*1b8e0*/  LDG.E.U16 R16, desc[UR8][R16.64] ;  /* 0x0000000810107981 */ /* 0x000f68000c1e1500 */
[----:B------:R-:W5:Y:S04]  /*1b8f0*/  LDL.64 R86, [R1+0xad8] ;  /* 0x000ad80001567983 */ /* 0x000f680000100a00 */
[----:B------:R-:W-:Y:S04]  /*1b900*/  STS.U16 [R140+UR4+0x13400], R28 ;  /* 0x0134001c8c007988 */ /* 0x000fe80008000404 */
[----:B------:R2:W5:Y:S01]  /*1b910*/  LDG.E.U16 R17, desc[UR8][R18.64] ;  /* 0x0000000812117981 */ /* 0x000562000c1e1500 */
[----:B0-----:R-:W-:-:S03]  /*1b920*/  IMAD.WIDE R20, R2, 0x2, R74 ;  /* 0x0000000202147825 */ /* 0x001fc600078e024a */
[----:B------:R-:W5:Y:S04]  /*1b930*/  LDL.64 R94, [R1+0xe88] ;  /* 0x000e8800015e7983 */ /* 0x000f680000100a00 */
[----:B------:R-:W5:Y:S04]  /*1b940*/  LDL.64 R74, [R1+0xa78] ;  /* 0x000a7800014a7983 */ /* 0x000f680000100a00 */
[----:B------:R-:W5:Y:S01]  /*1b950*/  LDL.64 R92, [R1+0xe30] ;  /* 0x000e3000015c7983 */ /* 0x000f620000100a00 */
[----:B------:R-:W-:-:S03]  /*1b960*/  IMAD.WIDE R24, R2, 0x2, R70 ;  /* 0x0000000202187825 */ /* 0x000fc600078e0246 */
[----:B------:R-:W5:Y:S01]  /*1b970*/  LDL.64 R70, [R1+0xf00] ;  /* 0x000f000001467983 */ /* 0x000f620000100a00 */
[----:B--2---:R-:W-:-:S03]  /*1b980*/  IMAD.WIDE R18, R2, 0x2, R80 ;  /* 0x0000000202127825 */ /* 0x004fc600078e0250 */
[----:B------:R-:W2:Y:S04]  /*1b990*/  LDL.64 R80, [R1+0xa80] ;  /* 0x000a800001507983 */ /* 0x000ea80000100a00 */
[----:B------:R-:W2:Y:S01]  /*1b9a0*/  LDG.E.U16 R18, desc[UR8][R18.64] ;  /* 0x0000000812127981 */ /* 0x000ea2000c1e1500 */
[----:B----4-:R-:W-:-:S03]  /*1b9b0*/  IMAD.WIDE R22, R2, 0x2, R90 ;  /* 0x0000000202167825 */ /* 0x010fc600078e025a */
[----:B------:R-:W4:Y:S04]  /*1b9c0*/  LDL.64 R90, [R1+0xe28] ;  /* 0x000e2800015a7983 */ /* 0x000f280000100a00 */
[----:B------:R0:W4:Y:S02]  /*1b9d0*/  LDG.E.U16 R19, desc[UR8][R20.64] ;  /* 0x0000000814137981 */ /* 0x000124000c1e1500 */
[C---:B0-----:R-:W-:Y:S02]  /*1b9e0*/  IMAD.WIDE R20, R2.reuse, 0x2, R72 ;  /* 0x0000000202147825 */ /* 0x041fe400078e0248 */
[----:B------:R-:W4:Y:S04]  /*1b9f0*/  LDL.64 R72, [R1+0xa20] ;  /* 0x000a200001487983 */ /* 0x000f280000100a00 */
[----:B------:R-:W4:Y:S04]  /*1ba00*/  LDG.E.U16 R20, desc[UR8][R20.64] ;  /* 0x0000000814147981 */ /* 0x000f28000c1e1500 */
[----:B------:R3:W4:Y:S02]  /*1ba10*/  LDG.E.U16 R21, desc[UR8][R22.64] ;  /* 0x0000000816157981 */ /* 0x000724000c1e1500 */
[----:B---3--:R-:W-:-:S02]  /*1ba20*/  IMAD.WIDE R22, R2, 0x2, R76 ;  /* 0x0000000202167825 */ /* 0x008fc400078e024c */
[----:B------:R-:W3:Y:S04]  /*1ba30*/  LDL.64 R76, [R1+0xa18] ;  /* 0x000a1800014c7983 */ /* 0x000ee80000100a00 */
[----:B------:R-:W3:Y:S01]  /*1ba40*/  LDG.E.U16 R22, desc[UR8][R22.64] ;  /* 0x0000000816167981 */ /* 0x000ee2000c1e1500 */
[----:B-1----:R-:W-:-:S03]  /*1ba50*/  IMAD.WIDE R26, R2, 0x2, R68 ;  /* 0x00000002021a7825 */ /* 0x002fc600078e0244 */
[----:B------:R-:W3:Y:S04]  /*1ba60*/  LDL.64 R68, [R1+0xef8] ;  /* 0x000ef80001447983 */ /* 0x000ee80000100a00 */
[----:B------:R5:W3:Y:S02]  /*1ba70*/  LDG.E.U16 R23, desc[UR8][R24.64] ;  /* 0x0000000818177981 */ /* 0x000ae4000c1e1500 */
[C---:B-----5:R-:W-:Y:S02]  /*1ba80*/  IMAD.WIDE R24, R2.reuse, 0x2, R88 ;  /* 0x0000000202187825 */ /* 0x060fe400078e0258 */
[----:B------:R-:W5:Y:S04]  /*1ba90*/  LDL.64 R88, [R1+0xdc8] ;  /* 0x000dc80001587983 */ /* 0x000f680000100a00 */
[----:B------:R-:W5:Y:S04]  /*1baa0*/  LDG.E.U16 R24, desc[UR8][R24.64] ;  /* 0x0000000818187981 */ /* 0x000f68000c1e1500 */
[----:B------:R0:W5:Y:S02]  /*1bab0*/  LDG.E.U16 R25, desc[UR8][R26.64] ;  /* 0x000000081a197981 */ /* 0x000164000c1e1500 */
[----:B0-----:R-:W-:-:S02]  /*1bac0*/  IMAD.WIDE R26, R2, 0x2, R86 ;  /* 0x00000002021a7825 */ /* 0x001fc400078e0256 */
[----:B------:R-:W-:Y:S04]  /*1bad0*/  STS.U16 [R140+UR4+0x1b400], R31 ;  /* 0x01b4001f8c007988 */ /* 0x000fe80008000404 */
[----:B------:R-:W-:Y:S04]  /*1bae0*/  STS.U16 [R140+UR4+0x13800], R30 ;  /* 0x0138001e8c007988 */ /* 0x000fe80008000404 */
[----:B------:R-:W5:Y:S04]  /*1baf0*/  LDG.E.U16 R26, desc[UR8][R26.64] ;  /* 0x000000081a1a7981 */ /* 0x000f68000c1e1500 */
[----:B------:R-:W5:Y:S04]  /*1bb00*/  LDL.64 R86, [R1+0xd68] ;  /* 0x000d680001567983 */ /* 0x000f680000100a00 */
[----:B------:R-:W-:Y:S04]  /*1bb10*/  STS.U16 [R140+UR4+0x1b800], R33 ;  /* 0x01b800218c007988 */ /* 0x000fe80008000404 */
[----:B------:R0:W-:Y:S02]  /*1bb20*/  STS.U16 [R140+UR4+0x13c00], R32 ;  /* 0x013c00208c007988 */ /* 0x0001e40008000404 */
[----:B0-----:R-:W-:-:S02]  /*1bb30*/  IMAD.WIDE R32, R2, 0x2, R70 ;  /* 0x0000000202207825 */ /* 0x001fc400078e0246 */
[----:B------:R-:W5:Y:S04]  /*1bb40*/  LDL.64 R70, [R1+0xd10] ;  /* 0x000d100001467983 */ /* 0x000f680000100a00 */
[----:B------:R0:W-:Y:S04]  /*1bb50*/  STS.U16 [R140+UR4+0x19000], R67 ;  /* 0x019000438c007988 */ /* 0x0001e80008000404 */
[----:B------:R-:W-:Y:S01]  /*1bb60*/  STS.U16 [R140+UR4+0x1bc00], R41 ;  /* 0x01bc00298c007988 */ /* 0x000fe20008000404 */
[----:B0-----:R-:W-:-:S05]  /*1bb70*/  LOP3.LUT R67, R140, 0x10, RZ, 0x3c, !PT ;  /* 0x000000108c437812 */ /* 0x001fca00078e3cff */
        /* <DEDUP_REMOVED lines=8> */
[----:B------:R1:W-:Y:S04]  /*1bc00*/  STS.U16 [R67+UR4+0x11080], R62 ;  /* 0x0110803e43007988 */ /* 0x0003e80008000404 */
[----:B------:R-:W-:Y:S04]  /*1bc10*/  STS.U16 [R67+UR4+0x19080], R60 ;  /* 0x0190803c43007988 */ /* 0x000fe80008000404 */
[----:B------:R-:W-:Y:S04]  /*1bc20*/  STS.U16 [R67+UR4+0x11480], R61 ;  /* 0x0114803d43007988 */ /* 0x000fe80008000404 */
[----:B------:R-:W-:Y:S04]  /*1bc30*/  STS.U16 [R67+UR4+0x19480], R48 ;  /* 0x0194803043007988 */ /* 0x000fe80008000404 */
[----:B------:R1:W-:Y:S04]  /*1bc40*/  STS.U16 [R67+UR4+0x11880], R47 ;  /* 0x0118802f43007988 */ /* 0x0003e80008000404 */
[----:B------:R-:W-:Y:S04]  /*1bc50*/  STS.U16 [R67+UR4+0x19880], R59 ;  /* 0x0198803b43007988 */ /* 0x000fe80008000404 */
[----:B0-----:R-:W5:Y:S04]  /*1bc60*/  LDL.64 R64, [R1+0xbe8] ;  /* 0x000be80001407983 */ /* 0x001f680000100a00 */
[----:B-1----:R-:W5:Y:S01]  /*1bc70*/  LDL.64 R62, [R1+0xb90] ;  /* 0x000b9000013e7983 */ /* 0x002f620000100a00 */
[----:B------:R-:W0:Y:S03]  /*1bc80*/  LDC R47, c[0x0][0x3c4] ;  /* 0x0000f100ff2f7b82 */ /* 0x000e260000000800 */
[----:B------:R-:W-:Y:S04]  /*1bc90*/  STS.U16 [R67+UR4+0x11c80], R50 ;  /* 0x011c803243007988 */ /* 0x000fe80008000404 */
[----:B------:R-:W-:Y:S01]  /*1bca0*/  STS.U16 [R67+UR4+0x19c80], R58 ;  /* 0x019c803a43007988 */ /* 0x000fe20008000404 */
[----:B--2---:R-:W-:-:S04]  /*1bcb0*/  IMAD.WIDE R28, R2, 0x2, R80 ;  /* 0x00000002021c7825 */ /* 0x004fc800078e0250 */
[C---:B----4-:R-:W-:Y:S01]  /*1bcc0*/  IMAD.WIDE R30, R2.reuse, 0x2, R72 ;  /* 0x00000002021e7825 */ /* 0x050fe200078e0248 */
[----:B------:R1:W2:Y:S03]  /*1bcd0*/  LDG.E.U16 R27, desc[UR8][R28.64] ;  /* 0x000000081c1b7981 */ /* 0x0002a6000c1e1500 */
[C---:B------:R-:W-:Y:S01]  /*1bce0*/  IMAD.WIDE R42, R2.reuse, 0x2, R90 ;  /* 0x00000002022a7825 */ /* 0x040fe200078e025a */
[----:B------:R-:W4:Y:S03]  /*1bcf0*/  LDL.64 R72, [R1+0xd70] ;  /* 0x000d700001487983 */ /* 0x000f260000100a00 */
[----:B---3--:R-:W-:Y:S01]  /*1bd00*/  IMAD.WIDE R40, R2, 0x2, R68 ;  /* 0x0000000202287825 */ /* 0x008fe200078e0244 */
[----:B------:R3:W-:Y:S01]  /*1bd10*/  STS.U16 [R67+UR4+0x12080], R49 ;  /* 0x0120803143007988 */ /* 0x0007e20008000404 */
[----:B------:R-:W-:Y:S01]  /*1bd20*/  LOP3.LUT R60, R140, 0x20, RZ, 0x3c, !PT ;  /* 0x000000208c3c7812 */ /* 0x000fe200078e3cff */
[----:B------:R-:W0:Y:S01]  /*1bd30*/  LDC R48, c[0x0][0x3c4] ;  /* 0x0000f100ff307b82 */ /* 0x000e220000000800 */
[C---:B-1----:R-:W-:Y:S01]  /*1bd40*/  IMAD.WIDE R28, R2.reuse, 0x2, R74 ;  /* 0x00000002021c7825 */ /* 0x042fe200078e024a */
[----:B------:R-:W2:Y:S04]  /*1bd50*/  LDG.E.U16 R81, desc[UR8][R32.64] ;  /* 0x0000000820517981 */ /* 0x000ea8000c1e1500 */
[----:B------:R-:W2:Y:S02]  /*1bd60*/  LDL.64 R74, [R1+0xdd0] ;  /* 0x000dd000014a7983 */ /* 0x000ea40000100a00 */
[----:B---3--:R-:W1:Y:S02]  /*1bd70*/  LDC R49, c[0x0][0x3c4] ;  /* 0x0000f100ff317b82 */ /* 0x008e640000000800 */
[----:B------:R-:W3:Y:S04]  /*1bd80*/  LDG.E.U16 R28, desc[UR8][R28.64] ;  /* 0x000000081c1c7981 */ /* 0x000ee8000c1e1500 */
[----:B------:R-:W3:Y:S04]  /*1bd90*/  LDG.E.U16 R80, desc[UR8][R40.64] ;  /* 0x0000000828507981 */ /* 0x000ee8000c1e1500 */
[----:B------:R-:W3:Y:S04]  /*1bda0*/  LDL.64 R68, [R1+0xcb0] ;  /* 0x000cb00001447983 */ /* 0x000ee80000100a00 */
[----:B------:R0:W3:Y:S04]  /*1bdb0*/  LDG.E.U16 R29, desc[UR8][R30.64] ;  /* 0x000000081e1d7981 */ /* 0x0000e8000c1e1500 */
[----:B------:R5:W3:Y:S04]  /*1bdc0*/  LDG.E.U16 R34, desc[UR8][R42.64] ;  /* 0x000000082a227981 */ /* 0x000ae8000c1e1500 */
[----:B------:R-:W3:Y:S01]  /*1bdd0*/  LDL.64 R58, [R1+0xb28] ;  /* 0x000b2800013a7983 */ /* 0x000ee20000100a00 */
[----:B0-----:R-:W-:-:S03]  /*1bde0*/  IMAD.WIDE R30, R2, 0x2, R76 ;  /* 0x00000002021e7825 */ /* 0x001fc600078e024c */
[----:B------:R-:W3:Y:S04]  /*1bdf0*/  LDL.64 R76, [R1+0xd08] ;  /* 0x000d0800014c7983 */ /* 0x000ee80000100a00 */
        /* <DEDUP_REMOVED lines=8> */
[----:B------:R-:W-:-:S03]  /*1be80*/  IMAD.WIDE R32, R2, 0x2, R96 ;  /* 0x0000000202207825 */ /* 0x000fc600078e0260 */
[----:B------:R-:W3:Y:S01]  /*1be90*/  LDG.E.U16 R30, desc[UR8][R30.64] ;  /* 0x000000081e1e7981 */ /* 0x000ee2000c1e1500 */
[C---:B------:R-:W-:Y:S01]  /*1bea0*/  IMAD.WIDE R40, R2.reuse, 0x2, R92 ;  /* 0x0000000202287825 */ /* 0x040fe200078e025c */
[----:B0-----:R-:W0:Y:S02]  /*1beb0*/  LDC R46, c[0x0][0x3c4] ;  /* 0x0000f100ff2e7b82 */ /* 0x001e240000000800 */
[----:B------:R-:W3:Y:S04]  /*1bec0*/  LDL.64 R54, [R1+0xc50] ;  /* 0x000c500001367983 */ /* 0x000ee80000100a00 */
[----:B-1----:R-:W3:Y:S04]  /*1bed0*/  LDL.64 R50, [R1+0xca8] ;  /* 0x000ca80001327983 */ /* 0x002ee80000100a00 */
[----:B------:R1:W3:Y:S01]  /*1bee0*/  LDG.E.U16 R31, desc[UR8][R32.64] ;  /* 0x00000008201f7981 */ /* 0x0002e2000c1e1500 */
[----:B-----5:R-:W-:-:S03]  /*1bef0*/  IMAD.WIDE R42, R2, 0x2, R88 ;  /* 0x00000002022a7825 */ /* 0x020fc600078e0258 */
[----:B------:R-:W5:Y:S04]  /*1bf00*/  LDL.64 R52, [R1+0xc48] ;  /* 0x000c480001347983 */ /* 0x000f680000100a00 */
[----:B------:R-:W5:Y:S01]  /*1bf10*/  LDL.64 R56, [R1+0xad0] ;  /* 0x000ad00001387983 */ /* 0x000f620000100a00 */
[----:B-1----:R-:W-:-:S06]  /*1bf20*/  IMAD.WIDE R32, R2, 0x2, R94 ;  /* 0x0000000202207825 */ /* 0x002fcc00078e025e */
[----:B------:R-:W5:Y:S04]  /*1bf30*/  LDG.E.U16 R32, desc[UR8][R32.64] ;  /* 0x0000000820207981 */ /* 0x000f68000c1e1500 */
[----:B------:R2:W5:Y:S04]  /*1bf40*/  LDG.E.U16 R33, desc[UR8][R40.64] ;  /* 0x0000000828217981 */ /* 0x000568000c1e1500 */
[----:B------:R1:W-:Y:S04]  /*1bf50*/  STS.U16 [R67+UR4+0x1b080], R35 ;  /* 0x01b0802343007988 */ /* 0x0003e80008000404 */
[----:B------:R-:W-:Y:S04]  /*1bf60*/  STS.U16 [R67+UR4+0x13480], R36 ;  /* 0x0134802443007988 */ /* 0x000fe80008000404 */
[----:B------:R-:W-:Y:S01]  /*1bf70*/  STS.U16 [R67+UR4+0x1b480], R37 ;  /* 0x01b4802543007988 */ /* 0x000fe20008000404 */
[----:B-1----:R-:W1:Y:S03]  /*1bf80*/  LDC R35, c[0x0][0x3c4] ;  /* 0x0000f100ff237b82 */ /* 0x002e660000000800 */
[----:B------:R0:W-:Y:S04]  /*1bf90*/  STS.U16 [R67+UR4+0x13880], R38 ;  /* 0x0138802643007988 */ /* 0x0001e80008000404 */
[----:B------:R-:W-:Y:S04]  /*1bfa0*/  STS.U16 [R67+UR4+0x1b880], R39 ;  /* 0x01b8802743007988 */ /* 0x000fe80008000404 */
[----:B------:R0:W-:Y:S04]  /*1bfb0*/  STS.U16 [R67+UR4+0x13c80], R44 ;  /* 0x013c802c43007988 */ /* 0x0001e80008000404 */
[----:B------:R0:W-:Y:S01]  /*1bfc0*/  STS.U16 [R67+UR4+0x1bc80], R45 ;  /* 0x01bc802d43007988 */ /* 0x0001e20008000404 */
[----:B--2---:R-:W-:-:S03]  /*1bfd0*/  IMAD.WIDE R40, R2, 0x2, R74 ;  /* 0x0000000202287825 */ /* 0x004fc600078e024a */
[----:B------:R2:W5:Y:S04]  /*1bfe0*/  LDG.E.U16 R74, desc[UR8][R42.64] ;  /* 0x000000082a4a7981 */ /* 0x000568000c1e1500 */
[----:B------:R4:W5:Y:S01]  /*1bff0*/  LDG.E.U16 R75, desc[UR8][R40.64] ;  /* 0x00000008284b7981 */ /* 0x000962000c1e1500 */
[----:B--2---:R-:W-:-:S04]  /*1c000*/  IMAD.WIDE R42, R2, 0x2, R86 ;  /* 0x00000002022a7825 */ /* 0x004fc800078e0256 */
[C---:B----4-:R-:W-:Y:S02]  /*1c010*/  IMAD.WIDE R40, R2.reuse, 0x2, R72 ;  /* 0x0000000202287825 */ /* 0x050fe400078e0248 */
[----:B------:R3:W2:Y:S04]  /*1c020*/  LDG.E.U16 R72, desc[UR8][R42.64] ;  /* 0x000000082a487981 */ /* 0x0006a8000c1e1500 */
[----:B------:R4:W2:Y:S01]  /*1c030*/  LDG.E.U16 R73, desc[UR8][R40.64] ;  /* 0x0000000828497981 */ /* 0x0008a2000c1e1500 */
[----:B---3--:R-:W-:-:S03]  /*1c040*/  IMAD.WIDE R42, R2, 0x2, R76 ;  /* 0x00000002022a7825 */ /* 0x008fc600078e024c */
[----:B------:R-:W3:Y:S01]  /*1c050*/  LDL.64 R76, [R1+0xbf0] ;  /* 0x000bf000014c7983 */ /* 0x000ee20000100a00 */
[----:B----4-:R-:W-:-:S03]  /*1c060*/  IMAD.WIDE R40, R2, 0x2, R70 ;  /* 0x0000000202287825 */ /* 0x010fc600078e0246 */
[----:B------:R4:W2:Y:S04]  /*1c070*/  LDG.E.U16 R70, desc[UR8][R42.64] ;  /* 0x000000082a467981 */ /* 0x0008a8000c1e1500 */
[----:B------:R-:W2:Y:S01]  /*1c080*/  LDG.E.U16 R71, desc[UR8][R40.64] ;  /* 0x0000000828477981 */ /* 0x000ea2000c1e1500 */
[----:B----4-:R-:W0:Y:S08]  /*1c090*/  LDC R43, c[0x0][0x3c4] ;  /* 0x0000f100ff2b7b82 */ /* 0x010e300000000800 */
[----:B------:R-:W4:Y:S01]  /*1c0a0*/  LDC R42, c[0x0][0x3c4] ;  /* 0x0000f100ff2a7b82 */ /* 0x000f220000000800 */
[----:B0-----:R-:W-:-:S02]  /*1c0b0*/  IMAD R38, R43, 0x3, RZ ;  /* 0x000000032b267824 */ /* 0x001fc400078e02ff */
[----:B----4-:R-:W-:Y:S02]  /*1c0c0*/  IMAD R44, R42, 0xa, RZ ;  /* 0x0000000a2a2c7824 */ /* 0x010fe400078e02ff */
[----:B------:R-:W-:-:S04]  /*1c0d0*/  IMAD.WIDE R42, R38, 0x2, R134 ;  /* 0x00000002262a7825 */ /* 0x000fc800078e0286 */
[----:B------:R-:W-:-:S04]  /*1c0e0*/  IMAD.WIDE R36, R44, 0x2, R134 ;  /* 0x000000022c247825 */ /* 0x000fc800078e0286 */
[----:B------:R-:W-:-:S04]  /*1c0f0*/  IMAD.WIDE R44, R44, 0x2, R136 ;  /* 0x000000022c2c7825 */ /* 0x000fc800078e0288 */
[----:B------:R-:W-:-:S04]  /*1c100*/  IMAD.WIDE R42, R2, 0x2, R42 ;  /* 0x00000002022a7825 */ /* 0x000fc800078e022a */
[----:B------:R-:W-:Y:S01]  /*1c110*/  IMAD.WIDE R44, R2, 0x2, R44 ;  /* 0x00000002022c7825 */ /* 0x000fe200078e022c */
[----:B------:R0:W4:Y:S04]  /*1c120*/  LDG.E.U16 R119, desc[UR8][R42.64] ;  /* 0x000000082a777981 */ /* 0x000128000c1e1500 */
[----:B------:R1:W2:Y:S01]  /*1c130*/  LDG.E.U16 R101, desc[UR8][R44.64] ;  /* 0x000000082c657981 */ /* 0x0002a2000c1e1500 */
[----:B0-----:R-:W-:Y:S02]  /*1c140*/  IMAD R42, R46, 0xc, RZ ;  /* 0x0000000c2e2a7824 */ /* 0x001fe400078e02ff */
[----:B------:R-:W-:Y:S01]  /*1c150*/  IMAD.WIDE R40, R2, 0x2, R68 ;  /* 0x0000000202287825 */ /* 0x000fe200078e0244 */
[----:B------:R0:W-:Y:S01]  /*1c160*/  STS.U16 [R60+UR4+0x10100], R8 ;  /* 0x010100083c007988 */ /* 0x0001e20008000404 */
[----:B------:R-:W5:Y:S02]  /*1c170*/  LDC R46, c[0x0][0x3c4] ;  /* 0x0000f100ff2e7b82 */ /* 0x000f640000000800 */
[----:B-1----:R-:W-:Y:S01]  /*1c180*/  IMAD.WIDE R44, R42, 0x2, R134 ;  /* 0x000000022a2c7825 */ /* 0x002fe200078e0286 */
[----:B------:R-:W2:Y:S03]  /*1c190*/  LDG.E.U16 R69, desc[UR8][R40.64] ;  /* 0x0000000828457981 */ /* 0x000ea6000c1e1500 */
[C---:B------:R-:W-:Y:S01]  /*1c1a0*/  IMAD.WIDE R44, R2.reuse, 0x2, R44 ;  /* 0x00000002022c7825 */ /* 0x040fe200078e022c */
[----:B0-----:R-:W2:Y:S04]  /*1c1b0*/  LDL.64 R60, [R1+0xb30] ;  /* 0x000b3000013c7983 */ /* 0x001ea80000100a00 */
[----:B------:R0:W2:Y:S02]  /*1c1c0*/  LDG.E.U16 R95, desc[UR8][R44.64] ;  /* 0x000000082c5f7981 */ /* 0x0000a4000c1e1500 */
[----:B0-----:R-:W-:-:S02]  /*1c1d0*/  IMAD.WIDE R44, R2, 0x2, R50 ;  /* 0x00000002022c7825 */ /* 0x001fc400078e0232 */
[----:B------:R-:W2:Y:S02]  /*1c1e0*/  LDL.64 R50, [R1+0xb88] ;  /* 0x000b880001327983 */ /* 0x000ea40000100a00 */
[----:B------:R-:W-:Y:S02]  /*1c1f0*/  IMAD.WIDE R40, R78, 0x2, R136 ;  /* 0x000000024e287825 */ /* 0x000fe400078e0288 */
[----:B------:R-:W4:Y:S02]  /*1c200*/  LDG.E.U16 R68, desc[UR8][R44.64] ;  /* 0x000000082c447981 */ /* 0x000f24000c1e1500 */
[----:B------:R-:W-:Y:S02]  /*1c210*/  IMAD.WIDE R36, R2, 0x2, R36 ;  /* 0x0000000202247825 */ /* 0x000fe400078e0224 */
[----:B------:R-:W4:Y:S02]  /*1c220*/  LDL.64 R78, [R1+0xd00] ;  /* 0x000d0000014e7983 */ /* 0x000f240000100a00 */
[----:B------:R-:W-:-:S02]  /*1c230*/  IMAD R8, R47, 0xb, RZ ;  /* 0x0000000b2f087824 */ /* 0x000fc400078e02ff */
[----:B------:R0:W4:Y:S01]  /*1c240*/  LDG.E.U16 R103, desc[UR8][R36.64] ;  /* 0x0000000824677981 */ /* 0x000122000c1e1500 */
[----:B------:R-:W-:Y:S01]  /*1c250*/  IMAD.WIDE R40, R2, 0x2, R40 ;  /* 0x0000000202287825 */ /* 0x000fe200078e0228 */
[----:B------:R-:W1:Y:S02]  /*1c260*/  LDC R47, c[0x0][0x3c4] ;  /* 0x0000f100ff2f7b82 */ /* 0x000e640000000800 */
[----:B------:R-:W4:Y:S01]  /*1c270*/  LDL.64 R44, [R1+0xee8] ;  /* 0x000ee800012c7983 */ /* 0x000f220000100a00 */
[----:B------:R-:W-:-:S03]  /*1c280*/  IMAD.WIDE R38, R38, 0x2, R136 ;  /* 0x0000000226267825 */ /* 0x000fc600078e0288 */
[----:B------:R0:W4:Y:S02]  /*1c290*/  LDG.E.U16 R121, desc[UR8][R40.64] ;  /* 0x0000000828797981 */ /* 0x000124000c1e1500 */
[----:B0-----:R-:W-:-:S04]  /*1c2a0*/  IMAD.WIDE R36, R8, 0x2, R136 ;  /* 0x0000000208247825 */ /* 0x001fc800078e0288 */
[----:B------:R-:W-:-:S04]  /*1c2b0*/  IMAD.WIDE R36, R2, 0x2, R36 ;  /* 0x0000000202247825 */ /* 0x000fc800078e0224 */
[----:B------:R-:W-:Y:S01]  /*1c2c0*/  IMAD.WIDE R40, R8, 0x2, R134 ;  /* 0x0000000208287825 */ /* 0x000fe200078e0286 */
[----:B------:R-:W-:Y:S01]  /*1c2d0*/  SHF.L.U32 R8, R35, 0x2, RZ ;  /* 0x0000000223087819 */ /* 0x000fe200000006ff */
[----:B------:R0:W4:Y:S02]  /*1c2e0*/  LDG.E.U16 R97, desc[UR8][R36.64] ;  /* 0x0000000824617981 */ /* 0x000124000c1e1500 */
[----:B------:R-:W-:-:S04]  /*1c2f0*/  IMAD.WIDE R38, R2, 0x2, R38 ;  /* 0x0000000202267825 */ /* 0x000fc800078e0226 */
[----:B------:R-:W-:Y:S01]  /*1c300*/  IMAD.WIDE R40, R2, 0x2, R40 ;  /* 0x0000000202287825 */ /* 0x000fe200078e0228 */
[----:B------:R0:W4:Y:S03]  /*1c310*/  LDG.E.U16 R117, desc[UR8][R38.64] ;  /* 0x0000000826757981 */ /* 0x000126000c1e1500 */
[--C-:B0-----:R-:W-:Y:S01]  /*1c320*/  IMAD.WIDE R36, R8, 0x2, R136.reuse ;  /* 0x0000000208247825 */ /* 0x101fe200078e0288 */
[----:B------:R0:W4:Y:S03]  /*1c330*/  LDG.E.U16 R99, desc[UR8][R40.64] ;  /* 0x0000000828637981 */ /* 0x000126000c1e1500 */
[----:B------:R-:W-:-:S04]  /*1c340*/  IMAD.WIDE R42, R42, 0x2, R136 ;  /* 0x000000022a2a7825 */ /* 0x000fc800078e0288 */
[----:B------:R-:W-:-:S04]  /*1c350*/  IMAD.WIDE R38, R8, 0x2, R134 ;  /* 0x0000000208267825 */ /* 0x000fc800078e0286 */
[----:B------:R-:W-:Y:S02]  /*1c360*/  IMAD R35, R48, 0x5, RZ ;  /* 0x0000000530237824 */ /* 0x000fe400078e02ff */
[----:B------:R-:W-:-:S04]  /*1c370*/  IMAD.WIDE R36, R2, 0x2, R36 ;  /* 0x0000000202247825 */ /* 0x000fc800078e0224 */
[----:B------:R-:W-:Y:S01]  /*1c380*/  IMAD R8, R49, 0xd, RZ ;  /* 0x0000000d31087824 */ /* 0x000fe200078e02ff */
[----:B------:R1:W4:Y:S01]  /*1c390*/  LDG.E.U16 R113, desc[UR8][R36.64] ;  /* 0x0000000824717981 */ /* 0x000322000c1e1500 */
[----:B0-----:R-:W-:-:S03]  /*1c3a0*/  IMAD.WIDE R40, R35, 0x2, R134 ;  /* 0x0000000223287825 */ /* 0x001fc600078e0286 */
[----:B------:R-:W4:Y:S01]  /*1c3b0*/  LDL.64 R48, [R1+0xac8] ;  /* 0x000ac80001307983 */ /* 0x000f220000100a00 */
[----:B------:R-:W-:-:S04]  /*1c3c0*/  IMAD.WIDE R42, R2, 0x2, R42 ;  /* 0x00000002022a7825 */ /* 0x000fc800078e022a */
[----:B------:R-:W-:Y:S01]  /*1c3d0*/  IMAD.WIDE R38, R2, 0x2, R38 ;  /* 0x0000000202267825 */ /* 0x000fe200078e0226 */
[----:B------:R0:W4:Y:S03]  /*1c3e0*/  LDG.E.U16 R93, desc[UR8][R42.64] ;  /* 0x000000082a5d7981 */ /* 0x000126000c1e1500 */
[----:B-1----:R-:W-:Y:S01]  /*1c3f0*/  IMAD.WIDE R36, R8, 0x2, R134 ;  /* 0x0000000208247825 */ /* 0x002fe200078e0286 */
[----:B------:R1:W4:Y:S03]  /*1c400*/  LDG.E.U16 R115, desc[UR8][R38.64] ;  /* 0x0000000826737981 */ /* 0x000326000c1e1500 */
[----:B------:R-:W-:-:S04]  /*1c410*/  IMAD.WIDE R40, R2, 0x2, R40 ;  /* 0x0000000202287825 */ /* 0x000fc800078e0228 */
[--C-:B0-----:R-:W-:Y:S01]  /*1c420*/  IMAD.WIDE R42, R8, 0x2, R136.reuse ;  /* 0x00000002082a7825 */ /* 0x101fe200078e0288 */
[----:B------:R0:W4:Y:S03]  /*1c430*/  LDG.E.U16 R111, desc[UR8][R40.64] ;  /* 0x00000008286f7981 */ /* 0x000126000c1e1500 */
[----:B-1----:R-:W-:-:S04]  /*1c440*/  IMAD.WIDE R38, R35, 0x2, R136 ;  /* 0x0000000223267825 */ /* 0x002fc800078e0288 */
[----:B------:R-:W-:Y:S02]  /*1c450*/  IMAD R35, R47, 0x6, RZ ;  /* 0x000000062f237824 */ /* 0x000fe400078e02ff */
[----:B------:R-:W-:-:S04]  /*1c460*/  IMAD.WIDE R36, R2, 0x2, R36 ;  /* 0x0000000202247825 */ /* 0x000fc800078e0224 */
[----:B0-----:R-:W-:Y:S01]  /*1c470*/  IMAD.WIDE R40, R35, 0x2, R134 ;  /* 0x0000000223287825 */ /* 0x001fe200078e0286 */
[----:B------:R5:W4:Y:S03]  /*1c480*/  LDG.E.U16 R91, desc[UR8][R36.64] ;  /* 0x00000008245b7981 */ /* 0x000b26000c1e1500 */
[----:B------:R-:W-:-:S04]  /*1c490*/  IMAD.WIDE R42, R2, 0x2, R42 ;  /* 0x00000002022a7825 */ /* 0x000fc800078e022a */
[----:B------:R-:W-:Y:S01]  /*1c4a0*/  IMAD.WIDE R40, R2, 0x2, R40 ;  /* 0x0000000202287825 */ /* 0x000fe200078e0228 */
[----:B------:R0:W4:Y:S03]  /*1c4b0*/  LDG.E.U16 R89, desc[UR8][R42.64] ;  /* 0x000000082a597981 */ /* 0x000126000c1e1500 */
[----:B-----5:R-:W-:Y:S01]  /*1c4c0*/  IMAD R36, R46, 0xe, RZ ;  /* 0x0000000e2e247824 */ /* 0x020fe200078e02ff */
[----:B------:R1:W5:Y:S03]  /*1c4d0*/  LDG.E.U16 R107, desc[UR8][R40.64] ;  /* 0x00000008286b7981 */ /* 0x000366000c1e1500 */
[----:B------:R-:W-:Y:S01]  /*1c4e0*/  IMAD.WIDE R36, R36, 0x2, R134 ;  /* 0x0000000224247825 */ /* 0x000fe200078e0286 */
[----:B------:R-:W5:Y:S03]  /*1c4f0*/  LDL.64 R46, [R1+0xa10] ;  /* 0x000a1000012e7983 */ /* 0x000f660000100a00 */
[----:B0-----:R-:W-:-:S02]  /*1c500*/  IMAD.WIDE R42, R2, 0x2, R54 ;  /* 0x00000002022a7825 */ /* 0x001fc400078e0236 */
[----:B------:R-:W5:Y:S02]  /*1c510*/  LDL.64 R54, [R1+0xa70] ;  /* 0x000a700001367983 */ /* 0x000f640000100a00 */
[C---:B------:R-:W-:Y:S02]  /*1c520*/  IMAD.WIDE R36, R2.reuse, 0x2, R36 ;  /* 0x0000000202247825 */ /* 0x040fe400078e0224 */
[----:B------:R-:W5:Y:S02]  /*1c530*/  LDG.E.U16 R67, desc[UR8][R42.64] ;  /* 0x000000082a437981 */ /* 0x000f64000c1e1500 */
[C---:B-1----:R-:W-:Y:S02]  /*1c540*/  IMAD.WIDE R40, R2.reuse, 0x2, R52 ;  /* 0x0000000202287825 */ /* 0x042fe400078e0234 */
[----:B------:R-:W5:Y:S02]  /*1c550*/  LDL.64 R52, [R1+0xa68] ;  /* 0x000a680001347983 */ /* 0x000f640000100a00 */
[----:B------:R-:W-:-:S02]  /*1c560*/  IMAD.WIDE R38, R2, 0x2, R38 ;  /* 0x0000000202267825 */ /* 0x000fc400078e0226 */
[----:B------:R0:W5:Y:S04]  /*1c570*/  LDG.E.U16 R87, desc[UR8][R36.64] ;  /* 0x0000000824577981 */ /* 0x000168000c1e1500 */
[----:B------:R1:W5:Y:S04]  /*1c580*/  LDG.E.U16 R109, desc[UR8][R38.64] ;  /* 0x00000008266d7981 */ /* 0x000368000c1e1500 */
[----:B------:R-:W5:Y:S01]  /*1c590*/  LDG.E.U16 R66, desc[UR8][R40.64] ;  /* 0x0000000828427981 */ /* 0x000f62000c1e1500 */
[----:B0-----:R-:W-:-:S03]  /*1c5a0*/  IMAD.WIDE R36, R2, 0x2, R64 ;  /* 0x0000000202247825 */ /* 0x001fc600078e0240 */
[----:B------:R-:W5:Y:S01]  /*1c5b0*/  LDL.64 R42, [R1+0xe18] ;  /* 0x000e1800012a7983 */ /* 0x000f620000100a00 */
[----:B-1----:R-:W-:-:S03]  /*1c5c0*/  IMAD.WIDE R38, R35, 0x2, R136 ;  /* 0x0000000223267825 */ /* 0x002fc600078e0288 */
[----:B------:R0:W5:Y:S04]  /*1c5d0*/  LDG.E.U16 R64, desc[UR8][R36.64] ;  /* 0x0000000824407981 */ /* 0x000168000c1e1500 */
[----:B------:R-:W5:Y:S01]  /*1c5e0*/  LDL.64 R40, [R1+0xa08] ;  /* 0x000a080001287983 */ /* 0x000f620000100a00 */
[----:B0-----:R-:W-:-:S05]  /*1c5f0*/  IMAD.WIDE R36, R2, 0x2, R62 ;  /* 0x0000000202247825 */ /* 0x001fca00078e023e */
[----:B------:R-:W5:Y:S01]  /*1c600*/  LDG.E.U16 R63, desc[UR8][R36.64] ;  /* 0x00000008243f7981 */ /* 0x000f62000c1e1500 */
[----:B------:R-:W-:-:S05]  /*1c610*/  IMAD.WIDE R38, R2, 0x2, R38 ;  /* 0x0000000202267825 */ /* 0x000fca00078e0226 */
[----:B------:R3:W5:Y:S02]  /*1c620*/  LDG.E.U16 R105, desc[UR8][R38.64] ;  /* 0x0000000826697981 */ /* 0x000764000c1e1500 */
[C---:B---3--:R-:W-:Y:S02]  /*1c630*/  IMAD.WIDE R38, R2.reuse, 0x2, R76 ;  /* 0x0000000202267825 */ /* 0x048fe400078e024c */
[----:B------:R-:W3:Y:S04]  /*1c640*/  LDL.64 R76, [R1+0xe78] ;  /* 0x000e7800014c7983 */ /* 0x000ee80000100a00 */
[----:B------:R-:W3:Y:S04]  /*1c650*/  LDG.E.U16 R65, desc[UR8][R38.64] ;  /* 0x0000000826417981 */ /* 0x000ee8000c1e1500 */
[----:B------:R-:W3:Y:S01]  /*1c660*/  LDL.64 R38, [R1+0xe80] ;  /* 0x000e800001267983 */ /* 0x000ee20000100a00 */
[----:B--2---:R-:W-:-:S03]  /*1c670*/  IMAD.WIDE R36, R2, 0x2, R50 ;  /* 0x0000000202247825 */ /* 0x004fc600078e0232 */
[----:B------:R-:W2:Y:S04]  /*1c680*/  LDL.64 R50, [R1+0xef0] ;  /* 0x000ef00001327983 */ /* 0x000ea80000100a00 */
[----:B------:R0:W3:Y:S02]  /*1c690*/  LDG.E.U16 R62, desc[UR8][R36.64] ;  /* 0x00000008243e7981 */ /* 0x0000e4000c1e1500 */
[----:B0-----:R-:W-:-:S05]  /*1c6a0*/  IMAD.WIDE R36, R2, 0x2, R60 ;  /* 0x0000000202247825 */ /* 0x001fca00078e023c */
[----:B------:R0:W3:Y:S02]  /*1c6b0*/  LDG.E.U16 R61, desc[UR8][R36.64] ;  /* 0x00000008243d7981 */ /* 0x0000e4000c1e1500 */
[----:B0-----:R-:W-:-:S05]  /*1c6c0*/  IMAD.WIDE R36, R2, 0x2, R58 ;  /* 0x0000000202247825 */ /* 0x001fca00078e023a */
[----:B------:R0:W3:Y:S02]  /*1c6d0*/  LDG.E.U16 R60, desc[UR8][R36.64] ;  /* 0x00000008243c7981 */ /* 0x0000e4000c1e1500 */
[----:B0-----:R-:W-:-:S05]  /*1c6e0*/  IMAD.WIDE R36, R2, 0x2, R56 ;  /* 0x0000000202247825 */ /* 0x001fca00078e0238 */
[----:B------:R4:W3:Y:S02]  /*1c6f0*/  LDG.E.U16 R59, desc[UR8][R36.64] ;  /* 0x00000008243b7981 */ /* 0x0008e4000c1e1500 */
[C---:B----4-:R-:W-:Y:S02]  /*1c700*/  IMAD.WIDE R36, R2.reuse, 0x2, R48 ;  /* 0x0000000202247825 */ /* 0x050fe400078e0230 */
[----:B------:R-:W4:Y:S04]  /*1c710*/  LDL.64 R48, [R1+0xe20] ;  /* 0x000e200001307983 */ /* 0x000f280000100a00 */
[----:B------:R5:W4:Y:S02]  /*1c720*/  LDG.E.U16 R58, desc[UR8][R36.64] ;  /* 0x00000008243a7981 */ /* 0x000b24000c1e1500 */
[----:B-----5:R-:W-:-:S05]  /*1c730*/  IMAD.WIDE R36, R2, 0x2, R54 ;  /* 0x0000000202247825 */ /* 0x020fca00078e0236 */
[----:B------:R0:W5:Y:S02]  /*1c740*/  LDG.E.U16 R57, desc[UR8][R36.64] ;  /* 0x0000000824397981 */ /* 0x000164000c1e1500 */
[----:B0-----:R-:W-:-:S05]  /*1c750*/  IMAD.WIDE R36, R2, 0x2, R52 ;  /* 0x0000000202247825 */ /* 0x001fca00078e0234 */
[----:B------:R0:W5:Y:S02]  /*1c760*/  LDG.E.U16 R56, desc[UR8][R36.64] ;  /* 0x0000000824387981 */ /* 0x000164000c1e1500 */
[C---:B0-----:R-:W-:Y:S02]  /*1c770*/  IMAD.WIDE R36, R2.reuse, 0x2, R46 ;  /* 0x0000000202247825 */ /* 0x041fe400078e022e */
[----:B------:R-:W5:Y:S04]  /*1c780*/  LDL.64 R46, [R1+0xdc0] ;  /* 0x000dc000012e7983 */ /* 0x000f680000100a00 */
[----:B------:R0:W5:Y:S02]  /*1c790*/  LDG.E.U16 R55, desc[UR8][R36.64] ;  /* 0x0000000824377981 */ /* 0x000164000c1e1500 */
[----:B0-----:R-:W-:-:S02]  /*1c7a0*/  IMAD.WIDE R36, R2, 0x2, R40 ;  /* 0x0000000202247825 */ /* 0x001fc400078e0228 */
[----:B------:R-:W5:Y:S04]  /*1c7b0*/  LDL.64 R40, [R1+0xdb8] ;  /* 0x000db80001287983 */ /* 0x000f680000100a00 */
[----:B------:R2:W5:Y:S02]  /*1c7c0*/  LDG.E.U16 R54, desc[UR8][R36.64] ;  /* 0x0000000824367981 */ /* 0x000564000c1e1500 */
[----:B--2---:R-:W-:-:S05]  /*1c7d0*/  IMAD.WIDE R36, R2, 0x2, R50 ;  /* 0x0000000202247825 */ /* 0x004fca00078e0232 */
[----:B------:R0:W2:Y:S02]  /*1c7e0*/  LDG.E.U16 R53, desc[UR8][R36.64] ;  /* 0x0000000824357981 */ /* 0x0000a4000c1e1500 */
[C---:B0-----:R-:W-:Y:S02]  /*1c7f0*/  IMAD.WIDE R36, R2.reuse, 0x2, R44 ;  /* 0x0000000202247825 */ /* 0x041fe400078e022c */
[----:B------:R-:W2:Y:S04]  /*1c800*/  LDL.64 R44, [R1+0xd60] ;  /* 0x000d6000012c7983 */ /* 0x000ea80000100a00 */
[----:B------:R3:W2:Y:S02]  /*1c810*/  LDG.E.U16 R52, desc[UR8][R36.64] ;  /* 0x0000000824347981 */ /* 0x0006a4000c1e1500 */
[----:B---3--:R-:W-:-:S02]  /*1c820*/  IMAD.WIDE R36, R2, 0x2, R38 ;  /* 0x0000000202247825 */ /* 0x008fc400078e0226 */
[----:B------:R-:W3:Y:S04]  /*1c830*/  LDL.64 R38, [R1+0xd58] ;  /* 0x000d580001267983 */ /* 0x000ee80000100a00 */
[----:B------:R0:W3:Y:S02]  /*1c840*/  LDG.E.U16 R51, desc[UR8][R36.64] ;  /* 0x0000000824337981 */ /* 0x0000e4000c1e1500 */
[C---:B0-----:R-:W-:Y:S02]  /*1c850*/  IMAD.WIDE R36, R2.reuse, 0x2, R76 ;  /* 0x0000000202247825 */ /* 0x041fe400078e024c */
[----:B------:R-:W3:Y:S04]  /*1c860*/  LDL.64 R76, [R1+0xca0] ;  /* 0x000ca000014c7983 */ /* 0x000ee80000100a00 */
[----:B------:R4:W3:Y:S02]  /*1c870*/  LDG.E.U16 R50, desc[UR8][R36.64] ;  /* 0x0000000824327981 */ /* 0x0008e4000c1e1500 */
[----:B----4-:R-:W-:-:S05]  /*1c880*/  IMAD.WIDE R36, R2, 0x2, R48 ;  /* 0x0000000202247825 */ /* 0x010fca00078e0230 */
[----:B------:R0:W4:Y:S02]  /*1c890*/  LDG.E.U16 R49, desc[UR8][R36.64] ;  /* 0x0000000824317981 */ /* 0x000124000c1e1500 */
[C---:B0-----:R-:W-:Y:S02]  /*1c8a0*/  IMAD.WIDE R36, R2.reuse, 0x2, R42 ;  /* 0x0000000202247825 */ /* 0x041fe400078e022a */
[----:B------:R-:W4:Y:S04]  /*1c8b0*/  LDL.64 R42, [R1+0xcf8] ;  /* 0x000cf800012a7983 */ /* 0x000f280000100a00 */
[----:B------:R5:W4:Y:S02]  /*1c8c0*/  LDG.E.U16 R8, desc[UR8][R36.64] ;  /* 0x0000000824087981 */ /* 0x000b24000c1e1500 */
[----:B-----5:R-:W-:-:S05]  /*1c8d0*/  IMAD.WIDE R36, R2, 0x2, R46 ;  /* 0x0000000202247825 */ /* 0x020fca00078e022e */
[----:B------:R0:W5:Y:S02]  /*1c8e0*/  LDG.E.U16 R48, desc[UR8][R36.64] ;  /* 0x0000000824307981 */ /* 0x000164000c1e1500 */
[C---:B0-----:R-:W-:Y:S02]  /*1c8f0*/  IMAD.WIDE R36, R2.reuse, 0x2, R40 ;  /* 0x0000000202247825 */ /* 0x041fe400078e0228 */
[----:B------:R-:W5:Y:S04]  /*1c900*/  LDL.64 R40, [R1+0xc98] ;  /* 0x000c980001287983 */ /* 0x000f680000100a00 */
[----:B------:R2:W5:Y:S02]  /*1c910*/  LDG.E.U16 R47, desc[UR8][R36.64] ;  /* 0x00000008242f7981 */ /* 0x000564000c1e1500 */
[----:B--2---:R-:W-:-:S05]  /*1c920*/  IMAD.WIDE R36, R2, 0x2, R44 ;  /* 0x0000000202247825 */ /* 0x004fca00078e022c */
[----:B------:R3:W2:Y:S02]  /*1c930*/  LDG.E.U16 R46, desc[UR8][R36.64] ;  /* 0x00000008242e7981 */ /* 0x0006a4000c1e1500 */
[C---:B---3--:R-:W-:Y:S02]  /*1c940*/  IMAD.WIDE R36, R2.reuse, 0x2, R38 ;  /* 0x0000000202247825 */ /* 0x048fe400078e0226 */
[----:B------:R-:W3:Y:S04]  /*1c950*/  LDL.64 R38, [R1+0xc38] ;  /* 0x000c380001267983 */ /* 0x000ee80000100a00 */
[----:B------:R0:W2:Y:S02]  /*1c960*/  LDG.E.U16 R45, desc[UR8][R36.64] ;  /* 0x00000008242d7981 */ /* 0x0000a4000c1e1500 */
[----:B0-----:R-:W-:-:S02]  /*1c970*/  IMAD.WIDE R36, R2, 0x2, R78 ;  /* 0x0000000202247825 */ /* 0x001fc400078e024e */
[----:B------:R-:W2:Y:S04]  /*1c980*/  LDL.64 R78, [R1+0xb20] ;  /* 0x000b2000014e7983 */ /* 0x000ea80000100a00 */
[----:B------:R4:W2:Y:S02]  /*1c990*/  LDG.E.U16 R44, desc[UR8][R36.64] ;  /* 0x00000008242c7981 */ /* 0x0008a4000c1e1500 */
        /* <DEDUP_REMOVED lines=10> */
[----:B---3--:R-:W-:-:S05]  /*1ca40*/  IMAD.WIDE R36, R2, 0x2, R38 ;  /* 0x0000000202247825 */ /* 0x008fca00078e0226 */
[----:B------:R0:W3:Y:S02]  /*1ca50*/  LDG.E.U16 R39, desc[UR8][R36.64] ;  /* 0x0000000824277981 */ /* 0x0000e4000c1e1500 */
[C---:B0-----:R-:W-:Y:S02]  /*1ca60*/  IMAD.WIDE R36, R2.reuse, 0x2, R154 ;  /* 0x0000000202247825 */ /* 0x041fe400078e029a */
[----:B------:R-:W3:Y:S04]  /*1ca70*/  LDL.64 R154, [R1+0xab8] ;  /* 0x000ab800019a7983 */ /* 0x000ee80000100a00 */
[----:B------:R0:W3:Y:S02]  /*1ca80*/  LDG.E.U16 R38, desc[UR8][R36.64] ;  /* 0x0000000824267981 */ /* 0x0000e4000c1e1500 */
[----:B0-----:R-:W-:-:S02]  /*1ca90*/  IMAD.WIDE R36, R2, 0x2, R128 ;  /* 0x0000000202247825 */ /* 0x001fc400078e0280 */
[----:B------:R-:W3:Y:S04]  /*1caa0*/  LDL.64 R128, [R1+0xa00] ;  /* 0x000a000001807983 */ /* 0x000ee80000100a00 */
[----:B------:R-:W3:Y:S01]  /*1cab0*/  LDG.E.U16 R37, desc[UR8][R36.64] ;  /* 0x0000000824257981 */ /* 0x000ee2000c1e1500 */
[----:B--2---:R-:W-:-:S06]  /*1cac0*/  IMAD.WIDE R78, R2, 0x2, R78 ;  /* 0x00000002024e7825 */ /* 0x004fcc00078e024e */
[----:B------:R-:W2:Y:S01]  /*1cad0*/  LDG.E.U16 R78, desc[UR8][R78.64] ;  /* 0x000000084e4e7981 */ /* 0x000ea2000c1e1500 */
[----:B----4-:R-:W-:-:S05]  /*1cae0*/  IMAD.WIDE R76, R2, 0x2, R76 ;  /* 0x00000002024c7825 */ /* 0x010fca00078e024c */
[----:B------:R0:W4:Y:S02]  /*1caf0*/  LDG.E.U16 R36, desc[UR8][R76.64] ;  /* 0x000000084c247981 */ /* 0x000124000c1e1500 */
[C---:B0-----:R-:W-:Y:S02]  /*1cb00*/  IMAD.WIDE R76, R2.reuse, 0x2, R126 ;  /* 0x00000002024c7825 */ /* 0x041fe400078e027e */
[----:B------:R-:W2:Y:S04]  /*1cb10*/  LDL.64 R126, [R1+0xa58] ;  /* 0x000a5800017e7983 */ /* 0x000ea80000100a00 */
[----:B------:R5:W2:Y:S02]  /*1cb20*/  LDG.E.U16 R35, desc[UR8][R76.64] ;  /* 0x000000084c237981 */ /* 0x000aa4000c1e1500 */
[----:B-----5:R-:W-:-:S02]  /*1cb30*/  IMAD.WIDE R76, R2, 0x2, R130 ;  /* 0x00000002024c7825 */ /* 0x020fc400078e0282 */
[----:B------:R-:W5:Y:S04]  /*1cb40*/  LDL.64 R130, [R1+0x9f8] ;  /* 0x0009f80001827983 */ /* 0x000f680000100a00 */
[----:B------:R0:W2:Y:S02]  /*1cb50*/  LDG.E.U16 R79, desc[UR8][R76.64] ;  /* 0x000000084c4f7981 */ /* 0x0000a4000c1e1500 */
[C---:B0-----:R-:W-:Y:S02]  /*1cb60*/  IMAD.WIDE R76, R2.reuse, 0x2, R158 ;  /* 0x00000002024c7825 */ /* 0x041fe400078e029e */
[----:B------:R-:W2:Y:S04]  /*1cb70*/  LDL.64 R158, [R1+0xed8] ;  /* 0x000ed800019e7983 */ /* 0x000ea80000100a00 */
[----:B------:R3:W2:Y:S02]  /*1cb80*/  LDG.E.U16 R82, desc[UR8][R76.64] ;  /* 0x000000084c527981 */ /* 0x0006a4000c1e1500 */
[----:B---3--:R-:W-:-:S02]  /*1cb90*/  IMAD.WIDE R76, R2, 0x2, R154 ;  /* 0x00000002024c7825 */ /* 0x008fc400078e029a */
[----:B------:R-:W3:Y:S04]  /*1cba0*/  LDL.64 R154, [R1+0xe70] ;  /* 0x000e7000019a7983 */ /* 0x000ee80000100a00 */
[----:B------:R0:W2:Y:S04]  /*1cbb0*/  LDG.E.U16 R84, desc[UR8][R76.64] ;  /* 0x000000084c547981 */ /* 0x0000a8000c1e1500 */
[----:B------:R-:W0:Y:S02]  /*1cbc0*/  LDL.64 R76, [R1+0xa60] ;  /* 0x000a6000014c7983 */ /* 0x000e240000100a00 */
[----:B0-----:R-:W-:-:S05]  /*1cbd0*/  IMAD.WIDE R76, R2, 0x2, R76 ;  /* 0x00000002024c7825 */ /* 0x001fca00078e024c */
[----:B------:R2:W4:Y:S02]  /*1cbe0*/  LDG.E.U16 R86, desc[UR8][R76.64] ;  /* 0x000000084c567981 */ /* 0x000524000c1e1500 */
[C---:B--2---:R-:W-:Y:S02]  /*1cbf0*/  IMAD.WIDE R76, R2.reuse, 0x2, R126 ;  /* 0x00000002024c7825 */ /* 0x044fe400078e027e */
[----:B------:R-:W2:Y:S04]  /*1cc00*/  LDL.64 R126, [R1+0xe68] ;  /* 0x000e6800017e7983 */ /* 0x000ea80000100a00 */
[----:B------:R0:W4:Y:S02]  /*1cc10*/  LDG.E.U16 R88, desc[UR8][R76.64] ;  /* 0x000000084c587981 */ /* 0x000124000c1e1500 */
[----:B0-----:R-:W-:-:S02]  /*1cc20*/  IMAD.WIDE R76, R2, 0x2, R128 ;  /* 0x00000002024c7825 */ /* 0x001fc400078e0280 */
[----:B------:R-:W4:Y:S04]  /*1cc30*/  LDL.64 R128, [R1+0xe10] ;  /* 0x000e100001807983 */ /* 0x000f280000100a00 */
[----:B------:R5:W4:Y:S02]  /*1cc40*/  LDG.E.U16 R90, desc[UR8][R76.64] ;  /* 0x000000084c5a7981 */ /* 0x000b24000c1e1500 */
[C---:B-----5:R-:W-:Y:S02]  /*1cc50*/  IMAD.WIDE R76, R2.reuse, 0x2, R130 ;  /* 0x00000002024c7825 */ /* 0x060fe400078e0282 */
[----:B------:R-:W5:Y:S04]  /*1cc60*/  LDL.64 R130, [R1+0xe08] ;  /* 0x000e080001827983 */ /* 0x000f680000100a00 */
[----:B------:R0:W5:Y:S02]  /*1cc70*/  LDG.E.U16 R92, desc[UR8][R76.64] ;  /* 0x000000084c5c7981 */ /* 0x000164000c1e1500 */
[----:B0-----:R-:W-:-:S02]  /*1cc80*/  IMAD.WIDE R76, R2, 0x2, R162 ;  /* 0x00000002024c7825 */ /* 0x001fc400078e02a2 */
[----:B------:R-:W5:Y:S04]  /*1cc90*/  LDL.64 R162, [R1+0xda8] ;  /* 0x000da80001a27983 */ /* 0x000f680000100a00 */
[----:B------:R0:W5:Y:S02]  /*1cca0*/  LDG.E.U16 R94, desc[UR8][R76.64] ;  /* 0x000000084c5e7981 */ /* 0x000164000c1e1500 */
[C---:B0-----:R-:W-:Y:S02]  /*1ccb0*/  IMAD.WIDE R76, R2.reuse, 0x2, R158 ;  /* 0x00000002024c7825 */ /* 0x041fe400078e029e */
[----:B------:R-:W5:Y:S04]  /*1ccc0*/  LDL.64 R158, [R1+0xd50] ;  /* 0x000d5000019e7983 */ /* 0x000f680000100a00 */
[----:B------:R3:W5:Y:S02]  /*1ccd0*/  LDG.E.U16 R96, desc[UR8][R76.64] ;  /* 0x000000084c607981 */ /* 0x000764000c1e1500 */
[----:B---3--:R-:W-:-:S02]  /*1cce0*/  IMAD.WIDE R76, R2, 0x2, R154 ;  /* 0x00000002024c7825 */ /* 0x008fc400078e029a */
[----:B------:R-:W3:Y:S04]  /*1ccf0*/  LDL.64 R154, [R1+0xd48] ;  /* 0x000d4800019a7983 */ /* 0x000ee80000100a00 */
[----:B------:R2:W3:Y:S02]  /*1cd00*/  LDG.E.U16 R98, desc[UR8][R76.64] ;  /* 0x000000084c627981 */ /* 0x0004e4000c1e1500 */
[C---:B--2---:R-:W-:Y:S02]  /*1cd10*/  IMAD.WIDE R76, R2.reuse, 0x2, R126 ;  /* 0x00000002024c7825 */ /* 0x044fe400078e027e */
[----:B------:R-:W2:Y:S04]  /*1cd20*/  LDL.64 R126, [R1+0xcf0] ;  /* 0x000cf000017e7983 */ /* 0x000ea80000100a00 */
[----:B------:R4:W2:Y:S02]  /*1cd30*/  LDG.E.U16 R100, desc[UR8][R76.64] ;  /* 0x000000084c647981 */ /* 0x0008a4000c1e1500 */
[----:B----4-:R-:W-:-:S02]  /*1cd40*/  IMAD.WIDE R76, R2, 0x2, R128 ;  /* 0x00000002024c7825 */ /* 0x010fc400078e0280 */
[----:B------:R-:W4:Y:S04]  /*1cd50*/  LDL.64 R128, [R1+0xce8] ;  /* 0x000ce80001807983 */ /* 0x000f280000100a00 */
[----:B------:R5:W2:Y:S02]  /*1cd60*/  LDG.E.U16 R102, desc[UR8][R76.64] ;  /* 0x000000084c667981 */ /* 0x000aa4000c1e1500 */
[C---:B-----5:R-:W-:Y:S02]  /*1cd70*/  IMAD.WIDE R76, R2.reuse, 0x2, R130 ;  /* 0x00000002024c7825 */ /* 0x060fe400078e0282 */
[----:B------:R-:W5:Y:S04]  /*1cd80*/  LDL.64 R130, [R1+0xc90] ;  /* 0x000c900001827983 */ /* 0x000f680000100a00 */
[----:B------:R0:W2:Y:S04]  /*1cd90*/  LDG.E.U16 R104, desc[UR8][R76.64] ;  /* 0x000000084c687981 */ /* 0x0000a8000c1e1500 */
[----:B------:R-:W0:Y:S02]  /*1cda0*/  LDL.64 R76, [R1+0xdb0] ;  /* 0x000db000014c7983 */ /* 0x000e240000100a00 */
        /* <DEDUP_REMOVED lines=8> */
[C---:B---3--:R-:W-:Y:S02]  /*1ce30*/  IMAD.WIDE R76, R2.reuse, 0x2, R154 ;  /* 0x00000002024c7825 */ /* 0x048fe400078e029a */
[----:B------:R-:W3:Y:S04]  /*1ce40*/  LDL.64 R154, [R1+0xbc8] ;  /* 0x000bc800019a7983 */ /* 0x000ee80000100a00 */
[----:B------:R2:W3:Y:S02]  /*1ce50*/  LDG.E.U16 R112, desc[UR8][R76.64] ;  /* 0x000000084c707981 */ /* 0x0004e4000c1e1500 */
[----:B--2---:R-:W-:-:S02]  /*1ce60*/  IMAD.WIDE R76, R2, 0x2, R126 ;  /* 0x00000002024c7825 */ /* 0x004fc400078e027e */
[----:B------:R-:W2:Y:S04]  /*1ce70*/  LDL.64 R126, [R1+0xbd0] ;  /* 0x000bd000017e7983 */ /* 0x000ea80000100a00 */
[----:B------:R4:W2:Y:S02]  /*1ce80*/  LDG.E.U16 R114, desc[UR8][R76.64] ;  /* 0x000000084c727981 */ /* 0x0008a4000c1e1500 */
[C---:B----4-:R-:W-:Y:S02]  /*1ce90*/  IMAD.WIDE R76, R2.reuse, 0x2, R128 ;  /* 0x00000002024c7825 */ /* 0x050fe400078e0280 */
[----:B------:R-:W4:Y:S04]  /*1cea0*/  LDL.64 R128, [R1+0xb70] ;  /* 0x000b700001807983 */ /* 0x000f280000100a00 */
[----:B------:R5:W2:Y:S02]  /*1ceb0*/  LDG.E.U16 R116, desc[UR8][R76.64] ;  /* 0x000000084c747981 */ /* 0x000aa4000c1e1500 */
[----:B-----5:R-:W-:-:S02]  /*1cec0*/  IMAD.WIDE R76, R2, 0x2, R130 ;  /* 0x00000002024c7825 */ /* 0x020fc400078e0282 */
[----:B------:R-:W5:Y:S04]  /*1ced0*/  LDL.64 R130, [R1+0xb10] ;  /* 0x000b100001827983 */ /* 0x000f680000100a00 */
[----:B------:R0:W2:Y:S02]  /*1cee0*/  LDG.E.U16 R118, desc[UR8][R76.64] ;  /* 0x000000084c767981 */ /* 0x0000a4000c1e1500 */
[C---:B0-----:R-:W-:Y:S02]  /*1cef0*/  IMAD.WIDE R76, R2.reuse, 0x2, R162 ;  /* 0x00000002024c7825 */ /* 0x041fe400078e02a2 */
[----:B------:R-:W2:Y:S04]  /*1cf00*/  LDL.64 R162, [R1+0xb08] ;  /* 0x000b080001a27983 */ /* 0x000ea80000100a00 */
[----:B------:R0:W2:Y:S04]  /*1cf10*/  LDG.E.U16 R120, desc[UR8][R76.64] ;  /* 0x000000084c787981 */ /* 0x0000a8000c1e1500 */
[----:B------:R-:W0:Y:S02]  /*1cf20*/  LDL.64 R76, [R1+0xc30] ;  /* 0x000c3000014c7983 */ /* 0x000e240000100a00 */
[----:B0-----:R-:W-:-:S05]  /*1cf30*/  IMAD.WIDE R76, R2, 0x2, R76 ;  /* 0x00000002024c7825 */ /* 0x001fca00078e024c */
[----:B------:R0:W2:Y:S04]  /*1cf40*/  LDG.E.U16 R122, desc[UR8][R76.64] ;  /* 0x000000084c7a7981 */ /* 0x0000a8000c1e1500 */
[----:B------:R-:W0:Y:S02]  /*1cf50*/  LDL.64 R76, [R1+0xc28] ;  /* 0x000c2800014c7983 */ /* 0x000e240000100a00 */
[----:B0-----:R-:W-:-:S05]  /*1cf60*/  IMAD.WIDE R76, R2, 0x2, R76 ;  /* 0x00000002024c7825 */ /* 0x001fca00078e024c */
[----:B------:R2:W5:Y:S02]  /*1cf70*/  LDG.E.U16 R124, desc[UR8][R76.64] ;  /* 0x000000084c7c7981 */ /* 0x000564000c1e1500 */
[----:B--2---:R-:W-:-:S05]  /*1cf80*/  IMAD.WIDE R76, R2, 0x2, R126 ;  /* 0x00000002024c7825 */ /* 0x004fca00078e027e */
[----:B------:R3:W2:Y:S02]  /*1cf90*/  LDG.E.U16 R126, desc[UR8][R76.64] ;  /* 0x000000084c7e7981 */ /* 0x0006a4000c1e1500 */
[C---:B---3--:R-:W-:Y:S02]  /*1cfa0*/  IMAD.WIDE R76, R2.reuse, 0x2, R154 ;  /* 0x00000002024c7825 */ /* 0x048fe400078e029a */
[----:B------:R-:W3:Y:S04]  /*1cfb0*/  LDL.64 R154, [R1+0xf40] ;  /* 0x000f4000019a7983 */ /* 0x000ee80000100a00 */
[----:B------:R4:W2:Y:S02]  /*1cfc0*/  LDG.E.U16 R127, desc[UR8][R76.64] ;  /* 0x000000084c7f7981 */ /* 0x0008a4000c1e1500 */
[----:B----4-:R-:W-:-:S05]  /*1cfd0*/  IMAD.WIDE R76, R2, 0x2, R128 ;  /* 0x00000002024c7825 */ /* 0x010fca00078e0280 */
[----:B------:R0:W4:Y:S02]  /*1cfe0*/  LDG.E.U16 R128, desc[UR8][R76.64] ;  /* 0x000000084c807981 */ /* 0x000124000c1e1500 */
[C---:B0-----:R-:W-:Y:S02]  /*1cff0*/  IMAD.WIDE R76, R2.reuse, 0x2, R158 ;  /* 0x00000002024c7825 */ /* 0x041fe400078e029e */
[----:B------:R-:W2:Y:S04]  /*1d000*/  LDL.64 R158, [R1+0xf38] ;  /* 0x000f3800019e7983 */ /* 0x000ea80000100a00 */
[----:B------:R5:W2:Y:S02]  /*1d010*/  LDG.E.U16 R129, desc[UR8][R76.64] ;  /* 0x000000084c817981 */ /* 0x000aa4000c1e1500 */
[----:B-----5:R-:W-:-:S05]  /*1d020*/  IMAD.WIDE R76, R2, 0x2, R130 ;  /* 0x00000002024c7825 */ /* 0x020fca00078e0282 */
[----:B------:R0:W5:Y:S02]  /*1d030*/  LDG.E.U16 R130, desc[UR8][R76.64] ;  /* 0x000000084c827981 */ /* 0x000164000c1e1500 */
        /* <DEDUP_REMOVED lines=14> */
[----:B------:R3:W2:Y:S02]  /*1d120*/  LDG.E.U16 R145, desc[UR8][R76.64] ;  /* 0x000000084c917981 */ /* 0x0006a4000c1e1500 */
[----:B---3--:R-:W-:-:S05]  /*1d130*/  IMAD.WIDE R76, R2, 0x2, R154 ;  /* 0x00000002024c7825 */ /* 0x008fca00078e029a */
[----:B------:R0:W3:Y:S04]  /*1d140*/  LDG.E.U16 R154, desc[UR8][R76.64] ;  /* 0x000000084c9a7981 */ /* 0x0000e8000c1e1500 */
[----:B------:R-:W0:Y:S02]  /*1d150*/  LDL.64 R76, [R1+0x9f0] ;  /* 0x0009f000014c7983 */ /* 0x000e240000100a00 */
[----:B0-----:R-:W-:-:S05]  /*1d160*/  IMAD.WIDE R76, R2, 0x2, R76 ;  /* 0x00000002024c7825 */ /* 0x001fca00078e024c */
[----:B------:R2:W3:Y:S02]  /*1d170*/  LDG.E.U16 R155, desc[UR8][R76.64] ;  /* 0x000000084c9b7981 */ /* 0x0004e4000c1e1500 */
[----:B--2---:R-:W-:-:S05]  /*1d180*/  IMAD.WIDE R76, R2, 0x2, R158 ;  /* 0x00000002024c7825 */ /* 0x004fca00078e029e */
[----:B------:R0:W2:Y:S04]  /*1d190*/  LDG.E.U16 R158, desc[UR8][R76.64] ;  /* 0x000000084c9e7981 */ /* 0x0000a8000c1e1500 */
[----:B------:R-:W0:Y:S02]  /*1d1a0*/  LDL.64 R76, [R1+0xed0] ;  /* 0x000ed000014c7983 */ /* 0x000e240000100a00 */
[----:B0-----:R-:W-:-:S05]  /*1d1b0*/  IMAD.WIDE R76, R2, 0x2, R76 ;  /* 0x00000002024c7825 */ /* 0x001fca00078e024c */
[----:B------:R0:W2:Y:S02]  /*1d1c0*/  LDG.E.U16 R159, desc[UR8][R76.64] ;  /* 0x000000084c9f7981 */ /* 0x0000a4000c1e1500 */
[----:B0-----:R-:W-:-:S05]  /*1d1d0*/  IMAD.WIDE R76, R2, 0x2, R162 ;  /* 0x00000002024c7825 */ /* 0x001fca00078e02a2 */
[----:B------:R0:W2:Y:S04]  /*1d1e0*/  LDG.E.U16 R162, desc[UR8][R76.64] ;  /* 0x000000084ca27981 */ /* 0x0000a8000c1e1500 */
[----:B------:R-:W0:Y:S02]  /*1d1f0*/  LDL.64 R76, [R1+0xf48] ;  /* 0x000f4800014c7983 */ /* 0x000e240000100a00 */
[----:B0-----:R-:W-:-:S05]  /*1d200*/  IMAD.WIDE R76, R2, 0x2, R76 ;  /* 0x00000002024c7825 */ /* 0x001fca00078e024c */
[----:B------:R0:W2:Y:S04]  /*1d210*/  LDG.E.U16 R163, desc[UR8][R76.64] ;  /* 0x000000084ca37981 */ /* 0x0000a8000c1e1500 */
[----:B------:R-:W0:Y:S02]  /*1d220*/  LDL.64 R76, [R1+0x9c8] ;  /* 0x0009c800014c7983 */ /* 0x000e240000100a00 */
[----:B0-----:R-:W-:-:S06]  /*1d230*/  IMAD.WIDE R76, R2, 0x2, R76 ;  /* 0x00000002024c7825 */ /* 0x001fcc00078e024c */
[----:B------:R0:W2:Y:S02]  /*1d240*/  LDG.E.U16 R76, desc[UR8][R76.64] ;  /* 0x000000084c4c7981 */ /* 0x0000a4000c1e1500 */
[----:B0-----:R-:W-:-:S05]  /*1d250*/  LOP3.LUT R77, R140, 0x20, RZ, 0x3c, !PT ;  /* 0x000000208c4d7812 */ /* 0x001fca00078e3cff */
[----:B------:R0:W-:Y:S02]  /*1d260*/  STS.U16 [R77+UR4+0x18100], R121 ;  /* 0x018100794d007988 */ /* 0x0001e40008000404 */
[----:B0-----:R-:W-:-:S05]  /*1d270*/  LOP3.LUT R121, R140, 0x20, RZ, 0x3c, !PT ;  /* 0x000000208c797812 */ /* 0x001fca00078e3cff */
        /* <DEDUP_REMOVED lines=74> */
[----:B-1----:R-:W2:Y:S04]  /*1d720*/  LDL.64 R16, [R1+0x9e8] ;  /* 0x0009e80001107983 */ /* 0x002ea80000100a00 */
[----:B------:R-:W3:Y:S04]  /*1d730*/  LDL.64 R24, [R1+0x9b8] ;  /* 0x0009b80001187983 */ /* 0x000ee80000100a00 */
[----:B0-----:R-:W3:Y:S04]  /*1d740*/  LDL.64 R8, [R1+0x9e0] ;  /* 0x0009e00001087983 */ /* 0x001ee80000100a00 */
        /* <DEDUP_REMOVED lines=22> */
[----:B------:R-:W4:Y:S04]  /*1d8b0*/  LDL.64 R10, [R1+0x9c0] ;  /* 0x0009c000010a7983 */ /* 0x000f280000100a00 */
[----:B------:R-:W5:Y:S04]  /*1d8c0*/  LDL.64 R12, [R1+0x9d0] ;  /* 0x0009d000010c7983 */ /* 0x000f680000100a00 */
[----:B0-----:R-:W5:Y:S04]  /*1d8d0*/  LDL.64 R6, [R1+0x9d8] ;  /* 0x0009d80001067983 */ /* 0x001f680000100a00 */
        /* <DEDUP_REMOVED lines=10> */
[----:B------:R-:W0:Y:S03]  /*1d980*/  S2R R77, SR_TID.X ;  /* 0x00000000004d7919 */ /* 0x000e260000002100 */
        /* <DEDUP_REMOVED lines=18> */
[----:B------:R-:W2:Y:S04]  /*1dab0*/  LDL.64 R84, [R1+0x900] ;  /* 0x0009000001547983 */ /* 0x000ea80000100a00 */
[----:B------:R-:W2:Y:S01]  /*1dac0*/  LDL.64 R16, [R1+0x978] ;  /* 0x0009780001107983 */ /* 0x000ea20000100a00 */
[----:B---3--:R-:W-:Y:S01]  /*1dad0*/  IMAD.WIDE R8, R2, 0x2, R8 ;  /* 0x0000000202087825 */ /* 0x008fe200078e0208 */
[C---:B0-----:R-:W-:Y:S02]  /*1dae0*/  LOP3.LUT R4, R77.reuse, 0x3f, RZ, 0xc0, !PT ;  /* 0x0000003f4d047812 */ /* 0x041fe400078ec0ff */
[----:B------:R-:W3:Y:S04]  /*1daf0*/  LDL.64 R82, [R1+0x8c0] ;  /* 0x0008c00001527983 */ /* 0x000ee80000100a00 */
[----:B------:R0:W3:Y:S01]  /*1db00*/  LDG.E.U16 R33, desc[UR8][R8.64] ;  /* 0x0000000808217981 */ /* 0x0000e2000c1e1500 */
[----:B------:R-:W-:-:S03]  /*1db10*/  LOP3.LUT R5, R77, 0x40, RZ, 0xc0, !PT ;  /* 0x000000404d057812 */ /* 0x000fc600078ec0ff */
[----:B------:R-:W3:Y:S04]  /*1db20*/  LDL.64 R78, [R1+0x868] ;  /* 0x00086800014e7983 */ /* 0x000ee80000100a00 */
[----:B------:R-:W3:Y:S01]  /*1db30*/  LDG.E.U16 R34, desc[UR8][R34.64] ;  /* 0x0000000822227981 */ /* 0x000ee2000c1e1500 */
[----:B0-----:R-:W-:-:S03]  /*1db40*/  IMAD.WIDE R8, R2, 0x2, R24 ;  /* 0x0000000202087825 */ /* 0x001fc600078e0218 */
[----:B------:R-:W3:Y:S01]  /*1db50*/  LDL.64 R24, [R1+0x960] ;  /* 0x0009600001187983 */ /* 0x000ee20000100a00 */
[----:B------:R-:W-:-:S05]  /*1db60*/  IMAD.SHL.U32 R4, R4, 0x2, RZ ;  /* 0x0000000204047824 */ /* 0x000fca00078e00ff */
[----:B------:R-:W-:-:S04]  /*1db70*/  LEA R4, R5, R4, 0x8 ;  /* 0x0000000405047211 */ /* 0x000fc800078e40ff */
[----:B------:R-:W-:-:S05]  /*1db80*/  LOP3.LUT R5, R4, 0x50, RZ, 0x3c, !PT ;  /* 0x0000005004057812 */ /* 0x000fca00078e3cff */
        /* <DEDUP_REMOVED lines=13> */
[----:B----4-:R-:W-:-:S04]  /*1dc60*/  IMAD.WIDE R10, R2, 0x2, R10 ;  /* 0x00000002020a7825 */ /* 0x010fc800078e020a */
[C---:B-----5:R-:W-:Y:S01]  /*1dc70*/  IMAD.WIDE R12, R2.reuse, 0x2, R12 ;  /* 0x00000002020c7825 */ /* 0x060fe200078e020c */
[----:B------:R0:W4:Y:S03]  /*1dc80*/  LDG.E.U16 R30, desc[UR8][R10.64] ;  /* 0x000000080a1e7981 */ /* 0x000126000c1e1500 */
[C---:B------:R-:W-:Y:S01]  /*1dc90*/  IMAD.WIDE R6, R2.reuse, 0x2, R6 ;  /* 0x0000000202067825 */ /* 0x040fe200078e0206 */
[----:B------:R1:W5:Y:S04]  /*1dca0*/  LDG.E.U16 R31, desc[UR8][R12.64] ;  /* 0x000000080c1f7981 */ /* 0x000368000c1e1500 */
[----:B------:R1:W4:Y:S01]  /*1dcb0*/  LDG.E.U16 R32, desc[UR8][R6.64] ;  /* 0x0000000806207981 */ /* 0x000322000c1e1500 */
[----:B0-----:R-:W-:-:S03]  /*1dcc0*/  IMAD.WIDE R10, R2, 0x2, R18 ;  /* 0x00000002020a7825 */ /* 0x001fc600078e0212 */
[----:B------:R-:W-:Y:S01]  /*1dcd0*/  STS.U16 [R5+UR4+0x19a80], R112 ;  /* 0x019a807005007988 */ /* 0x000fe20008000404 */
[----:B-1----:R-:W-:-:S03]  /*1dce0*/  IMAD.WIDE R12, R2, 0x2, R38 ;  /* 0x00000002020c7825 */ /* 0x002fc600078e0226 */
[----:B------:R-:W-:Y:S01]  /*1dcf0*/  STS.U16 [R5+UR4+0x11e80], R114 ;  /* 0x011e807205007988 */ /* 0x000fe20008000404 */
[----:B------:R-:W-:-:S03]  /*1dd00*/  IMAD.WIDE R6, R2, 0x2, R28 ;  /* 0x0000000202067825 */ /* 0x000fc600078e021c */
[----:B------:R-:W-:Y:S04]  /*1dd10*/  STS.U16 [R5+UR4+0x19e80], R116 ;  /* 0x019e807405007988 */ /* 0x000fe80008000404 */
[----:B------:R0:W4:Y:S04]  /*1dd20*/  LDG.E.U16 R29, desc[UR8][R8.64] ;  /* 0x00000008081d7981 */ /* 0x000128000c1e1500 */
[----:B------:R-:W-:Y:S04]  /*1dd30*/  STS.U16 [R5+UR4+0x12280], R118 ;  /* 0x0122807605007988 */ /* 0x000fe80008000404 */
[----:B------:R-:W-:Y:S01]  /*1dd40*/  STS.U16 [R5+UR4+0x1a280], R120 ;  /* 0x01a2807805007988 */ /* 0x000fe20008000404 */
[----:B0-----:R-:W-:-:S03]  /*1dd50*/  IMAD.WIDE R8, R2, 0x2, R22 ;  /* 0x0000000202087825 */ /* 0x001fc600078e0216 */
[----:B------:R-:W4:Y:S04]  /*1dd60*/  LDL.64 R22, [R1+0x940] ;  /* 0x0009400001167983 */ /* 0x000f280000100a00 */
        /* <DEDUP_REMOVED lines=14> */
[----:B------:R-:W5:Y:S04]  /*1de50*/  LDL.64 R18, [R1+0x950] ;  /* 0x0009500001127983 */ /* 0x000f680000100a00 */
[----:B------:R-:W5:Y:S04]  /*1de60*/  LDL.64 R38, [R1+0x928] ;  /* 0x0009280001267983 */ /* 0x000f680000100a00 */
[----:B0-----:R0:W5:Y:S04]  /*1de70*/  LDG.E.U16 R5, desc[UR8][R10.64] ;  /* 0x000000080a057981 */ /* 0x001168000c1e1500 */
[----:B------:R-:W5:Y:S01]  /*1de80*/  LDG.E.U16 R8, desc[UR8][R8.64] ;  /* 0x0000000808087981 */ /* 0x000f62000c1e1500 */
[----:B------:R-:W-:-:S03]  /*1de90*/  IMAD.WIDE R14, R2, 0x2, R14 ;  /* 0x00000002020e7825 */ /* 0x000fc600078e020e */
[----:B------:R-:W5:Y:S01]  /*1dea0*/  LDG.E.U16 R6, desc[UR8][R6.64] ;  /* 0x0000000806067981 */ /* 0x000f62000c1e1500 */
[----:B0-----:R-:W-:-:S03]  /*1deb0*/  IMAD.WIDE R10, R2, 0x2, R26 ;  /* 0x00000002020a7825 */ /* 0x001fc600078e021a */
[----:B------:R0:W5:Y:S04]  /*1dec0*/  LDG.E.U16 R27, desc[UR8][R12.64] ;  /* 0x000000080c1b7981 */ /* 0x000168000c1e1500 */
[----:B------:R1:W5:Y:S04]  /*1ded0*/  LDG.E.U16 R9, desc[UR8][R10.64] ;  /* 0x000000080a097981 */ /* 0x000368000c1e1500 */
[----:B------:R1:W5:Y:S01]  /*1dee0*/  LDG.E.U16 R28, desc[UR8][R14.64] ;  /* 0x000000080e1c7981 */ /* 0x000362000c1e1500 */
[----:B0-----:R-:W-:-:S03]  /*1def0*/  IMAD.WIDE R12, R2, 0x2, R20 ;  /* 0x00000002020c7825 */ /* 0x001fc600078e0214 */
[----:B------:R-:W5:Y:S01]  /*1df00*/  LDL.64 R20, [R1+0x930] ;  /* 0x0009300001147983 */ /* 0x000f620000100a00 */
[----:B-1----:R-:W-:-:S03]  /*1df10*/  IMAD.WIDE R10, R2, 0x2, R36 ;  /* 0x00000002020a7825 */ /* 0x002fc600078e0224 */
[----:B------:R-:W5:Y:S01]  /*1df20*/  LDL.64 R36, [R1+0x920] ;  /* 0x0009200001247983 */ /* 0x000f620000100a00 */
[----:B------:R-:W-:-:S03]  /*1df30*/  IMAD.WIDE R14, R2, 0x2, R46 ;  /* 0x00000002020e7825 */ /* 0x000fc600078e022e */
[----:B------:R-:W5:Y:S04]  /*1df40*/  LDL.64 R46, [R1+0x8b0] ;  /* 0x0008b000012e7983 */ /* 0x000f680000100a00 */
[----:B------:R3:W5:Y:S04]  /*1df50*/  LDG.E.U16 R26, desc[UR8][R12.64] ;  /* 0x000000080c1a7981 */ /* 0x000768000c1e1500 */
[----:B------:R-:W5:Y:S04]  /*1df60*/  LDG.E.U16 R7, desc[UR8][R14.64] ;  /* 0x000000080e077981 */ /* 0x000f68000c1e1500 */
[----:B------:R-:W5:Y:S01]  /*1df70*/  LDG.E.U16 R10, desc[UR8][R10.64] ;  /* 0x000000080a0a7981 */ /* 0x000f62000c1e1500 */
[----:B--2---:R-:W-:-:S04]  /*1df80*/  IMAD.WIDE R16, R2, 0x2, R16 ;  /* 0x0000000202107825 */ /* 0x004fc800078e0210 */
[C---:B---3--:R-:W-:Y:S02]  /*1df90*/  IMAD.WIDE R12, R2.reuse, 0x2, R24 ;  /* 0x00000002020c7825 */ /* 0x048fe400078e0218 */
[----:B------:R0:W2:Y:S04]  /*1dfa0*/  LDG.E.U16 R25, desc[UR8][R16.64] ;  /* 0x0000000810197981 */ /* 0x0000a8000c1e1500 */
[----:B------:R1:W3:Y:S01]  /*1dfb0*/  LDG.E.U16 R24, desc[UR8][R12.64] ;  /* 0x000000080c187981 */ /* 0x0002e2000c1e1500 */
[----:B0-----:R-:W-:-:S03]  /*1dfc0*/  IMAD.WIDE R16, R2, 0x2, R44 ;  /* 0x0000000202107825 */ /* 0x001fc600078e022c */
[----:B------:R-:W2:Y:S01]  /*1dfd0*/  LDL.64 R44, [R1+0x890] ;  /* 0x00089000012c7983 */ /* 0x000ea20000100a00 */
[----:B-1----:R-:W-:Y:S01]  /*1dfe0*/  IMAD.WIDE R12, R2, 0x2, R42 ;  /* 0x00000002020c7825 */ /* 0x002fe200078e022a */
[----:B------:R-:W-:Y:S01]  /*1dff0*/  LOP3.LUT R4, R4, 0x60, RZ, 0x3c, !PT ;  /* 0x0000006004047812 */ /* 0x000fe200078e3cff */
[----:B------:R-:W0:Y:S04]  /*1e000*/  LDC R42, c[0x0][0x3c4] ;  /* 0x0000f100ff2a7b82 */ /* 0x000e280000000800 */
[----:B------:R-:W3:Y:S04]  /*1e010*/  LDG.E.U16 R13, desc[UR8][R12.64] ;  /* 0x000000080c0d7981 */ /* 0x000ee8000c1e1500 */
[----:B------:R1:W-:Y:S04]  /*1e020*/  STS.U16 [R4+UR4+0x10700], R87 ;  /* 0x0107005704007988 */ /* 0x0003e80008000404 */
[----:B-1----:R-:W3:Y:S01]  /*1e030*/  LDL.64 R86, [R1+0x918] ;  /* 0x0009180001567983 */ /* 0x002ee20000100a00 */
[----:B----4-:R-:W-:-:S03]  /*1e040*/  IMAD.WIDE R14, R2, 0x2, R22 ;  /* 0x00000002020e7825 */ /* 0x010fc600078e0216 */
[----:B------:R1:W4:Y:S04]  /*1e050*/  LDG.E.U16 R23, desc[UR8][R16.64] ;  /* 0x0000000810177981 */ /* 0x000328000c1e1500 */
[----:B------:R-:W3:Y:S01]  /*1e060*/  LDG.E.U16 R22, desc[UR8][R14.64] ;  /* 0x000000080e167981 */ /* 0x000ee2000c1e1500 */
[----:B-1----:R-:W-:-:S03]  /*1e070*/  IMAD.WIDE R16, R2, 0x2, R40 ;  /* 0x0000000202107825 */ /* 0x002fc600078e0228 */
[----:B------:R-:W3:Y:S01]  /*1e080*/  LDL.64 R40, [R1+0x8a0] ;  /* 0x0008a00001287983 */ /* 0x000ee20000100a00 */
[----:B-----5:R-:W-:-:S04]  /*1e090*/  IMAD.WIDE R18, R2, 0x2, R18 ;  /* 0x0000000202127825 */ /* 0x020fc800078e0212 */
[C---:B------:R-:W-:Y:S01]  /*1e0a0*/  IMAD.WIDE R38, R2.reuse, 0x2, R38 ;  /* 0x0000000202267825 */ /* 0x040fe200078e0226 */
[----:B------:R1:W5:Y:S03]  /*1e0b0*/  LDG.E.U16 R11, desc[UR8][R18.64] ;  /* 0x00000008120b7981 */ /* 0x000366000c1e1500 */
[C---:B-1----:R-:W-:Y:S02]  /*1e0c0*/  IMAD.WIDE R18, R2.reuse, 0x2, R62 ;  /* 0x0000000202127825 */ /* 0x042fe400078e023e */
[----:B------:R-:W4:Y:S04]  /*1e0d0*/  LDL.64 R62, [R1+0x858] ;  /* 0x00085800013e7983 */ /* 0x000f280000100a00 */
[----:B------:R1:W4:Y:S01]  /*1e0e0*/  LDG.E.U16 R12, desc[UR8][R18.64] ;  /* 0x00000008120c7981 */ /* 0x000322000c1e1500 */
[----:B------:R-:W-:-:S03]  /*1e0f0*/  IMAD.WIDE R14, R2, 0x2, R20 ;  /* 0x00000002020e7825 */ /* 0x000fc600078e0214 */
[----:B------:R0:W4:Y:S01]  /*1e100*/  LDG.E.U16 R21, desc[UR8][R16.64] ;  /* 0x0000000810157981 */ /* 0x000122000c1e1500 */
[----:B------:R-:W-:-:S03]  /*1e110*/  IMAD.WIDE R36, R2, 0x2, R36 ;  /* 0x0000000202247825 */ /* 0x000fc600078e0224 */
[----:B------:R-:W4:Y:S01]  /*1e120*/  LDG.E.U16 R14, desc[UR8][R14.64] ;  /* 0x000000080e0e7981 */ /* 0x000f22000c1e1500 */
[----:B-1----:R-:W-:-:S03]  /*1e130*/  IMAD.WIDE R18, R2, 0x2, R54 ;  /* 0x0000000202127825 */ /* 0x002fc600078e0236 */
[----:B------:R-:W4:Y:S01]  /*1e140*/  LDL.64 R54, [R1+0x880] ;  /* 0x0008800001367983 */ /* 0x000f220000100a00 */
[----:B0-----:R-:W-:-:S03]  /*1e150*/  IMAD.WIDE R16, R2, 0x2, R60 ;  /* 0x0000000202107825 */ /* 0x001fc600078e023c */
[----:B------:R0:W5:Y:S04]  /*1e160*/  LDG.E.U16 R20, desc[UR8][R36.64] ;  /* 0x0000000824147981 */ /* 0x000168000c1e1500 */
[----:B------:R1:W5:Y:S01]  /*1e170*/  LDG.E.U16 R15, desc[UR8][R38.64] ;  /* 0x00000008260f7981 */ /* 0x000362000c1e1500 */
[----:B------:R-:W-:-:S03]  /*1e180*/  IMAD.WIDE R46, R2, 0x2, R46 ;  /* 0x00000002022e7825 */ /* 0x000fc600078e022e */
[----:B------:R-:W5:Y:S01]  /*1e190*/  LDG.E.U16 R16, desc[UR8][R16.64] ;  /* 0x0000000810107981 */ /* 0x000f62000c1e1500 */
[----:B0-----:R-:W-:-:S03]  /*1e1a0*/  IMAD.WIDE R36, R2, 0x2, R58 ;  /* 0x0000000202247825 */ /* 0x001fc600078e023a */
[----:B------:R-:W5:Y:S01]  /*1e1b0*/  LDG.E.U16 R18, desc[UR8][R18.64] ;  /* 0x0000000812127981 */ /* 0x000f62000c1e1500 */
[----:B-1----:R-:W-:-:S03]  /*1e1c0*/  IMAD.WIDE R38, R2, 0x2, R52 ;  /* 0x0000000202267825 */ /* 0x002fc600078e0234 */
[----:B------:R-:W5:Y:S04]  /*1e1d0*/  LDL.64 R52, [R1+0x878] ;  /* 0x0008780001347983 */ /* 0x000f680000100a00 */
[----:B------:R0:W5:Y:S04]  /*1e1e0*/  LDG.E.U16 R17, desc[UR8][R36.64] ;  /* 0x0000000824117981 */ /* 0x000168000c1e1500 */
[----:B------:R1:W5:Y:S04]  /*1e1f0*/  LDG.E.U16 R19, desc[UR8][R38.64] ;  /* 0x0000000826137981 */ /* 0x000368000c1e1500 */
[----:B------:R-:W5:Y:S01]  /*1e200*/  LDL.64 R60, [R1+0x8f8] ;  /* 0x0008f800013c7983 */ /* 0x000f620000100a00 */
[----:B0-----:R-:W-:-:S03]  /*1e210*/  IMAD.WIDE R36, R2, 0x2, R56 ;  /* 0x0000000202247825 */ /* 0x001fc600078e0238 */
[----:B------:R-:W5:Y:S01]  /*1e220*/  LDL.64 R58, [R1+0x8e0] ;  /* 0x0008e000013a7983 */ /* 0x000f620000100a00 */
[----:B-1----:R-:W-:-:S03]  /*1e230*/  IMAD.WIDE R38, R2, 0x2, R50 ;  /* 0x0000000202267825 */ /* 0x002fc600078e0232 */
[----:B------:R-:W5:Y:S04]  /*1e240*/  LDL.64 R56, [R1+0x8d8] ;  /* 0x0008d80001387983 */ /* 0x000f680000100a00 */
[----:B------:R-:W5:Y:S01]  /*1e250*/  LDG.E.U16 R46, desc[UR8][R46.64] ;  /* 0x000000082e2e7981 */ /* 0x000f62000c1e1500 */
[----:B------:R-:W-:-:S03]  /*1e260*/  IMAD R42, R42, 0x7, RZ ;  /* 0x000000072a2a7824 */ /* 0x000fc600078e02ff */
[----:B------:R-:W5:Y:S04]  /*1e270*/  LDG.E.U16 R35, desc[UR8][R36.64] ;  /* 0x0000000824237981 */ /* 0x000f68000c1e1500 */
[----:B------:R2:W5:Y:S02]  /*1e280*/  LDG.E.U16 R47, desc[UR8][R38.64] ;  /* 0x00000008262f7981 */ /* 0x000564000c1e1500 */
[----:B--2---:R-:W-:-:S05]  /*1e290*/  IMAD.WIDE R38, R2, 0x2, R44 ;  /* 0x0000000202267825 */ /* 0x004fca00078e022c */
[----:B------:R0:W2:Y:S02]  /*1e2a0*/  LDG.E.U16 R50, desc[UR8][R38.64] ;  /* 0x0000000826327981 */ /* 0x0000a4000c1e1500 */
[C---:B0-----:R-:W-:Y:S02]  /*1e2b0*/  IMAD.WIDE R38, R2.reuse, 0x2, R66 ;  /* 0x0000000202267825 */ /* 0x041fe400078e0242 */
[----:B------:R-:W2:Y:S02]  /*1e2c0*/  LDL.64 R66, [R1+0x830] ;  /* 0x0008300001427983 */ /* 0x000ea40000100a00 */
[----:B------:R-:W-:Y:S02]  /*1e2d0*/  IMAD.WIDE R36, R2, 0x2, R48 ;  /* 0x0000000202247825 */ /* 0x000fe400078e0230 */
[----:B------:R-:W2:Y:S02]  /*1e2e0*/  LDG.E.U16 R51, desc[UR8][R38.64] ;  /* 0x0000000826337981 */ /* 0x000ea4000c1e1500 */
[----:B------:R-:W-:-:S02]  /*1e2f0*/  IMAD.WIDE R44, R42, 0x2, R134 ;  /* 0x000000022a2c7825 */ /* 0x000fc400078e0286 */
[----:B------:R0:W2:Y:S02]  /*1e300*/  LDG.E.U16 R49, desc[UR8][R36.64] ;  /* 0x0000000824317981 */ /* 0x0000a4000c1e1500 */
[----:B------:R-:W-:-:S04]  /*1e310*/  IMAD.WIDE R44, R2, 0x2, R44 ;  /* 0x00000002022c7825 */ /* 0x000fc800078e022c */
[----:B0-----:R-:W-:-:S04]  /*1e320*/  IMAD.WIDE R36, R42, 0x2, R136 ;  /* 0x000000022a247825 */ /* 0x001fc800078e0288 */
[----:B------:R-:W-:-:S04]  /*1e330*/  IMAD.WIDE R36, R2, 0x2, R36 ;  /* 0x0000000202247825 */ /* 0x000fc800078e0224 */
[----:B------:R-:W-:-:S04]  /*1e340*/  IMAD.WIDE R38, R2, 0x2, R84 ;  /* 0x0000000202267825 */ /* 0x000fc800078e0254 */
[----:B---3--:R-:W-:-:S05]  /*1e350*/  IMAD.WIDE R40, R2, 0x2, R40 ;  /* 0x0000000202287825 */ /* 0x008fca00078e0228 */
[----:B------:R4:W3:Y:S02]  /*1e360*/  LDG.E.U16 R48, desc[UR8][R40.64] ;  /* 0x0000000828307981 */ /* 0x0008e4000c1e1500 */
[C---:B----4-:R-:W-:Y:S02]  /*1e370*/  IMAD.WIDE R40, R2.reuse, 0x2, R54 ;  /* 0x0000000202287825 */ /* 0x050fe400078e0236 */
[----:B------:R-:W4:Y:S04]  /*1e380*/  LDG.E.U16 R54, desc[UR8][R44.64] ;  /* 0x000000082c367981 */ /* 0x000f28000c1e1500 */
[----:B------:R0:W4:Y:S01]  /*1e390*/  LDG.E.U16 R55, desc[UR8][R36.64] ;  /* 0x0000000824377981 */ /* 0x000122000c1e1500 */
[----:B-----5:R-:W-:-:S03]  /*1e3a0*/  IMAD.WIDE R42, R2, 0x2, R52 ;  /* 0x00000002022a7825 */ /* 0x020fc600078e0234 */
[----:B------:R1:W5:Y:S04]  /*1e3b0*/  LDG.E.U16 R52, desc[UR8][R40.64] ;  /* 0x0000000828347981 */ /* 0x000368000c1e1500 */
[----:B------:R1:W4:Y:S01]  /*1e3c0*/  LDG.E.U16 R53, desc[UR8][R42.64] ;  /* 0x000000082a357981 */ /* 0x000322000c1e1500 */
[----:B0-----:R-:W-:-:S04]  /*1e3d0*/  IMAD.WIDE R36, R2, 0x2, R86 ;  /* 0x0000000202247825 */ /* 0x001fc800078e0256 */
[----:B-1----:R-:W-:-:S04]  /*1e3e0*/  IMAD.WIDE R40, R2, 0x2, R60 ;  /* 0x0000000202287825 */ /* 0x002fc800078e023c */
[C---:B------:R-:W-:Y:S02]  /*1e3f0*/  IMAD.WIDE R42, R2.reuse, 0x2, R58 ;  /* 0x00000002022a7825 */ /* 0x040fe400078e023a */
[----:B------:R0:W4:Y:S02]  /*1e400*/  LDG.E.U16 R58, desc[UR8][R40.64] ;  /* 0x00000008283a7981 */ /* 0x000124000c1e1500 */
[C---:B------:R-:W-:Y:S02]  /*1e410*/  IMAD.WIDE R44, R2.reuse, 0x2, R56 ;  /* 0x00000002022c7825 */ /* 0x040fe400078e0238 */
[----:B------:R1:W4:Y:S04]  /*1e420*/  LDG.E.U16 R56, desc[UR8][R36.64] ;  /* 0x0000000824387981 */ /* 0x000328000c1e1500 */
[----:B------:R1:W4:Y:S01]  /*1e430*/  LDG.E.U16 R57, desc[UR8][R38.64] ;  /* 0x0000000826397981 */ /* 0x000322000c1e1500 */
[----:B0-----:R-:W-:-:S03]  /*1e440*/  IMAD.WIDE R40, R2, 0x2, R78 ;  /* 0x0000000202287825 */ /* 0x001fc600078e024e */
[----:B------:R0:W4:Y:S01]  /*1e450*/  LDG.E.U16 R59, desc[UR8][R42.64] ;  /* 0x000000082a3b7981 */ /* 0x000122000c1e1500 */
[----:B-1----:R-:W-:-:S03]  /*1e460*/  IMAD.WIDE R36, R2, 0x2, R82 ;  /* 0x0000000202247825 */ /* 0x002fc600078e0252 */
[----:B------:R1:W4:Y:S01]  /*1e470*/  LDG.E.U16 R60, desc[UR8][R44.64] ;  /* 0x000000082c3c7981 */ /* 0x000322000c1e1500 */
[----:B------:R-:W-:-:S03]  /*1e480*/  IMAD.WIDE R38, R2, 0x2, R80 ;  /* 0x0000000202267825 */ /* 0x000fc600078e0250 */
[----:B------:R1:W4:Y:S01]  /*1e490*/  LDG.E.U16 R61, desc[UR8][R36.64] ;  /* 0x00000008243d7981 */ /* 0x000322000c1e1500 */
[----:B0-----:R-:W-:-:S04]  /*1e4a0*/  IMAD.WIDE R42, R2, 0x2, R64 ;  /* 0x00000002022a7825 */ /* 0x001fc800078e0240 */
[C---:B-1----:R-:W-:Y:S01]  /*1e4b0*/  IMAD.WIDE R44, R2.reuse, 0x2, R62 ;  /* 0x00000002022c7825 */ /* 0x042fe200078e023e */
[----:B------:R0:W4:Y:S03]  /*1e4c0*/  LDG.E.U16 R64, desc[UR8][R42.64] ;  /* 0x000000082a407981 */ /* 0x000126000c1e1500 */
[C---:B------:R-:W-:Y:S01]  /*1e4d0*/  IMAD.WIDE R36, R2.reuse, 0x2, R74 ;  /* 0x0000000202247825 */ /* 0x040fe200078e024a */
[----:B------:R1:W4:Y:S04]  /*1e4e0*/  LDG.E.U16 R62, desc[UR8][R38.64] ;  /* 0x00000008263e7981 */ /* 0x000328000c1e1500 */
[----:B------:R1:W4:Y:S01]  /*1e4f0*/  LDG.E.U16 R63, desc[UR8][R40.64] ;  /* 0x00000008283f7981 */ /* 0x000322000c1e1500 */
[----:B0-----:R-:W-:-:S03]  /*1e500*/  IMAD.WIDE R42, R2, 0x2, R68 ;  /* 0x00000002022a7825 */ /* 0x001fc600078e0244 */
[----:B------:R2:W4:Y:S01]  /*1e510*/  LDG.E.U16 R65, desc[UR8][R44.64] ;  /* 0x000000082c417981 */ /* 0x000522000c1e1500 */
[----:B-1----:R-:W-:-:S03]  /*1e520*/  IMAD.WIDE R38, R2, 0x2, R72 ;  /* 0x0000000202267825 */ /* 0x002fc600078e0248 */
[----:B------:R0:W4:Y:S01]  /*1e530*/  LDG.E.U16 R36, desc[UR8][R36.64] ;  /* 0x0000000824247981 */ /* 0x000122000c1e1500 */
[----:B------:R-:W-:-:S03]  /*1e540*/  IMAD.WIDE R40, R2, 0x2, R70 ;  /* 0x0000000202287825 */ /* 0x000fc600078e0246 */
[----:B------:R1:W4:Y:S04]  /*1e550*/  LDG.E.U16 R38, desc[UR8][R38.64] ;  /* 0x0000000826267981 */ /* 0x000328000c1e1500 */
[----:B------:R-:W4:Y:S04]  /*1e560*/  LDG.E.U16 R40, desc[UR8][R40.64] ;  /* 0x0000000828287981 */ /* 0x000f28000c1e1500 */
[----:B------:R-:W4:Y:S01]  /*1e570*/  LDG.E.U16 R42, desc[UR8][R42.64] ;  /* 0x000000082a2a7981 */ /* 0x000f22000c1e1500 */
[----:B--2---:R-:W-:-:S06]  /*1e580*/  IMAD.WIDE R44, R2, 0x2, R66 ;  /* 0x00000002022c7825 */ /* 0x004fcc00078e0242 */
[----:B------:R-:W2:Y:S01]  /*1e590*/  LDG.E.U16 R44, desc[UR8][R44.64] ;  /* 0x000000082c2c7981 */ /* 0x000ea2000c1e1500 */
[C---:B------:R-:W-:Y:S02]  /*1e5a0*/  LOP3.LUT R69, R77.reuse, 0x10, RZ, 0xc0, !PT ;  /* 0x000000104d457812 */ /* 0x040fe400078ec0ff */
[----:B------:R-:W-:-:S03]  /*1e5b0*/  LOP3.LUT R74, R77, 0x10, RZ, 0xc0, !PT ;  /* 0x000000104d4a7812 */ /* 0x000fc600078ec0ff */
[----:B------:R-:W-:Y:S01]  /*1e5c0*/  IMAD.SHL.U32 R69, R69, 0x4, RZ ;  /* 0x0000000445457824 */ /* 0x000fe200078e00ff */
[----:B------:R0:W-:Y:S01]  /*1e5d0*/  STS.U16 [R4+UR4+0x19300], R5 ;  /* 0x0193000504007988 */ /* 0x0001e20008000404 */
[----:B------:R-:W-:Y:S01]  /*1e5e0*/  IMAD.SHL.U32 R74, R74, 0x4, RZ ;  /* 0x000000044a4a7824 */ /* 0x000fe200078e00ff */
[----:B------:R-:W-:-:S04]  /*1e5f0*/  IADD3 R138, PT, PT, R3, 0x80, RZ ;  /* 0x00000080038a7810 */ /* 0x000fc80007ffe0ff */
[----:B------:R-:W-:Y:S02]  /*1e600*/  IADD3 R74, PT, PT, R74, R3, RZ ;  /* 0x000000034a4a7210 */ /* 0x000fe40007ffe0ff */
[----:B0-----:R-:W-:-:S04]  /*1e610*/  IADD3 R5, PT, PT, R69, 0x37, RZ ;  /* 0x0000003745057810 */ /* 0x001fc80007ffe0ff */
[C---:B------:R-:W-:Y:S01]  /*1e620*/  LOP3.LUT R3, R138.reuse, R5, RZ, 0xfc, !PT ;  /* 0x000000058a037212 */ /* 0x040fe200078efcff */
[----:B------:R-:W-:Y:S01]  /*1e630*/  VIADD R5, R69, 0x35 ;  /* 0x0000003545057836 */ /* 0x000fe20000000000 */
[----:B------:R-:W-:Y:S02]  /*1e640*/  STS.U16 [R4+UR4+0x10300], R107 ;  /* 0x0103006b04007988 */ /* 0x000fe40008000404 */
[----:B------:R-:W-:Y:S01]  /*1e650*/  ISETP.GE.AND P4, PT, R139, R3, PT ;  /* 0x000000038b00720c */ /* 0x000fe20003f86270 */
[----:B------:R-:W-:Y:S01]  /*1e660*/  VIADD R3, R69, 0x33 ;  /* 0x0000003345037836 */ /* 0x000fe20000000000 */
[----:B------:R-:W-:Y:S01]  /*1e670*/  STS.U16 [R4+UR4+0x18300], R105 ;  /* 0x0183006904007988 */ /* 0x000fe20008000404 */
[----:B------:R-:W-:-:S03]  /*1e680*/  LOP3.LUT R5, R138, R5, RZ, 0xfc, !PT ;  /* 0x000000058a057212 */ /* 0x000fc600078efcff */
        /* <DEDUP_REMOVED lines=25> */
[----:B------:R-:W-:Y:S01]  /*1e820*/  STS.U16 [R4+UR4+0x1bb00], R51 ;  /* 0x01bb003304007988 */ /* 0x000fe20008000404 */
[----:B------:R-:W-:-:S02]  /*1e830*/  LOP3.LUT R37, R77, 0x3f, RZ, 0xc0, !PT ;  /* 0x0000003f4d257812 */ /* 0x000fc400078ec0ff */
[----:B------:R-:W-:Y:S02]  /*1e840*/  ISETP.GE.AND P6, PT, R139, R5, PT ;  /* 0x000000058b00720c */ /* 0x000fe40003fc6270 */
[C---:B------:R-:W-:Y:S01]  /*1e850*/  LOP3.LUT R5, R138.reuse, R3, RZ, 0xfc, !PT ;  /* 0x000000038a057212 */ /* 0x040fe200078efcff */
[----:B------:R-:W-:Y:S01]  /*1e860*/  VIADD R3, R69, 0x31 ;  /* 0x0000003145037836 */ /* 0x000fe20000000000 */
[----:B-1----:R-:W-:Y:S01]  /*1e870*/  LOP3.LUT R39, R77, 0x40, RZ, 0xc0, !PT ;  /* 0x000000404d277812 */ /* 0x002fe200078ec0ff */
[----:B------:R-:W-:Y:S01]  /*1e880*/  IMAD.SHL.U32 R37, R37, 0x2, RZ ;  /* 0x0000000225257824 */ /* 0x000fe200078e00ff */
[----:B------:R-:W-:Y:S02]  /*1e890*/  UMOV UR70, 0x1 ;  /* 0x0000000100467882 */ /* 0x000fe40000000000 */
[----:B------:R-:W-:Y:S01]  /*1e8a0*/  LOP3.LUT R3, R138, R3, RZ, 0xfc, !PT ;  /* 0x000000038a037212 */ /* 0x000fe200078efcff */
[----:B------:R-:W-:-:S04]  /*1e8b0*/  @!UP0 UIADD3 UR70, UPT, UPT, -UR70, 0x100000, URZ ;  /* 0x0010000046468890 */ /* 0x000fc8000fffe1ff */
[----:B------:R-:W-:Y:S02]  /*1e8c0*/  @!UP0 USHF.L.U32 UR71, UR70, 0xb, URZ ;  /* 0x0000000b46478899 */ /* 0x000fe400080006ff */
[----:B------:R-:W-:Y:S01]  /*1e8d0*/  @!UP0 USHF.L.U32 UR70, UR70, 0x1, URZ ;  /* 0x0000000146468899 */ /* 0x000fe200080006ff */
[----:B------:R-:W-:Y:S02]  /*1e8e0*/  LEA R37, R39, R37, 0x8 ;  /* 0x0000002527257211 */ /* 0x000fe400078e40ff */
[----:B0-----:R-:W-:Y:S02]  /*1e8f0*/  SEL R10, RZ, 0x4, P6 ;  /* 0x00000004ff0a7807 */ /* 0x001fe40003000000 */
[----:B------:R-:W-:Y:S02]  /*1e900*/  IADD3 R6, PT, PT, R69, 0x34, RZ ;  /* 0x0000003445067810 */ /* 0x000fe40007ffe0ff */
[----:B------:R-:W-:Y:S02]  /*1e910*/  ISETP.GE.AND P6, PT, R139, R3, PT ;  /* 0x000000038b00720c */ /* 0x000fe40003fc6270 */
[----:B------:R-:W-:-:S02]  /*1e920*/  IADD3 R3, PT, PT, R69, 0x30, RZ ;  /* 0x0000003045037810 */ /* 0x000fc40007ffe0ff */
[----:B------:R-:W-:Y:S01]  /*1e930*/  LOP3.LUT R37, R37, 0x70, RZ, 0x3c, !PT ;  /* 0x0000007025257812 */ /* 0x000fe200078e3cff */
[----:B------:R-:W-:Y:S01]  /*1e940*/  VOTEU.ALL UP1, P1 ;  /* 0x0000000000ff7886 */ /* 0x000fe20000820000 */
[----:B------:R-:W-:Y:S02]  /*1e950*/  SEL R12, RZ, 0x1, P4 ;  /* 0x00000001ff0c7807 */ /* 0x000fe40002000000 */
[C---:B------:R-:W-:Y:S02]  /*1e960*/  LOP3.LUT R6, R138.reuse, R6, RZ, 0xfc, !PT ;  /* 0x000000068a067212 */ /* 0x040fe400078efcff */
[----:B------:R-:W-:Y:S02]  /*1e970*/  ISETP.GE.AND P4, PT, R139, R5, PT ;  /* 0x000000058b00720c */ /* 0x000fe40003f86270 */
[C---:B------:R-:W-:Y:S02]  /*1e980*/  IADD3 R5, PT, PT, R69.reuse, 0x3d, RZ ;  /* 0x0000003d45057810 */ /* 0x040fe40007ffe0ff */
[----:B------:R-:W-:Y:S01]  /*1e990*/  LOP3.LUT R3, R138, R3, RZ, 0xfc, !PT ;  /* 0x000000038a037212 */ /* 0x000fe200078efcff */
[----:B------:R-:W-:Y:S01]  /*1e9a0*/  VIADD R14, R69, 0x3f ;  /* 0x0000003f450e7836 */ /* 0x000fe20000000000 */
[----:B------:R-:W-:-:S02]  /*1e9b0*/  ISETP.GE.AND P5, PT, R139, R6, PT ;  /* 0x000000068b00720c */ /* 0x000fc40003fa6270 */
[----:B------:R-:W-:Y:S02]  /*1e9c0*/  LOP3.LUT R5, R138, R5, RZ, 0xfc, !PT ;  /* 0x000000058a057212 */ /* 0x000fe400078efcff */
[C---:B------:R-:W-:Y:S01]  /*1e9d0*/  IADD3 R15, PT, PT, R69.reuse, 0x3e, RZ ;  /* 0x0000003e450f7810 */ /* 0x040fe20007ffe0ff */
[C---:B------:R-:W-:Y:S01]  /*1e9e0*/  VIADD R13, R69.reuse, 0x3b ;  /* 0x0000003b450d7836 */ /* 0x040fe20000000000 */
[----:B------:R-:W-:Y:S01]  /*1e9f0*/  SEL R70, RZ, 0x7fff8, P5 ;  /* 0x0007fff8ff467807 */ /* 0x000fe20002800000 */
[----:B-----5:R-:W-:Y:S04]  /*1ea00*/  STS.U16 [R4+UR4+0x13f00], R52 ;  /* 0x013f003404007988 */ /* 0x020fe80008000404 */
[----:B----4-:R0:W-:Y:S02]  /*1ea10*/  STS.U16 [R4+UR4+0x1bf00], R53 ;  /* 0x01bf003504007988 */ /* 0x0101e40008000404 */
[----:B0-----:R-:W-:-:S05]  /*1ea20*/  VIADD R4, R69, 0x36 ;  /* 0x0000003645047836 */ /* 0x001fca0000000000 */
[----:B------:R-:W-:-:S04]  /*1ea30*/  LOP3.LUT R4, R138, R4, RZ, 0xfc, !PT ;  /* 0x000000048a047212 */ /* 0x000fc800078efcff */
[----:B------:R-:W-:Y:S02]  /*1ea40*/  ISETP.GE.AND P3, PT, R139, R4, PT ;  /* 0x000000048b00720c */ /* 0x000fe40003f66270 */
[----:B------:R-:W-:-:S04]  /*1ea50*/  IADD3 R4, PT, PT, R69, 0x32, RZ ;  /* 0x0000003245047810 */ /* 0x000fc80007ffe0ff */
[C---:B------:R-:W-:Y:S02]  /*1ea60*/  LOP3.LUT R4, R138.reuse, R4, RZ, 0xfc, !PT ;  /* 0x000000048a047212 */ /* 0x040fe400078efcff */
[----:B------:R-:W-:Y:S02]  /*1ea70*/  SEL R11, RZ, 0x1fffe, P3 ;  /* 0x0001fffeff0b7807 */ /* 0x000fe40001800000 */
[----:B------:R-:W-:Y:S01]  /*1ea80*/  ISETP.GE.AND P3, PT, R139, R4, PT ;  /* 0x000000048b00720c */ /* 0x000fe20003f66270 */
[----:B------:R-:W-:Y:S01]  /*1ea90*/  VIADD R4, R69, 0x3c ;  /* 0x0000003c45047836 */ /* 0x000fe20000000000 */
[----:B------:R0:W-:Y:S02]  /*1eaa0*/  STS.U16 [R37+UR4+0x10380], R54 ;  /* 0x0103803625007988 */ /* 0x0001e40008000404 */
[----:B------:R-:W-:Y:S02]  /*1eab0*/  SEL R8, RZ, 0x1fffe, P3 ;  /* 0x0001fffeff087807 */ /* 0x000fe40001800000 */
[----:B------:R0:W-:Y:S01]  /*1eac0*/  STS.U16 [R37+UR4+0x18380], R55 ;  /* 0x0183803725007988 */ /* 0x0001e20008000404 */
[----:B------:R-:W-:-:S03]  /*1ead0*/  LOP3.LUT R4, R138, R4, RZ, 0xfc, !PT ;  /* 0x000000048a047212 */ /* 0x000fc600078efcff */
[----:B------:R0:W-:Y:S01]  /*1eae0*/  STS.U16 [R37+UR4+0x10780], R34 ;  /* 0x0107802225007988 */ /* 0x0001e20008000404 */
[----:B------:R-:W-:-:S03]  /*1eaf0*/  ISETP.GE.AND P3, PT, R139, R3, PT ;  /* 0x000000038b00720c */ /* 0x000fc60003f66270 */
        /* <DEDUP_REMOVED lines=28> */
[----:B--2---:R0:W-:Y:S01]  /*1ecc0*/  STS.U16 [R37+UR4+0x1bf80], R44 ;  /* 0x01bf802c25007988 */ /* 0x0041e20008000404 */
[----:B------:R1:W-:Y:S06]  /*1ecd0*/  MEMBAR.ALL.CTA ;  /* 0x0000000000007992 */ /* 0x0003ec0000008000 */
[----:B-1----:R-:W-:Y:S04]  /*1ece0*/  FENCE.VIEW.ASYNC.S ;  /* 0x00000000000073c6 */ /* 0x002fe80000000000 */
[----:B------:R-:W1:Y:S02]  /*1ecf0*/  FENCE.VIEW.ASYNC.S ;  /* 0x00000000000073c6 */ /* 0x000e640000000000 */
[----:B-1----:R0:W1:Y:S01]  /*1ed00*/  @!UP1 SYNCS.EXCH.64 URZ, [UR4+0x38010], UR70 ;  /* 0x0380104604ff95b2 */ /* 0x0020620008000100 */
[----:B------:R-:W-:Y:S01]  /*1ed10*/  SEL R9, RZ, 0x1, P4 ;  /* 0x00000001ff097807 */ /* 0x000fe20002000000 */
[----:B-1----:R-:W-:Y:S01]  /*1ed20*/  BAR.SYNC.DEFER_BLOCKING 0x0 ;  /* 0x0000000000007b1d */ /* 0x002fe20000010000 */
[----:B------:R-:W-:-:S02]  /*1ed30*/  ISETP.GE.AND P5, PT, R139, R5, PT ;  /* 0x000000058b00720c */ /* 0x000fc40003fa6270 */
[----:B------:R-:W-:Y:S02]  /*1ed40*/  ISETP.GE.AND P4, PT, R139, R4, PT ;  /* 0x000000048b00720c */ /* 0x000fe40003f86270 */
[C---:B------:R-:W-:Y:S02]  /*1ed50*/  LOP3.LUT R14, R138.reuse, R14, RZ, 0xfc, !PT ;  /* 0x0000000e8a0e7212 */ /* 0x040fe400078efcff */
[----:B------:R-:W-:Y:S02]  /*1ed60*/  LOP3.LUT R15, R138, R15, RZ, 0xfc, !PT ;  /* 0x0000000f8a0f7212 */ /* 0x000fe400078efcff */
[----:B------:R-:W-:Y:S02]  /*1ed70*/  SEL R71, RZ, 0x4, P6 ;  /* 0x00000004ff477807 */ /* 0x000fe40003000000 */
[----:B------:R-:W-:Y:S01]  /*1ed80*/  SEL R3, RZ, 0x7fff8, P3 ;  /* 0x0007fff8ff037807 */ /* 0x000fe20001800000 */
[----:B0-----:R-:W-:Y:S06]  /*1ed90*/  @P2 BRA `(.L_x_13) ;  /* 0x0000000000b82947 */ /* 0x001fec0003800000 */
[----:B------:R-:W2:Y:S04]  /*1eda0*/  LDL R19, [R1+0x8] ;  /* 0x0000080001137983 */ /* 0x000ea80000100800 */
[----:B------:R-:W3:Y:S01]  /*1edb0*/  LDL R18, [R1+0x804] ;  /* 0x0008040001127983 */ /* 0x000ee20000100800 */
[----:B------:R-:W-:Y:S02]  /*1edc0*/  ELECT P3, URZ, PT ;  /* 0x0000000000ff782f */ /* 0x000fe40003860000 */
[----:B------:R-:W-:Y:S02]  /*1edd0*/  MOV.SPILL R16, UR5 ;  /* 0x0000000500107c02 */ /* 0x000fe40009000f00 */
[----:B------:R-:W-:Y:S02]  /*1ede0*/  MOV.SPILL R17, UR4 ;  /* 0x0000000400117c02 */ /* 0x000fe40009000f00 */
[----:B--2---:R-:W-:-:S13]  /*1edf0*/  R2UR UR70, R19 ;  /* 0x00000000134672ca */ /* 0x004fda00000e0000 */
[----:B------:R-:W-:Y:S02]  /*1ee00*/  MOV R4, UR70 ;  /* 0x0000004600047c02 */ /* 0x000fe40008000f00 */
[----:B---3--:R-:W-:Y:S02]  /*1ee10*/  R2UR UR70, R18 ;  /* 0x00000000124672ca */ /* 0x008fe400000e0000 */
[----:B------:R-:W2:Y:S01]  /*1ee20*/  LDL R18, [R1+0xf54] ;  /* 0x000f540001127983 */ /* 0x000ea20000100800 */
[----:B------:R-:W-:Y:S01]  /*1ee30*/  @P3 IMAD.MOV.U32 R7, RZ, RZ, 0x40004040 ;  /* 0x40004040ff073424 */ /* 0x000fe200078e00ff */
[----:B------:R-:W-:Y:S01]  /*1ee40*/  @P3 MOV R5, 0x40004040 ;  /* 0x4000404000053802 */ /* 0x000fe20000000f00 */
[----:B------:R-:W-:Y:S01]  /*1ee50*/  UMOV UR4, 0x0 ;  /* 0x0000000000047882 */ /* 0x000fe20000000000 */
[----:B------:R-:W-:Y:S02]  /*1ee60*/  UMOV UR5, 0x4208010 ;  /* 0x0420801000057882 */ /* 0x000fe40000000000 */
[----:B------:R-:W-:Y:S01]  /*1ee70*/  @P3 R2UR UR71, R5 ;  /* 0x00000000054732ca */ /* 0x000fe200000e0000 */
[----:B------:R-:W-:Y:S01]  /*1ee80*/  IMAD.MOV.U32 R5, RZ, RZ, RZ ;  /* 0x000000ffff057224 */ /* 0x000fe200078e00ff */
[----:B------:R-:W-:-:S03]  /*1ee90*/  @P3 R2UR UR73, R7 ;  /* 0x00000000074932ca */ /* 0x000fc600000e0000 */
[----:B------:R-:W-:Y:S01]  /*1eea0*/  IMAD.U32 R6, RZ, RZ, UR70 ;  /* 0x00000046ff067e24 */ /* 0x000fe2000f8e00ff */
[----:B------:R-:W-:-:S04]  /*1eeb0*/  @P3 R2UR UR70, R4 ;  /* 0x00000000044632ca */ /* 0x000fc800000e0000 */
[----:B------:R-:W-:-:S13]  /*1eec0*/  @P3 R2UR UR72, R6 ;  /* 0x00000000064832ca */ /* 0x000fda00000e0000 */
[----:B------:R0:W-:Y:S02]  /*1eed0*/  UTCHMMA gdesc[UR70], gdesc[UR72], tmem[UR74], tmem[UR4], idesc[UR5], !UPT ;  /* 0x00ff0448460075ea */ /* 0x0001e4000f80004a */
[----:B0-----:R-:W-:Y:S01]  /*1eee0*/  UMOV UR70, 0x0 ;  /* 0x0000000000467882 */ /* 0x001fe20000000000 */
[----:B------:R-:W-:Y:S01]  /*1eef0*/  UMOV UR71, 0x4208010 ;  /* 0x0420801000477882 */ /* 0x000fe20000000000 */
[----:B------:R-:W-:Y:S01]  /*1ef00*/  UMOV UR72, 0x0 ;  /* 0x0000000000487882 */ /* 0x000fe20000000000 */
[----:B------:R-:W-:Y:S01]  /*1ef10*/  UMOV UR73, 0x4208010 ;  /* 0x0420801000497882 */ /* 0x000fe20000000000 */
[----:B------:R-:W-:Y:S01]  /*1ef20*/  UTCHMMA gdesc[UR40], gdesc[UR10], tmem[UR74], tmem[UR70], idesc[UR71], UPT ;  /* 0x00ff460a280075ea */ /* 0x000fe2000b80004a */
        /* <DEDUP_REMOVED lines=13> */
[----:B------:R0:W-:Y:S01]  /*1f000*/  UTCHMMA gdesc[UR42], gdesc[UR68], tmem[UR74], tmem[UR70], idesc[UR71], UPT ;  /* 0x00ff46442a0075ea */ /* 0x0001e2000b80004a */
[----:B------:R-:W-:-:S02]  /*1f010*/  R2UR.FILL UR5, R16 ;  /* 0x00000000100572ca */ /* 0x000fc400004e0000 */
[----:B------:R-:W-:Y:S02]  /*1f020*/  R2UR.FILL UR4, R17 ;  /* 0x00000000110472ca */ /* 0x000fe400004e0000 */
[----:B--2---:R-:W-:-:S04]  /*1f030*/  IADD3 R4, PT, PT, R18, 0x38010, RZ ;  /* 0x0003801012047810 */ /* 0x004fc80007ffe0ff */
[----:B------:R-:W-:-:S04]  /*1f040*/  @P3 MOV R4, R4 ;  /* 0x0000000400043202 */ /* 0x000fc80000000f00 */
[----:B0-----:R-:W-:-:S13]  /*1f050*/  @P3 R2UR UR70, R4 ;  /* 0x00000000044632ca */ /* 0x001fda00000e0000 */
[----:B------:R0:W-:Y:S01]  /*1f060*/  UTCBAR [UR70], URZ ;  /* 0x000000ff460073e9 */ /* 0x0001e200080000ff */
[----:B------:R-:W-:Y:S01]  /*1f070*/  NOP ;  /* 0x0000000000007918 */ /* 0x000fe20000000000 */
.L_x_13:
[----:B------:R-:W1:Y:S01]  /*1f080*/  SYNCS.PHASECHK.TRANS64.TRYWAIT P6, [UR4+0x38010], RZ ;  /* 0x038010ffff0075a7 */ /* 0x000e6200080c1104 */
[C---:B------:R-:W-:Y:S01]  /*1f090*/  IADD3 R6, PT, PT, R69.reuse, 0x3a, RZ ;  /* 0x0000003a45067810 */ /* 0x040fe20007ffe0ff */
[----:B------:R-:W-:Y:S01]  /*1f0a0*/  VIADD R5, R69, 0x39 ;  /* 0x0000003945057836 */ /* 0x000fe20000000000 */
[----:B------:R-:W-:Y:S01]  /*1f0b0*/  SEL R72, RZ, 0x4, P5 ;  /* 0x00000004ff487807 */ /* 0x000fe20002800000 */
[----:B------:R-:W-:Y:S01]  /*1f0c0*/  IMAD.IADD R11, R12, 0x1, R11 ;  /* 0x000000010c0b7824 */ /* 0x000fe200078e020b */
[C---:B------:R-:W-:Y:S02]  /*1f0d0*/  LOP3.LUT R13, R138.reuse, R13, RZ, 0xfc, !PT ;  /* 0x0000000d8a0d7212 */ /* 0x040fe400078efcff */
[----:B------:R-:W-:Y:S02]  /*1f0e0*/  ISETP.GE.AND P5, PT, R139, R15, PT ;  /* 0x0000000f8b00720c */ /* 0x000fe40003fa6270 */
[----:B------:R-:W-:Y:S02]  /*1f0f0*/  LOP3.LUT R6, R138, R6, RZ, 0xfc, !PT ;  /* 0x000000068a067212 */ /* 0x000fe400078efcff */
[----:B------:R-:W-:-:S02]  /*1f100*/  SEL R4, RZ, 0x7fff8, P4 ;  /* 0x0007fff8ff047807 */ /* 0x000fc40002000000 */
[C---:B------:R-:W-:Y:S02]  /*1f110*/  ISETP.GE.AND P3, PT, R139.reuse, R14, PT ;  /* 0x0000000e8b00720c */ /* 0x040fe40003f66270 */
[----:B------:R-:W-:Y:S01]  /*1f120*/  ISETP.GE.AND P4, PT, R139, R13, PT ;  /* 0x0000000d8b00720c */ /* 0x000fe20003f86270 */
[----:B------:R-:W2:Y:S01]  /*1f130*/  LDC R68, c[0x0][0x3a8] ;  /* 0x0000ea00ff447b82 */ /* 0x000ea20000000800 */
[----:B------:R-:W-:Y:S02]  /*1f140*/  LOP3.LUT R5, R138, R5, RZ, 0xfc, !PT ;  /* 0x000000058a057212 */ /* 0x000fe400078efcff */
[----:B------:R-:W-:Y:S02]  /*1f150*/  SEL R13, RZ, 0x1fffe, P5 ;  /* 0x0001fffeff0d7807 */ /* 0x000fe40002800000 */
[----:B------:R-:W-:Y:S02]  /*1f160*/  IADD3 R14, PT, PT, R69, 0x38, RZ ;  /* 0x00000038450e7810 */ /* 0x000fe40007ffe0ff */
[----:B------:R-:W-:-:S02]  /*1f170*/  ISETP.GE.AND P5, PT, R139, R6, PT ;  /* 0x000000068b00720c */ /* 0x000fc40003fa6270 */
[----:B------:R-:W-:Y:S02]  /*1f180*/  SEL R6, RZ, 0x1, P4 ;  /* 0x00000001ff067807 */ /* 0x000fe40002000000 */
[----:B------:R-:W-:Y:S02]  /*1f190*/  SEL R7, RZ, 0x1, P3 ;  /* 0x00000001ff077807 */ /* 0x000fe40001800000 */
[----:B------:R-:W-:Y:S02]  /*1f1a0*/  ISETP.GE.AND P4, PT, R139, R5, PT ;  /* 0x000000058b00720c */ /* 0x000fe40003f86270 */
[----:B------:R-:W-:Y:S01]  /*1f1b0*/  LOP3.LUT R14, R138, R14, RZ, 0xfc, !PT ;  /* 0x0000000e8a0e7212 */ /* 0x000fe200078efcff */
[----:B------:R-:W-:Y:S01]  /*1f1c0*/  IMAD.IADD R7, R7, 0x1, R13 ;  /* 0x0000000107077824 */ /* 0x000fe200078e020d */
[----:B------:R-:W-:Y:S02]  /*1f1d0*/  SEL R5, RZ, 0x1fffe, P5 ;  /* 0x0001fffeff057807 */ /* 0x000fe40002800000 */
[----:B------:R-:W-:-:S02]  /*1f1e0*/  ISETP.GE.AND P5, PT, R139, R14, PT ;  /* 0x0000000e8b00720c */ /* 0x000fc40003fa6270 */
[----:B------:R-:W-:Y:S02]  /*1f1f0*/  IADD3 R8, PT, PT, R9, R8, RZ ;  /* 0x0000000809087210 */ /* 0x000fe40007ffe0ff */
[----:B------:R-:W-:Y:S02]  /*1f200*/  IADD3 R6, PT, PT, R6, R5, RZ ;  /* 0x0000000506067210 */ /* 0x000fe40007ffe0ff */
[----:B------:R-:W-:Y:S02]  /*1f210*/  SEL R73, RZ, 0x4, P4 ;  /* 0x00000004ff497807 */ /* 0x000fe40002000000 */
[----:B------:R-:W-:Y:S02]  /*1f220*/  SEL R5, RZ, 0x7fff8, P5 ;  /* 0x0007fff8ff057807 */ /* 0x000fe40002800000 */
[----:B------:R-:W-:Y:S02]  /*1f230*/  LOP3.LUT R11, R11, 0x3, RZ, 0xc0, !PT ;  /* 0x000000030b0b7812 */ /* 0x000fe400078ec0ff */
[----:B------:R-:W-:-:S02]  /*1f240*/  LOP3.LUT R8, R8, 0x3, RZ, 0xc0, !PT ;  /* 0x0000000308087812 */ /* 0x000fc400078ec0ff */
[----:B------:R-:W-:Y:S02]  /*1f250*/  LOP3.LUT R7, R7, 0x3, RZ, 0xc0, !PT ;  /* 0x0000000307077812 */ /* 0x000fe400078ec0ff */
[----:B------:R-:W-:Y:S02]  /*1f260*/  LOP3.LUT R6, R6, 0x3, RZ, 0xc0, !PT ;  /* 0x0000000306067812 */ /* 0x000fe400078ec0ff */
[----:B------:R-:W-:Y:S02]  /*1f270*/  IADD3 R70, PT, PT, R11, R70, R10 ;  /* 0x000000460b467210 */ /* 0x000fe40007ffe00a */
[----:B------:R-:W-:Y:S02]  /*1f280*/  IADD3 R71, PT, PT, R8, R3, R71 ;  /* 0x0000000308477210 */ /* 0x000fe40007ffe047 */
[----:B------:R-:W-:Y:S02]  /*1f290*/  IADD3 R72, PT, PT, R7, R4, R72 ;  /* 0x0000000407487210 */ /* 0x000fe40007ffe048 */
[----:B------:R-:W-:Y:S01]  /*1f2a0*/  IADD3 R73, PT, PT, R6, R5, R73 ;  /* 0x0000000506497210 */ /* 0x000fe20007ffe049 */
[----:B-1----:R-:W-:Y:S06]  /*1f2b0*/  @!P6 BRA `(.L_x_14) ;  /* 0x000000c80028e947 */ /* 0x002fec0003800000 */
.L_x_23:
[----:B------:R-:W-:Y:S01]  /*1f2c0*/  BAR.SYNC.DEFER_BLOCKING 0x0 ;  /* 0x0000000000007b1d */ /* 0x000fe20000010000 */
[----:B------:R-:W-:Y:S01]  /*1f2d0*/  VIADD R3, R74, 0x80 ;  /* 0x000000804a037836 */ /* 0x000fe20000000000 */
[----:B------:R-:W-:Y:S02]  /*1f2e0*/  LOP3.LUT R72, R72, 0xf, RZ, 0xc0, !PT ;  /* 0x0000000f48487812 */ /* 0x000fe400078ec0ff */
[----:B------:R-:W-:Y:S02]  /*1f2f0*/  SHF.L.U32 R70, R70, 0x8, RZ ;  /* 0x0000000846467819 */ /* 0x000fe400000006ff */
[-C--:B------:R-:W-:Y:S01]  /*1f300*/  ISETP.GE.AND P6, PT, R139, R3.reuse, PT ;  /* 0x000000038b00720c */ /* 0x080fe20003fc6270 */
[----:B------:R-:W-:Y:S01]  /*1f310*/  IMAD R72, R73, 0x10, R72 ;  /* 0x0000001049487824 */ /* 0x000fe200078e0248 */
[----:B------:R-:W-:Y:S01]  /*1f320*/  LDTM.16dp32bit_t0_t15.x64 R4, tmem[UR7+0x100000] ;  /* 0x10000007000479ee */ /* 0x000fe20008b00000 */
[----:B------:R-:W1:Y:S01]  /*1f330*/  LDTM.16dp32bit_t16_t31.x64 R4, tmem[UR7+0x100040] ;  /* 0x10004007000479ee */ /* 0x000e620008b20000 */
[----:B------:R-:W-:-:S02]  /*1f340*/  ISETP.GT.AND P5, PT, R139, R3, PT ;  /* 0x000000038b00720c */ /* 0x000fc40003fa4270 */
[----:B------:R-:W-:Y:S02]  /*1f350*/  IADD3 R3, PT, PT, R74, 0x82, RZ ;  /* 0x000000824a037810 */ /* 0x000fe40007ffe0ff */
[----:B------:R-:W-:Y:S02]  /*1f360*/  LOP3.LUT R70, R70, 0xf00, RZ, 0xe2, !PT ;  /* 0x00000f0046467812 */ /* 0x000fe400078ee2ff */
[----:B------:R-:W-:Y:S02]  /*1f370*/  ISETP.GE.AND P4, PT, R139, R3, PT ;  /* 0x000000038b00720c */ /* 0x000fe40003f86270 */
[----:B------:R-:W-:Y:S02]  /*1f380*/  LEA R70, R71, R70, 0xc ;  /* 0x0000004647467211 */ /* 0x000fe400078e60ff */
[----:B------:R-:W-:Y:S02]  /*1f390*/  LOP3.LUT R72, R72, 0xff, RZ, 0xc0, !PT ;  /* 0x000000ff48487812 */ /* 0x000fe400078ec0ff */
[----:B------:R-:W-:Y:S01]  /*1f3a0*/  SHF.L.U32 R123, R123, 0x1f, RZ ;  /* 0x0000001f7b7b7819 */ /* 0x000fe200000006ff */
[----:B------:R-:W3:Y:S01]  /*1f3b0*/  @!P1 SYNCS.CCTL.IV [UR4+0x38010] ;  /* 0x03801000ff0099b1 */ /* 0x000ee20008000004 */
[----:B------:R-:W-:Y:S01]  /*1f3c0*/  NOP ;  /* 0x0000000000007918 */ /* 0x000fe20000000000 */
[----:B-12---:R-:W-:Y:S01]  /*1f3d0*/  FMUL R3, R4, R68 ;  /* 0x0000004404037220 */ /* 0x006fe20000400000 */
[----:B------:R-:W-:-:S02]  /*1f3e0*/  VIADD R4, R74, 0x83 ;  /* 0x000000834a047836 */ /* 0x000fc40000000000 */
[-C--:B------:R-:W-:Y:S01]  /*1f3f0*/  FMUL R33, R33, R68.reuse ;  /* 0x0000004421217220 */ /* 0x080fe20000400000 */
[-C--:B------:R-:W-:Y:S01]  /*1f400*/  FMUL R34, R34, R68.reuse ;  /* 0x0000004422227220 */ /* 0x080fe20000400000 */
[-C--:B------:R-:W-:Y:S01]  /*1f410*/  FMUL R35, R35, R68.reuse ;  /* 0x0000004423237220 */ /* 0x080fe20000400000 */
[----:B------:R-:W-:Y:S01]  /*1f420*/  FSEL R3, R3, -INF , P6 ;  /* 0xff80000003037808 */ /* 0x000fe20003000000 */
[----:B------:R-:W-:Y:S01]  /*1f430*/  FMUL R36, R36, R68 ;  /* 0x0000004424247220 */ /* 0x000fe20000400000 */
[----:B------:R-:W-:Y:S01]  /*1f440*/  ISETP.GE.AND P6, PT, R139, R4, PT ;  /* 0x000000048b00720c */ /* 0x000fe20003fc6270 */
[-C--:B------:R-:W-:Y:S01]  /*1f450*/  FMUL R4, R5, R68.reuse ;  /* 0x0000004405047220 */ /* 0x080fe20000400000 */
[----:B------:R-:W-:Y:S01]  /*1f460*/  IADD3 R5, PT, PT, R74, 0x84, RZ ;  /* 0x000000844a057810 */ /* 0x000fe20007ffe0ff */
[-C--:B------:R-:W-:Y:S01]  /*1f470*/  FMUL R37, R37, R68.reuse ;  /* 0x0000004425257220 */ /* 0x080fe20000400000 */
[-C--:B------:R-:W-:Y:S01]  /*1f480*/  FMUL R38, R38, R68.reuse ;  /* 0x0000004426267220 */ /* 0x080fe20000400000 */
[-C--:B------:R-:W-:Y:S01]  /*1f490*/  FMUL R39, R39, R68.reuse ;  /* 0x0000004427277220 */ /* 0x080fe20000400000 */
[----:B------:R-:W-:Y:S01]  /*1f4a0*/  FSEL R4, R4, -INF , P5 ;  /* 0xff80000004047808 */ /* 0x000fe20002800000 */
[-C--:B------:R-:W-:Y:S01]  /*1f4b0*/  FMUL R64, R64, R68.reuse ;  /* 0x0000004440407220 */ /* 0x080fe20000400000 */
[----:B------:R-:W-:Y:S01]  /*1f4c0*/  ISETP.GE.AND P5, PT, R139, R5, PT ;  /* 0x000000058b00720c */ /* 0x000fe20003fa6270 */
[----:B------:R-:W-:Y:S01]  /*1f4d0*/  FMUL R5, R6, R68 ;  /* 0x0000004406057220 */ /* 0x000fe20000400000 */
[----:B------:R-:W-:-:S02]  /*1f4e0*/  VIADD R6, R74, 0x85 ;  /* 0x000000854a067836 */ /* 0x000fc40000000000 */
[----:B------:R-:W-:Y:S02]  /*1f4f0*/  FMUL R65, R65, R68 ;  /* 0x0000004441417220 */ /* 0x000fe40000400000 */
[----:B------:R-:W-:Y:S02]  /*1f500*/  FSEL R5, R5, -INF , P4 ;  /* 0xff80000005057808 */ /* 0x000fe40002000000 */
[----:B------:R-:W-:Y:S01]  /*1f510*/  ISETP.GE.AND P4, PT, R139, R6, PT ;  /* 0x000000068b00720c */ /* 0x000fe20003f86270 */
[----:B------:R-:W-:Y:S01]  /*1f520*/  FMUL R6, R7, R68 ;  /* 0x0000004407067220 */ /* 0x000fe20000400000 */
[----:B------:R-:W-:-:S04]  /*1f530*/  IADD3 R7, PT, PT, R74, 0x86, RZ ;  /* 0x000000864a077810 */ /* 0x000fc80007ffe0ff */
[----:B------:R-:W-:Y:S02]  /*1f540*/  FSEL R6, R6, -INF , P6 ;  /* 0xff80000006067808 */ /* 0x000fe40003000000 */
[----:B------:R-:W-:Y:S01]  /*1f550*/  ISETP.GE.AND P6, PT, R139, R7, PT ;  /* 0x000000078b00720c */ /* 0x000fe20003fc6270 */
[----:B------:R-:W-:Y:S01]  /*1f560*/  FMUL R7, R8, R68 ;  /* 0x0000004408077220 */ /* 0x000fe20000400000 */
[----:B------:R-:W-:-:S04]  /*1f570*/  VIADD R8, R74, 0x87 ;  /* 0x000000874a087836 */ /* 0x000fc80000000000 */
        /* <DEDUP_REMOVED lines=91> */
[C---:B------:R-:W-:Y:S01]  /*1fb30*/  IADD3 R31, PT, PT, R74.reuse, 0x9e, RZ ;  /* 0x0000009e4a1f7810 */ /* 0x040fe20007ffe0ff */
[----:B------:R-:W-:-:S03]  /*1fb40*/  VIADD R74, R74, 0x9f ;  /* 0x0000009f4a4a7836 */ /* 0x000fc60000000000 */
[----:B------:R-:W-:Y:S02]  /*1fb50*/  FSEL R30, R30, -INF , P6 ;  /* 0xff8000001e1e7808 */ /* 0x000fe40003000000 */
[----:B------:R-:W-:Y:S01]  /*1fb60*/  ISETP.GE.AND P6, PT, R139, R31, PT ;  /* 0x0000001f8b00720c */ /* 0x000fe20003fc6270 */
[----:B------:R-:W-:Y:S01]  /*1fb70*/  FMUL R31, R32, R68 ;  /* 0x00000044201f7220 */ /* 0x000fe20000400000 */
[----:B------:R-:W-:Y:S02]  /*1fb80*/  IADD3 R32, PT, PT, R69, 0x20, RZ ;  /* 0x0000002045207810 */ /* 0x000fe40007ffe0ff */
[----:B------:R-:W-:Y:S02]  /*1fb90*/  FSEL R82, R34, -INF , P6 ;  /* 0xff80000022527808 */ /* 0x000fe40003000000 */
[----:B------:R-:W-:Y:S02]  /*1fba0*/  FSEL R31, R31, -INF , P5 ;  /* 0xff8000001f1f7808 */ /* 0x000fe40002800000 */
[----:B------:R-:W-:-:S02]  /*1fbb0*/  ISETP.GE.AND P5, PT, R139, R74, PT ;  /* 0x0000004a8b00720c */ /* 0x000fc40003fa6270 */
[C---:B------:R-:W-:Y:S02]  /*1fbc0*/  LOP3.LUT R74, R138.reuse, R32, RZ, 0xfc, !PT ;  /* 0x000000208a4a7212 */ /* 0x040fe400078efcff */
[----:B------:R-:W-:Y:S01]  /*1fbd0*/  FSEL R32, R33, -INF , P4 ;  /* 0xff80000021207808 */ /* 0x000fe20002000000 */
[----:B------:R-:W-:Y:S01]  /*1fbe0*/  VIADD R33, R69, 0x21 ;  /* 0x0000002145217836 */ /* 0x000fe20000000000 */
[----:B------:R-:W-:Y:S02]  /*1fbf0*/  FSEL R83, R35, -INF , P5 ;  /* 0xff80000023537808 */ /* 0x000fe40002800000 */
[----:B------:R-:W-:Y:S02]  /*1fc00*/  ISETP.GE.AND P4, PT, R139, R74, PT ;  /* 0x0000004a8b00720c */ /* 0x000fe40003f86270 */
[----:B------:R-:W-:Y:S02]  /*1fc10*/  LOP3.LUT R33, R138, R33, RZ, 0xfc, !PT ;  /* 0x000000218a217212 */ /* 0x000fe400078efcff */
[----:B------:R-:W-:-:S02]  /*1fc20*/  FSEL R36, R36, -INF , P4 ;  /* 0xff80000024247808 */ /* 0x000fc40002000000 */
[----:B------:R-:W-:Y:S02]  /*1fc30*/  ISETP.GE.AND P6, PT, R139, R33, PT ;  /* 0x000000218b00720c */ /* 0x000fe40003fc6270 */
[----:B------:R-:W-:Y:S02]  /*1fc40*/  IADD3 R33, PT, PT, R69, 0x22, RZ ;  /* 0x0000002245217810 */ /* 0x000fe40007ffe0ff */
[----:B------:R-:W-:Y:S02]  /*1fc50*/  FSEL R37, R37, -INF , P6 ;  /* 0xff80000025257808 */ /* 0x000fe40003000000 */
[----:B------:R-:W-:-:S04]  /*1fc60*/  LOP3.LUT R33, R138, R33, RZ, 0xfc, !PT ;  /* 0x000000218a217212 */ /* 0x000fc800078efcff */
[----:B------:R-:W-:Y:S01]  /*1fc70*/  ISETP.GE.AND P5, PT, R139, R33, PT ;  /* 0x000000218b00720c */ /* 0x000fe20003fa6270 */
[----:B------:R-:W-:-:S03]  /*1fc80*/  VIADD R33, R69, 0x23 ;  /* 0x0000002345217836 */ /* 0x000fc60000000000 */
[----:B------:R-:W-:Y:S02]  /*1fc90*/  FSEL R38, R38, -INF , P5 ;  /* 0xff80000026267808 */ /* 0x000fe40002800000 */
[----:B------:R-:W-:-:S04]  /*1fca0*/  LOP3.LUT R33, R138, R33, RZ, 0xfc, !PT ;  /* 0x000000218a217212 */ /* 0x000fc800078efcff */
[----:B------:R-:W-:Y:S02]  /*1fcb0*/  ISETP.GE.AND P4, PT, R139, R33, PT ;  /* 0x000000218b00720c */ /* 0x000fe40003f86270 */
[----:B------:R-:W-:Y:S02]  /*1fcc0*/  IADD3 R33, PT, PT, R69, 0x24, RZ ;  /* 0x0000002445217810 */ /* 0x000fe40007ffe0ff */
[----:B------:R-:W-:Y:S01]  /*1fcd0*/  FSEL R84, R39, -INF , P4 ;  /* 0xff80000027547808 */ /* 0x000fe20002000000 */
[-C--:B------:R-:W-:Y:S01]  /*1fce0*/  FMUL R39, R40, R68.reuse ;  /* 0x0000004428277220 */ /* 0x080fe20000400000 */
[----:B------:R-:W-:Y:S01]  /*1fcf0*/  LOP3.LUT R33, R138, R33, RZ, 0xfc, !PT ;  /* 0x000000218a217212 */ /* 0x000fe200078efcff */
[-C--:B------:R-:W-:Y:S01]  /*1fd00*/  FMUL R40, R41, R68.reuse ;  /* 0x0000004429287220 */ /* 0x080fe20000400000 */
[-C--:B------:R-:W-:Y:S01]  /*1fd10*/  FMUL R41, R42, R68.reuse ;  /* 0x000000442a297220 */ /* 0x080fe20000400000 */
[----:B------:R-:W-:Y:S01]  /*1fd20*/  FMUL R42, R43, R68 ;  /* 0x000000442b2a7220 */ /* 0x000fe20000400000 */
[----:B------:R-:W-:Y:S01]  /*1fd30*/  ISETP.GE.AND P6, PT, R139, R33, PT ;  /* 0x000000218b00720c */ /* 0x000fe20003fc6270 */
[----:B------:R-:W-:-:S02]  /*1fd40*/  VIADD R33, R69, 0x25 ;  /* 0x0000002545217836 */ /* 0x000fc40000000000 */
[-C--:B------:R-:W-:Y:S01]  /*1fd50*/  FMUL R43, R44, R68.reuse ;  /* 0x000000442c2b7220 */ /* 0x080fe20000400000 */
[-C--:B------:R-:W-:Y:S01]  /*1fd60*/  FMUL R44, R45, R68.reuse ;  /* 0x000000442d2c7220 */ /* 0x080fe20000400000 */
[----:B------:R-:W-:Y:S01]  /*1fd70*/  FSEL R39, R39, -INF , P6 ;  /* 0xff80000027277808 */ /* 0x000fe20003000000 */
[-C--:B------:R-:W-:Y:S01]  /*1fd80*/  FMUL R45, R46, R68.reuse ;  /* 0x000000442e2d7220 */ /* 0x080fe20000400000 */
[----:B------:R-:W-:Y:S01]  /*1fd90*/  LOP3.LUT R33, R138, R33, RZ, 0xfc, !PT ;  /* 0x000000218a217212 */ /* 0x000fe200078efcff */
        /* <DEDUP_REMOVED lines=29> */
[----:B------:R-:W-:-:S04]  /*1ff70*/  LOP3.LUT R33, R138, R33, RZ, 0xfc, !PT ;  /* 0x000000218a217212 */ /* 0x000fc800078efcff */
[----:B------:R-:W-:Y:S01]  /*1ff80*/  ISETP.GE.AND P5, PT, R139, R33, PT ;  /* 0x000000218b00720c */ /* 0x000fe20003fa6270 */
[----:B------:R-:W-:Y:S01]  /*1ff90*/  VIADD R33, R69, 0x29 ;  /* 0x0000002945217836 */ /* 0x000fe20000000000 */
[----:B------:R-:W-:Y:S01]  /*1ffa0*/  FSEL R63, R63, -INF , P3 ;  /* 0xff8000003f3f7808 */ /* 0x000fe20001800000 */
[----:B---3--:R-:W1:Y:S01]  /*1ffb0*/  SYNCS.PHASECHK.TRANS64.TRYWAIT P3, [UR6], R123 ;  /* 0x0000007bff0075a7 */ /* 0x008e620008061106 */
[----:B------:R-:W-:Y:S02]  /*1ffc0*/  FSEL R43, R43, -INF , P5 ;  /* 0xff8000002b2b7808 */ /* 0x000fe40002800000 */
[----:B------:R-:W-:-:S04]  /*1ffd0*/  LOP3.LUT R33, R138, R33, RZ, 0xfc, !PT ;  /* 0x000000218a217212 */ /* 0x000fc800078efcff */
        /* <DEDUP_REMOVED lines=16> */
[----:B------:R-:W-:Y:S01]  /*200e0*/  ISETP.GE.AND P6, PT, R139, R33, PT ;  /* 0x000000218b00720c */ /* 0x000fe20003fc6270 */
[C---:B------:R-:W-:Y:S02]  /*200f0*/  VIADD R33, R69.reuse, 0x2e ;  /* 0x0000002e45217836 */ /* 0x040fe40000000000 */
[----:B------:R-:W-:Y:S01]  /*20100*/  VIADD R69, R69, 0x2f ;  /* 0x0000002f45457836 */ /* 0x000fe20000000000 */
[----:B------:R-:W-:Y:S02]  /*20110*/  FSEL R48, R48, -INF , P6 ;  /* 0xff80000030307808 */ /* 0x000fe40003000000 */
[C---:B------:R-:W-:Y:S02]  /*20120*/  LOP3.LUT R33, R138.reuse, R33, RZ, 0xfc, !PT ;  /* 0x000000218a217212 */ /* 0x040fe400078efcff */
[----:B------:R-:W-:Y:S02]  /*20130*/  LOP3.LUT R69, R138, R69, RZ, 0xfc, !PT ;  /* 0x000000458a457212 */ /* 0x000fe400078efcff */
[----:B------:R-:W-:-:S02]  /*20140*/  ISETP.GE.AND P5, PT, R139, R33, PT ;  /* 0x000000218b00720c */ /* 0x000fc40003fa6270 */
[----:B------:R-:W-:Y:S02]  /*20150*/  IADD3 R33, PT, PT, R70, R72, RZ ;  /* 0x0000004846217210 */ /* 0x000fe40007ffe0ff */
[----:B------:R-:W-:Y:S02]  /*20160*/  FSEL R49, R49, -INF , P5 ;  /* 0xff80000031317808 */ /* 0x000fe40002800000 */
[----:B------:R-:W-:Y:S02]  /*20170*/  LOP3.LUT R33, R33, 0xffff, RZ, 0xc0, !PT ;  /* 0x0000ffff21217812 */ /* 0x000fe400078ec0ff */
[----:B------:R-:W-:Y:S02]  /*20180*/  ISETP.GE.AND P4, PT, R139, R69, PT ;  /* 0x000000458b00720c */ /* 0x000fe40003f86270 */
[--C-:B------:R-:W-:Y:S02]  /*20190*/  SHF.R.U32.HI R34, RZ, 0xf, R33.reuse ;  /* 0x0000000fff227819 */ /* 0x100fe40000011621 */
[----:B------:R-:W-:-:S02]  /*201a0*/  SHF.R.U32.HI R35, RZ, 0xd, R33 ;  /* 0x0000000dff237819 */ /* 0x000fc40000011621 */
[----:B------:R-:W-:Y:S02]  /*201b0*/  LOP3.LUT P6, RZ, R34, 0x1, RZ, 0xc0, !PT ;  /* 0x0000000122ff7812 */ /* 0x000fe400078cc0ff */
[----:B------:R-:W-:Y:S02]  /*201c0*/  SHF.R.U32.HI R34, RZ, 0xe, R33 ;  /* 0x0000000eff227819 */ /* 0x000fe40000011621 */
[----:B------:R-:W-:Y:S02]  /*201d0*/  FSEL R50, R50, -INF , P4 ;  /* 0xff80000032327808 */ /* 0x000fe40002000000 */
[----:B------:R-:W-:Y:S02]  /*201e0*/  LOP3.LUT P5, RZ, R34, 0x1, RZ, 0xc0, !PT ;  /* 0x0000000122ff7812 */ /* 0x000fe400078ac0ff */
[----:B------:R-:W-:Y:S02]  /*201f0*/  FMNMX3 R34, R3, R4, R5, !PT ;  /* 0x0000000403227276 */ /* 0x000fe40007800005 */
[----:B------:R-:W-:-:S02]  /*20200*/  LOP3.LUT P4, RZ, R35, 0x1, RZ, 0xc0, !PT ;  /* 0x0000000123ff7812 */ /* 0x000fc4000788c0ff */
[----:B------:R-:W-:Y:S02]  /*20210*/  FMNMX3 R34, R34, R6, R7, !PT ;  /* 0x0000000622227276 */ /* 0x000fe40007800007 */
[----:B------:R-:W-:Y:S02]  /*20220*/  SHF.R.U32.HI R35, RZ, 0xc, R33 ;  /* 0x0000000cff237819 */ /* 0x000fe40000011621 */
[----:B------:R-:W-:Y:S02]  /*20230*/  FMNMX3 R34, R34, R8, R9, !PT ;  /* 0x0000000822227276 */ /* 0x000fe40007800009 */
[----:B------:R-:W-:Y:S02]  /*20240*/  FSEL R51, R51, -INF , !P6 ;  /* 0xff80000033337808 */ /* 0x000fe40007000000 */
        /* <DEDUP_REMOVED lines=32> */
[----:B------:R-:W-:Y:S02]  /*20450*/  SHF.R.U32.HI R35, RZ, 0x6, R33 ;  /* 0x00000006ff237819 */ /* 0x000fe40000011621 */
[----:B------:R-:W-:Y:S02]  /*20460*/  FMNMX3 R34, R34, R42, R43, !PT ;  /* 0x0000002a22227276 */ /* 0x000fe4000780002b */
[----:B------:R-:W-:Y:S02]  /*20470*/  FSEL R57, R57, -INF , !P6 ;  /* 0xff80000039397808 */ /* 0x000fe40007000000 */
[----:B------:R-:W-:Y:S02]  /*20480*/  LOP3.LUT P6, RZ, R35, 0x1, RZ, 0xc0, !PT ;  /* 0x0000000123ff7812 */ /* 0x000fe400078cc0ff */
[----:B------:R-:W-:Y:S02]  /*20490*/  SHF.R.U32.HI R35, RZ, 0x5, R33 ;  /* 0x00000005ff237819 */ /* 0x000fe40000011621 */
[----:B------:R-:W-:-:S02]  /*204a0*/  FMNMX3 R34, R34, R44, R45, !PT ;  /* 0x0000002c22227276 */ /* 0x000fc4000780002d */
[----:B------:R-:W-:Y:S02]  /*204b0*/  FSEL R58, R58, -INF , !P5 ;  /* 0xff8000003a3a7808 */ /* 0x000fe40006800000 */
[----:B------:R-:W-:Y:S02]  /*204c0*/  LOP3.LUT P5, RZ, R35, 0x1, RZ, 0xc0, !PT ;  /* 0x0000000123ff7812 */ /* 0x000fe400078ac0ff */
[----:B------:R-:W-:Y:S02]  /*204d0*/  SHF.R.U32.HI R35, RZ, 0x4, R33 ;  /* 0x00000004ff237819 */ /* 0x000fe40000011621 */
[----:B------:R-:W-:Y:S02]  /*204e0*/  FMNMX3 R34, R34, R46, R47, !PT ;  /* 0x0000002e22227276 */ /* 0x000fe4000780002f */
[----:B------:R-:W-:Y:S02]  /*204f0*/  FSEL R59, R59, -INF , !P4 ;  /* 0xff8000003b3b7808 */ /* 0x000fe40006000000 */
[----:B------:R-:W-:-:S02]  /*20500*/  LOP3.LUT P4, RZ, R35, 0x1, RZ, 0xc0, !PT ;  /* 0x0000000123ff7812 */ /* 0x000fc4000788c0ff */
[----:B------:R-:W-:Y:S02]  /*20510*/  FMNMX3 R34, R34, R48, R49, !PT ;  /* 0x0000003022227276 */ /* 0x000fe40007800031 */
[----:B------:R-:W-:Y:S02]  /*20520*/  SHF.R.U32.HI R35, RZ, 0x3, R33 ;  /* 0x00000003ff237819 */ /* 0x000fe40000011621 */
[----:B------:R-:W-:Y:S02]  /*20530*/  FSEL R60, R60, -INF , !P6 ;  /* 0xff8000003c3c7808 */ /* 0x000fe40007000000 */
[----:B------:R-:W-:Y:S02]  /*20540*/  FMNMX3 R34, R34, R50, R51, !PT ;  /* 0x0000003222227276 */ /* 0x000fe40007800033 */
[----:B------:R-:W-:Y:S02]  /*20550*/  LOP3.LUT P6, RZ, R35, 0x1, RZ, 0xc0, !PT ;  /* 0x0000000123ff7812 */ /* 0x000fe400078cc0ff */
[----:B------:R-:W-:-:S02]  /*20560*/  SHF.R.U32.HI R35, RZ, 0x2, R33 ;  /* 0x00000002ff237819 */ /* 0x000fc40000011621 */
[----:B------:R-:W-:Y:S02]  /*20570*/  SHF.R.U32.HI R33, RZ, 0x1, R33 ;  /* 0x00000001ff217819 */ /* 0x000fe40000011621 */
[----:B------:R-:W-:Y:S02]  /*20580*/  FMNMX3 R34, R34, R52, R53, !PT ;  /* 0x0000003422227276 */ /* 0x000fe40007800035 */
[----:B------:R-:W-:Y:S02]  /*20590*/  FSEL R62, R62, -INF , !P4 ;  /* 0xff8000003e3e7808 */ /* 0x000fe40006000000 */
[----:B------:R-:W-:Y:S02]  /*205a0*/  LOP3.LUT P4, RZ, R33, 0x1, RZ, 0xc0, !PT ;  /* 0x0000000121ff7812 */ /* 0x000fe4000788c0ff */
[----:B------:R-:W-:Y:S01]  /*205b0*/  FMNMX3 R33, R34, R54, R55, !PT ;  /* 0x0000003622217276 */ /* 0x000fe20007800037 */
[----:B------:R-:W-:Y:S01]  /*205c0*/  FMUL R34, R66, R68 ;  /* 0x0000004442227220 */ /* 0x000fe20000400000 */
[----:B------:R-:W-:-:S02]  /*205d0*/  FSEL R61, R61, -INF , !P5 ;  /* 0xff8000003d3d7808 */ /* 0x000fc40006800000 */
[----:B------:R-:W-:Y:S02]  /*205e0*/  FMNMX3 R33, R33, R56, R57, !PT ;  /* 0x0000003821217276 */ /* 0x000fe40007800039 */
[----:B------:R-:W-:Y:S02]  /*205f0*/  LOP3.LUT P5, RZ, R35, 0x1, RZ, 0xc0, !PT ;  /* 0x0000000123ff7812 */ /* 0x000fe400078ac0ff */
[----:B------:R-:W-:Y:S02]  /*20600*/  FMNMX3 R33, R33, R58, R59, !PT ;  /* 0x0000003a21217276 */ /* 0x000fe4000780003b */
[----:B------:R-:W-:Y:S02]  /*20610*/  FSEL R66, R64, -INF , !P6 ;  /* 0xff80000040427808 */ /* 0x000fe40007000000 */
[----:B------:R-:W-:Y:S02]  /*20620*/  FMNMX3 R33, R33, R60, R61, !PT ;  /* 0x0000003c21217276 */ /* 0x000fe4000780003d */
[----:B------:R-:W-:-:S02]  /*20630*/  FSEL R65, R65, -INF , !P5 ;  /* 0xff80000041417808 */ /* 0x000fc40006800000 */
[----:B------:R-:W-:Y:S02]  /*20640*/  FSEL R64, R34, -INF , !P4 ;  /* 0xff80000022407808 */ /* 0x000fe40006000000 */
[----:B------:R-:W-:-:S04]  /*20650*/  FMNMX3 R33, R33, R62, R66, !PT ;  /* 0x0000003e21217276 */ /* 0x000fc80007800042 */
[----:B------:R-:W-:-:S04]  /*20660*/  FMNMX3 R33, R33, R65, R64, !PT ;  /* 0x0000004121217276 */ /* 0x000fc80007800040 */
[----:B------:R-:W-:-:S05]  /*20670*/  FMNMX R132, R63, R33, !PT ;  /* 0x000000213f847209 */ /* 0x000fca0007800000 */
[----:B------:R-:W2:Y:S02]  /*20680*/  SHFL.BFLY PT, R33, R132, 0x10, 0x1f ;  /* 0x0e001f0084217f89 */ /* 0x000ea400000e0000 */
[----:B--2---:R-:W-:-:S05]  /*20690*/  FMNMX3 R132, R132, R33, R125, !PT ;  /* 0x0000002184847276 */ /* 0x004fca000780007d */
[--C-:B------:R-:W-:Y:S01]  /*206a0*/  FADD R81, R3, -R132.reuse ;  /* 0x8000008403517221 */ /* 0x100fe20000000000 */
[--C-:B------:R-:W-:Y:S01]  /*206b0*/  FADD R4, R4, -R132.reuse ;  /* 0x8000008404047221 */ /* 0x100fe20000000000 */
[--C-:B------:R-:W-:Y:S01]  /*206c0*/  FADD R5, R5, -R132.reuse ;  /* 0x8000008405057221 */ /* 0x100fe20000000000 */
[--C-:B------:R-:W-:Y:S01]  /*206d0*/  FADD R6, R6, -R132.reuse ;  /* 0x8000008406067221 */ /* 0x100fe20000000000 */
[----:B------:R-:W-:Y:S01]  /*206e0*/  FMUL R81, R81, 1.4426950216293334961 ;  /* 0x3fb8aa3b51517820 */ /* 0x000fe20000400000 */
[----:B------:R-:W-:Y:S01]  /*206f0*/  FMUL R4, R4, 1.4426950216293334961 ;  /* 0x3fb8aa3b04047820 */ /* 0x000fe20000400000 */
[----:B------:R-:W-:Y:S01]  /*20700*/  FMUL R5, R5, 1.4426950216293334961 ;  /* 0x3fb8aa3b05057820 */ /* 0x000fe20000400000 */
[----:B------:R-:W-:Y:S01]  /*20710*/  FMUL R6, R6, 1.4426950216293334961 ;  /* 0x3fb8aa3b06067820 */ /* 0x000fe20000400000 */
[--C-:B------:R-:W-:Y:S01]  /*20720*/  FADD R7, R7, -R132.reuse ;  /* 0x8000008407077221 */ /* 0x100fe20000000000 */
[----:B------:R-:W-:Y:S01]  /*20730*/  MUFU.EX2 R80, R4 ;  /* 0x0000000400507308 */ /* 0x000fe20000000800 */
[--C-:B------:R-:W-:Y:S01]  /*20740*/  FADD R18, R18, -R132.reuse ;  /* 0x8000008412127221 */ /* 0x100fe20000000000 */
[--C-:B------:R-:W-:Y:S01]  /*20750*/  FADD R8, R8, -R132.reuse ;  /* 0x8000008408087221 */ /* 0x100fe20000000000 */
[--C-:B------:R-:W-:Y:S01]  /*20760*/  FADD R3, R32, -R132.reuse ;  /* 0x8000008420037221 */ /* 0x100fe20000000000 */
[--C-:B------:R-:W-:Y:S01]  /*20770*/  FADD R9, R9, -R132.reuse ;  /* 0x8000008409097221 */ /* 0x100fe20000000000 */
[----:B------:R-:W-:Y:S01]  /*20780*/  FMUL R18, R18, 1.4426950216293334961 ;  /* 0x3fb8aa3b12127820 */ /* 0x000fe20000400000 */
[----:B------:R-:W-:Y:S01]  /*20790*/  FMUL R8, R8, 1.4426950216293334961 ;  /* 0x3fb8aa3b08087820 */ /* 0x000fe20000400000 */
[----:B------:R-:W-:Y:S01]  /*207a0*/  FMUL R3, R3, 1.4426950216293334961 ;  /* 0x3fb8aa3b03037820 */ /* 0x000fe20000400000 */
[----:B------:R-:W2:Y:S01]  /*207b0*/  MUFU.EX2 R81, R81 ;  /* 0x0000005100517308 */ /* 0x000ea20000000800 */
[--C-:B------:R-:W-:Y:S01]  /*207c0*/  FADD R10, R10, -R132.reuse ;  /* 0x800000840a0a7221 */ /* 0x100fe20000000000 */
[--C-:B------:R-:W-:Y:S01]  /*207d0*/  FADD R11, R11, -R132.reuse ;  /* 0x800000840b0b7221 */ /* 0x100fe20000000000 */
[--C-:B------:R-:W-:Y:S01]  /*207e0*/  FADD R12, R12, -R132.reuse ;  /* 0x800000840c0c7221 */ /* 0x100fe20000000000 */
[--C-:B------:R-:W-:Y:S01]  /*207f0*/  FADD R13, R13, -R132.reuse ;  /* 0x800000840d0d7221 */ /* 0x100fe20000000000 */
[----:B------:R-:W-:Y:S01]  /*20800*/  FMUL R10, R10, 1.4426950216293334961 ;  /* 0x3fb8aa3b0a0a7820 */ /* 0x000fe20000400000 */
[--C-:B------:R-:W-:Y:S01]  /*20810*/  FADD R14, R14, -R132.reuse ;  /* 0x800000840e0e7221 */ /* 0x100fe20000000000 */
[----:B------:R-:W-:Y:S01]  /*20820*/  FMUL R12, R12, 1.4426950216293334961 ;  /* 0x3fb8aa3b0c0c7820 */ /* 0x000fe20000400000 */
[----:B------:R-:W3:Y:S01]  /*20830*/  MUFU.EX2 R78, R5 ;  /* 0x00000005004e7308 */ /* 0x000ee20000000800 */
[--C-:B------:R-:W-:Y:S01]  /*20840*/  FADD R15, R15, -R132.reuse ;  /* 0x800000840f0f7221 */ /* 0x100fe20000000000 */
[----:B------:R-:W-:Y:S01]  /*20850*/  FMUL R14, R14, 1.4426950216293334961 ;  /* 0x3fb8aa3b0e0e7820 */ /* 0x000fe20000400000 */
[--C-:B------:R-:W-:Y:S01]  /*20860*/  FADD R16, R16, -R132.reuse ;  /* 0x8000008410107221 */ /* 0x100fe20000000000 */
[--C-:B------:R-:W-:Y:S01]  /*20870*/  FADD R17, R17, -R132.reuse ;  /* 0x8000008411117221 */ /* 0x100fe20000000000 */
[--C-:B------:R-:W-:Y:S01]  /*20880*/  FADD R19, R19, -R132.reuse ;  /* 0x8000008413137221 */ /* 0x100fe20000000000 */
[--C-:B------:R-:W-:Y:S01]  /*20890*/  FADD R20, R20, -R132.reuse ;  /* 0x8000008414147221 */ /* 0x100fe20000000000 */
[----:B------:R-:W-:Y:S01]  /*208a0*/  FMUL R16, R16, 1.4426950216293334961 ;  /* 0x3fb8aa3b10107820 */ /* 0x000fe20000400000 */
[----:B------:R4:W5:Y:S01]  /*208b0*/  MUFU.EX2 R79, R6 ;  /* 0x00000006004f7308 */ /* 0x0009620000000800 */
[--C-:B------:R-:W-:Y:S01]  /*208c0*/  FADD R21, R21, -R132.reuse ;  /* 0x8000008415157221 */ /* 0x100fe20000000000 */
[----:B------:R-:W-:Y:S01]  /*208d0*/  FMUL R20, R20, 1.4426950216293334961 ;  /* 0x3fb8aa3b14147820 */ /* 0x000fe20000400000 */
[--C-:B------:R-:W-:Y:S01]  /*208e0*/  FADD R22, R22, -R132.reuse ;  /* 0x8000008416167221 */ /* 0x100fe20000000000 */
[--C-:B------:R-:W-:Y:S01]  /*208f0*/  FADD R23, R23, -R132.reuse ;  /* 0x8000008417177221 */ /* 0x100fe20000000000 */
[----:B------:R-:W-:Y:S01]  /*20900*/  FMUL R21, R21, 1.4426950216293334961 ;  /* 0x3fb8aa3b15157820 */ /* 0x000fe20000400000 */
[--C-:B------:R-:W-:Y:S01]  /*20910*/  FADD R24, R24, -R132.reuse ;  /* 0x8000008418187221 */ /* 0x100fe20000000000 */
[--C-:B------:R-:W-:Y:S01]  /*20920*/  FADD R25, R25, -R132.reuse ;  /* 0x8000008419197221 */ /* 0x100fe20000000000 */
[----:B------:R-:W-:Y:S01]  /*20930*/  MUFU.EX2 R72, R18 ;  /* 0x0000001200487308 */ /* 0x000fe20000000800 */
[----:B----4-:R-:W-:Y:S01]  /*20940*/  FMUL R6, R7, 1.4426950216293334961 ;  /* 0x3fb8aa3b07067820 */ /* 0x010fe20000400000 */
[----:B------:R-:W-:Y:S01]  /*20950*/  FMUL R7, R9, 1.4426950216293334961 ;  /* 0x3fb8aa3b09077820 */ /* 0x000fe20000400000 */
[----:B------:R-:W-:Y:S01]  /*20960*/  FMUL R9, R13, 1.4426950216293334961 ;  /* 0x3fb8aa3b0d097820 */ /* 0x000fe20000400000 */
[----:B------:R-:W-:Y:S01]  /*20970*/  FMUL R13, R22, 1.4426950216293334961 ;  /* 0x3fb8aa3b160d7820 */ /* 0x000fe20000400000 */
[----:B------:R-:W-:Y:S01]  /*20980*/  FMUL R23, R23, 1.4426950216293334961 ;  /* 0x3fb8aa3b17177820 */ /* 0x000fe20000400000 */
[--C-:B------:R-:W-:Y:S01]  /*20990*/  FADD R26, R26, -R132.reuse ;  /* 0x800000841a1a7221 */ /* 0x100fe20000000000 */
[--C-:B------:R-:W-:Y:S01]  /*209a0*/  FADD R27, R27, -R132.reuse ;  /* 0x800000841b1b7221 */ /* 0x100fe20000000000 */
[----:B------:R-:W4:Y:S01]  /*209b0*/  MUFU.EX2 R6, R6 ;  /* 0x0000000600067308 */ /* 0x000f220000000800 */
[--C-:B------:R-:W-:Y:S01]  /*209c0*/  FADD R28, R28, -R132.reuse ;  /* 0x800000841c1c7221 */ /* 0x100fe20000000000 */
[----:B------:R-:W-:Y:S01]  /*209d0*/  FMUL R26, R26, 1.4426950216293334961 ;  /* 0x3fb8aa3b1a1a7820 */ /* 0x000fe20000400000 */
[----:B------:R-:W-:Y:S01]  /*209e0*/  FMUL R27, R27, 1.4426950216293334961 ;  /* 0x3fb8aa3b1b1b7820 */ /* 0x000fe20000400000 */
[--C-:B------:R-:W-:Y:S01]  /*209f0*/  FADD R29, R29, -R132.reuse ;  /* 0x800000841d1d7221 */ /* 0x100fe20000000000 */
[--C-:B------:R-:W-:Y:S01]  /*20a00*/  FADD R30, R30, -R132.reuse ;  /* 0x800000841e1e7221 */ /* 0x100fe20000000000 */
[--C-:B------:R-:W-:Y:S01]  /*20a10*/  FADD R31, R31, -R132.reuse ;  /* 0x800000841f1f7221 */ /* 0x100fe20000000000 */
[--C-:B------:R-:W-:Y:S01]  /*20a20*/  FADD R82, R82, -R132.reuse ;  /* 0x8000008452527221 */ /* 0x100fe20000000000 */
[----:B------:R0:W1:Y:S01]  /*20a30*/  MUFU.EX2 R77, R8 ;  /* 0x00000008004d7308 */ /* 0x0000620000000800 */
[----:B------:R-:W-:Y:S01]  /*20a40*/  FMUL R30, R30, 1.4426950216293334961 ;  /* 0x3fb8aa3b1e1e7820 */ /* 0x000fe20000400000 */
[----:B------:R-:W-:Y:S01]  /*20a50*/  FMUL R31, R31, 1.4426950216293334961 ;  /* 0x3fb8aa3b1f1f7820 */ /* 0x000fe20000400000 */
[--C-:B------:R-:W-:Y:S01]  /*20a60*/  FADD R83, R83, -R132.reuse ;  /* 0x8000008453537221 */ /* 0x100fe20000000000 */
[--C-:B------:R-:W-:Y:S01]  /*20a70*/  FADD R36, R36, -R132.reuse ;  /* 0x8000008424247221 */ /* 0x100fe20000000000 */
[--C-:B------:R-:W-:Y:S01]  /*20a80*/  FADD R37, R37, -R132.reuse ;  /* 0x8000008425257221 */ /* 0x100fe20000000000 */
[--C-:B------:R-:W-:Y:S01]  /*20a90*/  FADD R38, R38, -R132.reuse ;  /* 0x8000008426267221 */ /* 0x100fe20000000000 */
[--C-:B------:R-:W-:Y:S01]  /*20aa0*/  FADD R40, R40, -R132.reuse ;  /* 0x8000008428287221 */ /* 0x100fe20000000000 */
[----:B------:R2:W-:Y:S01]  /*20ab0*/  MUFU.EX2 R18, R3 ;  /* 0x0000000300127308 */ /* 0x0005e20000000800 */
[----:B0-----:R-:W-:Y:S01]  /*20ac0*/  FMUL R8, R11, 1.4426950216293334961 ;  /* 0x3fb8aa3b0b087820 */ /* 0x001fe20000400000 */
[----:B------:R-:W-:Y:S01]  /*20ad0*/  FMUL R11, R17, 1.4426950216293334961 ;  /* 0x3fb8aa3b110b7820 */ /* 0x000fe20000400000 */
[----:B------:R-:W-:Y:S01]  /*20ae0*/  FMUL R17, R29, 1.4426950216293334961 ;  /* 0x3fb8aa3b1d117820 */ /* 0x000fe20000400000 */
[--C-:B------:R-:W-:Y:S01]  /*20af0*/  FADD R29, R84, -R132.reuse ;  /* 0x80000084541d7221 */ /* 0x100fe20000000000 */
[----:B------:R-:W-:Y:S01]  /*20b00*/  FMUL R22, R40, 1.4426950216293334961 ;  /* 0x3fb8aa3b28167820 */ /* 0x000fe20000400000 */
[--C-:B------:R-:W-:Y:S01]  /*20b10*/  FADD R41, R41, -R132.reuse ;  /* 0x8000008429297221 */ /* 0x100fe20000000000 */
[----:B------:R-:W-:Y:S01]  /*20b20*/  FADD R42, R42, -R132 ;  /* 0x800000842a2a7221 */ /* 0x000fe20000000000 */
[----:B------:R-:W0:Y:S01]  /*20b30*/  MUFU.EX2 R7, R7 ;  /* 0x0000000700077308 */ /* 0x000e220000000800 */
[----:B--2---:R-:W-:Y:S01]  /*20b40*/  FADD R3, R81, R80 ;  /* 0x0000005051037221 */ /* 0x004fe20000000000 */
[----:B------:R-:W-:Y:S01]  /*20b50*/  FMUL R29, R29, 1.4426950216293334961 ;  /* 0x3fb8aa3b1d1d7820 */ /* 0x000fe20000400000 */
[--C-:B------:R-:W-:Y:S01]  /*20b60*/  FADD R43, R43, -R132.reuse ;  /* 0x800000842b2b7221 */ /* 0x100fe20000000000 */
[--C-:B------:R-:W-:Y:S01]  /*20b70*/  FADD R44, R44, -R132.reuse ;  /* 0x800000842c2c7221 */ /* 0x100fe20000000000 */
[----:B---3--:R-:W-:Y:S01]  /*20b80*/  FADD R3, R78, R3 ;  /* 0x000000034e037221 */ /* 0x008fe20000000000 */
[--C-:B------:R-:W-:Y:S01]  /*20b90*/  FADD R45, R45, -R132.reuse ;  /* 0x800000842d2d7221 */ /* 0x100fe20000000000 */
[--C-:B------:R-:W-:Y:S01]  /*20ba0*/  FADD R46, R46, -R132.reuse ;  /* 0x800000842e2e7221 */ /* 0x100fe20000000000 */
[----:B------:R2:W3:Y:S01]  /*20bb0*/  MUFU.EX2 R76, R10 ;  /* 0x0000000a004c7308 */ /* 0x0004e20000000800 */
[----:B-----5:R-:W-:Y:S01]  /*20bc0*/  FADD R3, R79, R3 ;  /* 0x000000034f037221 */ /* 0x020fe20000000000 */
[----:B------:R-:W-:Y:S01]  /*20bd0*/  FMUL R45, R45, 1.4426950216293334961 ;  /* 0x3fb8aa3b2d2d7820 */ /* 0x000fe20000400000 */
[--C-:B------:R-:W-:Y:S01]  /*20be0*/  FADD R47, R47, -R132.reuse ;  /* 0x800000842f2f7221 */ /* 0x100fe20000000000 */
[--C-:B------:R-:W-:Y:S01]  /*20bf0*/  FADD R48, R48, -R132.reuse ;  /* 0x8000008430307221 */ /* 0x100fe20000000000 */
[----:B----4-:R-:W-:Y:S01]  /*20c00*/  FADD R3, R6, R3 ;  /* 0x0000000306037221 */ /* 0x010fe20000000000 */
[--C-:B------:R-:W-:Y:S01]  /*20c10*/  FADD R49, R49, -R132.reuse ;  /* 0x8000008431317221 */ /* 0x100fe20000000000 */
[----:B------:R-:W-:Y:S01]  /*20c20*/  FMUL R47, R47, 1.4426950216293334961 ;  /* 0x3fb8aa3b2f2f7820 */ /* 0x000fe20000400000 */
[----:B------:R-:W4:Y:S01]  /*20c30*/  MUFU.EX2 R8, R8 ;  /* 0x0000000800087308 */ /* 0x000f220000000800 */
[----:B-1----:R-:W-:Y:S01]  /*20c40*/  FADD R3, R77, R3 ;  /* 0x000000034d037221 */ /* 0x002fe20000000000 */
[----:B--2---:R-:W-:Y:S01]  /*20c50*/  FMUL R10, R15, 1.4426950216293334961 ;  /* 0x3fb8aa3b0f0a7820 */ /* 0x004fe20000400000 */
[----:B------:R-:W-:Y:S01]  /*20c60*/  FMUL R15, R25, 1.4426950216293334961 ;  /* 0x3fb8aa3b190f7820 */ /* 0x000fe20000400000 */
[----:B------:R-:W-:Y:S01]  /*20c70*/  FMUL R25, R46, 1.4426950216293334961 ;  /* 0x3fb8aa3b2e197820 */ /* 0x000fe20000400000 */
[----:B0-----:R-:W-:Y:S01]  /*20c80*/  FADD R3, R7, R3 ;  /* 0x0000000307037221 */ /* 0x001fe20000000000 */
[----:B------:R-:W-:Y:S01]  /*20c90*/  FMUL R48, R48, 1.4426950216293334961 ;  /* 0x3fb8aa3b30307820 */ /* 0x000fe20000400000 */
[----:B------:R-:W-:Y:S01]  /*20ca0*/  FMUL R49, R49, 1.4426950216293334961 ;  /* 0x3fb8aa3b31317820 */ /* 0x000fe20000400000 */
[----:B------:R0:W1:Y:S01]  /*20cb0*/  MUFU.EX2 R75, R12 ;  /* 0x0000000c004b7308 */ /* 0x0000620000000800 */
[----:B---3--:R-:W-:Y:S01]  /*20cc0*/  FADD R3, R76, R3 ;  /* 0x000000034c037221 */ /* 0x008fe20000000000 */
[--C-:B------:R-:W-:Y:S01]  /*20cd0*/  FADD R50, R50, -R132.reuse ;  /* 0x8000008432327221 */ /* 0x100fe20000000000 */
[--C-:B------:R-:W-:Y:S01]  /*20ce0*/  FADD R51, R51, -R132.reuse ;  /* 0x8000008433337221 */ /* 0x100fe20000000000 */
[--C-:B------:R-:W-:Y:S01]  /*20cf0*/  FADD R52, R52, -R132.reuse ;  /* 0x8000008434347221 */ /* 0x100fe20000000000 */
[--C-:B------:R-:W-:Y:S01]  /*20d00*/  FADD R53, R53, -R132.reuse ;  /* 0x8000008435357221 */ /* 0x100fe20000000000 */
[----:B------:R-:W-:Y:S01]  /*20d10*/  FMUL R50, R50, 1.4426950216293334961 ;  /* 0x3fb8aa3b32327820 */ /* 0x000fe20000400000 */
[----:B------:R-:W-:Y:S01]  /*20d20*/  FMUL R51, R51, 1.4426950216293334961 ;  /* 0x3fb8aa3b33337820 */ /* 0x000fe20000400000 */
[----:B------:R-:W2:Y:S01]  /*20d30*/  MUFU.EX2 R9, R9 ;  /* 0x0000000900097308 */ /* 0x000ea20000000800 */
[----:B----4-:R-:W-:Y:S01]  /*20d40*/  FADD R3, R8, R3 ;  /* 0x0000000308037221 */ /* 0x010fe20000000000 */
[----:B0-----:R-:W-:Y:S01]  /*20d50*/  FMUL R12, R19, 1.4426950216293334961 ;  /* 0x3fb8aa3b130c7820 */ /* 0x001fe20000400000 */
[----:B------:R-:W-:Y:S01]  /*20d60*/  FMUL R19, R82, 1.4426950216293334961 ;  /* 0x3fb8aa3b52137820 */ /* 0x000fe20000400000 */
[----:B------:R-:W-:Y:S01]  /*20d70*/  FMUL R52, R52, 1.4426950216293334961 ;  /* 0x3fb8aa3b34347820 */ /* 0x000fe20000400000 */
[----:B------:R-:W-:Y:S01]  /*20d80*/  FMUL R53, R53, 1.4426950216293334961 ;  /* 0x3fb8aa3b35357820 */ /* 0x000fe20000400000 */
[--C-:B------:R-:W-:Y:S01]  /*20d90*/  FADD R54, R54, -R132.reuse ;  /* 0x8000008436367221 */ /* 0x100fe20000000000 */
[--C-:B------:R-:W-:Y:S01]  /*20da0*/  FADD R55, R55, -R132.reuse ;  /* 0x8000008437377221 */ /* 0x100fe20000000000 */
[----:B------:R0:W3:Y:S01]  /*20db0*/  MUFU.EX2 R74, R14 ;  /* 0x0000000e004a7308 */ /* 0x0000e20000000800 */
[----:B-1----:R-:W-:Y:S01]  /*20dc0*/  FADD R3, R75, R3 ;  /* 0x000000034b037221 */ /* 0x002fe20000000000 */
[----:B------:R-:W-:Y:S01]  /*20dd0*/  FMUL R54, R54, 1.4426950216293334961 ;  /* 0x3fb8aa3b36367820 */ /* 0x000fe20000400000 */
[----:B------:R-:W-:Y:S01]  /*20de0*/  FMUL R55, R55, 1.4426950216293334961 ;  /* 0x3fb8aa3b37377820 */ /* 0x000fe20000400000 */
[--C-:B------:R-:W-:Y:S01]  /*20df0*/  FADD R56, R56, -R132.reuse ;  /* 0x8000008438387221 */ /* 0x100fe20000000000 */
[--C-:B------:R-:W-:Y:S01]  /*20e00*/  FADD R57, R57, -R132.reuse ;  /* 0x8000008439397221 */ /* 0x100fe20000000000 */
[--C-:B------:R-:W-:Y:S01]  /*20e10*/  FADD R58, R58, -R132.reuse ;  /* 0x800000843a3a7221 */ /* 0x100fe20000000000 */
[--C-:B------:R-:W-:Y:S01]  /*20e20*/  FADD R59, R59, -R132.reuse ;  /* 0x800000843b3b7221 */ /* 0x100fe20000000000 */
[----:B------:R-:W1:Y:S01]  /*20e30*/  MUFU.EX2 R10, R10 ;  /* 0x0000000a000a7308 */ /* 0x000e620000000800 */
[----:B--2---:R-:W-:Y:S01]  /*20e40*/  FADD R3, R9, R3 ;  /* 0x0000000309037221 */ /* 0x004fe20000000000 */
[----:B0-----:R-:W-:Y:S01]  /*20e50*/  FMUL R14, R24, 1.4426950216293334961 ;  /* 0x3fb8aa3b180e7820 */ /* 0x001fe20000400000 */
[----:B------:R-:W-:Y:S01]  /*20e60*/  FMUL R24, R44, 1.4426950216293334961 ;  /* 0x3fb8aa3b2c187820 */ /* 0x000fe20000400000 */
[----:B------:R-:W-:Y:S01]  /*20e70*/  FMUL R56, R56, 1.4426950216293334961 ;  /* 0x3fb8aa3b38387820 */ /* 0x000fe20000400000 */
[----:B------:R-:W-:Y:S01]  /*20e80*/  FMUL R57, R57, 1.4426950216293334961 ;  /* 0x3fb8aa3b39397820 */ /* 0x000fe20000400000 */
[----:B------:R-:W-:Y:S01]  /*20e90*/  FMUL R58, R58, 1.4426950216293334961 ;  /* 0x3fb8aa3b3a3a7820 */ /* 0x000fe20000400000 */
[----:B------:R-:W-:Y:S01]  /*20ea0*/  FMUL R59, R59, 1.4426950216293334961 ;  /* 0x3fb8aa3b3b3b7820 */ /* 0x000fe20000400000 */
[----:B------:R0:W2:Y:S01]  /*20eb0*/  MUFU.EX2 R73, R16 ;  /* 0x0000001000497308 */ /* 0x0000a20000000800 */
[----:B---3--:R-:W-:Y:S01]  /*20ec0*/  FADD R3, R74, R3 ;  /* 0x000000034a037221 */ /* 0x008fe20000000000 */
[--C-:B------:R-:W-:Y:S01]  /*20ed0*/  FADD R60, R60, -R132.reuse ;  /* 0x800000843c3c7221 */ /* 0x100fe20000000000 */
[--C-:B------:R-:W-:Y:S01]  /*20ee0*/  FADD R61, R61, -R132.reuse ;  /* 0x800000843d3d7221 */ /* 0x100fe20000000000 */
[--C-:B------:R-:W-:Y:S01]  /*20ef0*/  FADD R62, R62, -R132.reuse ;  /* 0x800000843e3e7221 */ /* 0x100fe20000000000 */
[--C-:B------:R-:W-:Y:S01]  /*20f00*/  FADD R66, R66, -R132.reuse ;  /* 0x8000008442427221 */ /* 0x100fe20000000000 */
[----:B------:R-:W-:Y:S01]  /*20f10*/  FMUL R60, R60, 1.4426950216293334961 ;  /* 0x3fb8aa3b3c3c7820 */ /* 0x000fe20000400000 */
[----:B------:R-:W-:Y:S01]  /*20f20*/  FMUL R61, R61, 1.4426950216293334961 ;  /* 0x3fb8aa3b3d3d7820 */ /* 0x000fe20000400000 */
[----:B------:R-:W3:Y:S01]  /*20f30*/  MUFU.EX2 R11, R11 ;  /* 0x0000000b000b7308 */ /* 0x000ee20000000800 */
[----:B-1----:R-:W-:Y:S01]  /*20f40*/  FADD R3, R10, R3 ;  /* 0x000000030a037221 */ /* 0x002fe20000000000 */
[----:B0-----:R-:W-:Y:S01]  /*20f50*/  FMUL R16, R28, 1.4426950216293334961 ;  /* 0x3fb8aa3b1c107820 */ /* 0x001fe20000400000 */
[--C-:B------:R-:W-:Y:S01]  /*20f60*/  FADD R28, R39, -R132.reuse ;  /* 0x80000084271c7221 */ /* 0x100fe20000000000 */
[----:B------:R-:W-:Y:S01]  /*20f70*/  FMUL R62, R62, 1.4426950216293334961 ;  /* 0x3fb8aa3b3e3e7820 */ /* 0x000fe20000400000 */
[----:B------:R-:W-:Y:S01]  /*20f80*/  FMUL R66, R66, 1.4426950216293334961 ;  /* 0x3fb8aa3b42427820 */ /* 0x000fe20000400000 */
[--C-:B------:R-:W-:Y:S01]  /*20f90*/  FADD R65, R65, -R132.reuse ;  /* 0x8000008441417221 */ /* 0x100fe20000000000 */
[----:B------:R-:W-:Y:S01]  /*20fa0*/  FMUL R28, R28, 1.4426950216293334961 ;  /* 0x3fb8aa3b1c1c7820 */ /* 0x000fe20000400000 */
[----:B------:R-:W0:Y:S01]  /*20fb0*/  MUFU.EX2 R12, R12 ;  /* 0x0000000c000c7308 */ /* 0x000e220000000800 */
[----:B--2---:R-:W-:Y:S01]  /*20fc0*/  FADD R3, R73, R3 ;  /* 0x0000000349037221 */ /* 0x004fe20000000000 */
[----:B------:R-:W-:Y:S01]  /*20fd0*/  FMUL R65, R65, 1.4426950216293334961 ;  /* 0x3fb8aa3b41417820 */ /* 0x000fe20000400000 */
[--C-:B------:R-:W-:Y:S01]  /*20fe0*/  FADD R64, R64, -R132.reuse ;  /* 0x8000008440407221 */ /* 0x100fe20000000000 */
[----:B------:R-:W-:-:S03]  /*20ff0*/  FADD R63, R63, -R132 ;  /* 0x800000843f3f7221 */ /* 0x000fc60000000000 */
[----:B------:R-:W-:Y:S01]  /*21000*/  FMUL R64, R64, 1.4426950216293334961 ;  /* 0x3fb8aa3b40407820 */ /* 0x000fe20000400000 */
[----:B------:R1:W2:Y:S01]  /*21010*/  MUFU.EX2 R71, R20 ;  /* 0x0000001400477308 */ /* 0x0002a20000000800 */
[----:B---3--:R-:W-:Y:S01]  /*21020*/  FADD R3, R11, R3 ;  /* 0x000000030b037221 */ /* 0x008fe20000000000 */
[----:B------:R-:W-:-:S03]  /*21030*/  FMUL R63, R63, 1.4426950216293334961 ;  /* 0x3fb8aa3b3f3f7820 */ /* 0x000fc60000400000 */
[----:B------:R-:W-:-:S03]  /*21040*/  FADD R3, R72, R3 ;  /* 0x0000000348037221 */ /* 0x000fc60000000000 */
[----:B------:R3:W4:Y:S01]  /*21050*/  MUFU.EX2 R70, R21 ;  /* 0x0000001500467308 */ /* 0x0007220000000800 */
[----:B0-----:R-:W-:Y:S01]  /*21060*/  FADD R3, R12, R3 ;  /* 0x000000030c037221 */ /* 0x001fe20000000000 */
[----:B-1----:R-:W-:-:S06]  /*21070*/  FMUL R20, R37, 1.4426950216293334961 ;  /* 0x3fb8aa3b25147820 */ /* 0x002fcc0000400000 */
[----:B------:R-:W0:Y:S01]  /*21080*/  MUFU.EX2 R13, R13 ;  /* 0x0000000d000d7308 */ /* 0x000e220000000800 */
[----:B--2---:R-:W-:Y:S01]  /*21090*/  FADD R3, R71, R3 ;  /* 0x0000000347037221 */ /* 0x004fe20000000000 */
[----:B---3--:R-:W-:-:S06]  /*210a0*/  FMUL R21, R38, 1.4426950216293334961 ;  /* 0x3fb8aa3b26157820 */ /* 0x008fcc0000400000 */
[----:B------:R1:W2:Y:S01]  /*210b0*/  MUFU.EX2 R69, R23 ;  /* 0x0000001700457308 */ /* 0x0002a20000000800 */
[----:B----4-:R-:W-:-:S07]  /*210c0*/  FADD R3, R70, R3 ;  /* 0x0000000346037221 */ /* 0x010fce0000000000 */
[----:B------:R-:W3:Y:S01]  /*210d0*/  MUFU.EX2 R14, R14 ;  /* 0x0000000e000e7308 */ /* 0x000ee20000000800 */
[----:B0-----:R-:W-:Y:S01]  /*210e0*/  FADD R3, R13, R3 ;  /* 0x000000030d037221 */ /* 0x001fe20000000000 */
[----:B-1----:R-:W-:-:S06]  /*210f0*/  FMUL R23, R41, 1.4426950216293334961 ;  /* 0x3fb8aa3b29177820 */ /* 0x002fcc0000400000 */
[----:B------:R-:W0:Y:S01]  /*21100*/  MUFU.EX2 R15, R15 ;  /* 0x0000000f000f7308 */ /* 0x000e220000000800 */
[----:B--2---:R-:W-:-:S07]  /*21110*/  FADD R3, R69, R3 ;  /* 0x0000000345037221 */ /* 0x004fce0000000000 */
[----:B------:R1:W2:Y:S01]  /*21120*/  MUFU.EX2 R35, R26 ;  /* 0x0000001a00237308 */ /* 0x0002a20000000800 */
[----:B---3--:R-:W-:-:S07]  /*21130*/  FADD R3, R14, R3 ;  /* 0x000000030e037221 */ /* 0x008fce0000000000 */
[----:B------:R3:W4:Y:S01]  /*21140*/  MUFU.EX2 R34, R27 ;  /* 0x0000001b00227308 */ /* 0x0007220000000800 */
[----:B0-----:R-:W-:Y:S01]  /*21150*/  FADD R3, R15, R3 ;  /* 0x000000030f037221 */ /* 0x001fe20000000000 */
[----:B-1----:R-:W-:-:S06]  /*21160*/  FMUL R26, R43, 1.4426950216293334961 ;  /* 0x3fb8aa3b2b1a7820 */ /* 0x002fcc0000400000 */
[----:B------:R-:W0:Y:S01]  /*21170*/  MUFU.EX2 R16, R16 ;  /* 0x0000001000107308 */ /* 0x000e220000000800 */
[----:B--2---:R-:W-:Y:S01]  /*21180*/  FADD R3, R35, R3 ;  /* 0x0000000323037221 */ /* 0x004fe20000000000 */
[----:B---3--:R-:W-:-:S06]  /*21190*/  FMUL R27, R42, 1.4426950216293334961 ;  /* 0x3fb8aa3b2a1b7820 */ /* 0x008fcc0000400000 */
[----:B------:R-:W1:Y:S01]  /*211a0*/  MUFU.EX2 R17, R17 ;  /* 0x0000001100117308 */ /* 0x000e620000000800 */
[----:B----4-:R-:W-:-:S07]  /*211b0*/  FADD R3, R34, R3 ;  /* 0x0000000322037221 */ /* 0x010fce0000000000 */
[----:B------:R2:W3:Y:S01]  /*211c0*/  MUFU.EX2 R33, R30 ;  /* 0x0000001e00217308 */ /* 0x0004e20000000800 */
[----:B0-----:R-:W-:-:S07]  /*211d0*/  FADD R3, R16, R3 ;  /* 0x0000000310037221 */ /* 0x001fce0000000000 */
[----:B------:R0:W4:Y:S01]  /*211e0*/  MUFU.EX2 R32, R31 ;  /* 0x0000001f00207308 */ /* 0x0001220000000800 */
[----:B-1----:R-:W-:Y:S01]  /*211f0*/  FADD R3, R17, R3 ;  /* 0x0000000311037221 */ /* 0x002fe20000000000 */
[----:B--2---:R-:W-:-:S06]  /*21200*/  FMUL R30, R36, 1.4426950216293334961 ;  /* 0x3fb8aa3b241e7820 */ /* 0x004fcc0000400000 */
[----:B------:R-:W1:Y:S01]  /*21210*/  MUFU.EX2 R19, R19 ;  /* 0x0000001300137308 */ /* 0x000e620000000800 */
[----:B0-----:R-:W-:Y:S01]  /*21220*/  FMUL R31, R83, 1.4426950216293334961 ;  /* 0x3fb8aa3b531f7820 */ /* 0x001fe20000400000 */
[----:B---3--:R-:W-:-:S06]  /*21230*/  FADD R3, R33, R3 ;  /* 0x0000000321037221 */ /* 0x008fcc0000000000 */
[----:B------:R-:W0:Y:S01]  /*21240*/  MUFU.EX2 R31, R31 ;  /* 0x0000001f001f7308 */ /* 0x000e220000000800 */
[----:B----4-:R-:W-:-:S04]  /*21250*/  FADD R3, R32, R3 ;  /* 0x0000000320037221 */ /* 0x010fc80000000000 */
[----:B------:R-:W-:-:S03]  /*21260*/  FADD R3, R18, R3 ;  /* 0x0000000312037221 */ /* 0x000fc60000000000 */
[----:B------:R-:W2:Y:S01]  /*21270*/  MUFU.EX2 R30, R30 ;  /* 0x0000001e001e7308 */ /* 0x000ea20000000800 */
[----:B-1----:R-:W-:-:S07]  /*21280*/  FADD R3, R19, R3 ;  /* 0x0000000313037221 */ /* 0x002fce0000000000 */
[----:B------:R-:W1:Y:S01]  /*21290*/  MUFU.EX2 R20, R20 ;  /* 0x0000001400147308 */ /* 0x000e620000000800 */
[----:B0-----:R-:W-:-:S07]  /*212a0*/  FADD R3, R31, R3 ;  /* 0x000000031f037221 */ /* 0x001fce0000000000 */
[----:B------:R-:W0:Y:S01]  /*212b0*/  MUFU.EX2 R21, R21 ;  /* 0x0000001500157308 */ /* 0x000e220000000800 */
[----:B--2---:R-:W-:-:S07]  /*212c0*/  FADD R3, R30, R3 ;  /* 0x000000031e037221 */ /* 0x004fce0000000000 */
        /* <DEDUP_REMOVED lines=57> */
[----:B0-----:R-:W-:-:S04]  /*21660*/  FADD R3, R113, R3 ;  /* 0x0000000371037221 */ /* 0x001fc80000000000 */
[----:B--2---:R-:W-:-:S04]  /*21670*/  FADD R3, R121, R3 ;  /* 0x0000000379037221 */ /* 0x004fc80000000000 */
[----:B-1----:R-:W-:-:S05]  /*21680*/  FADD R141, R119, R3 ;  /* 0x00000003778d7221 */ /* 0x002fca0000000000 */
[----:B------:R0:W1:Y:S01]  /*21690*/  SHFL.BFLY PT, R145, R141, 0x10, 0x1f ;  /* 0x0e001f008d917f89 */ /* 0x00006200000e0000 */
[----:B------:R-:W-:Y:S05]  /*216a0*/  @!P3 BRA `(.L_x_15) ;  /* 0x000000a40038b947 */ /* 0x000fea0003800000 */
.L_x_24:
[----:B------:R-:W2:Y:S04]  /*216b0*/  LDL.64 R46, [R1+0x7d0] ;  /* 0x0007d000012e7983 */ /* 0x000ea80000100a00 */
[----:B------:R-:W3:Y:S04]  /*216c0*/  LDL.64 R36, [R1+0x7c8] ;  /* 0x0007c80001247983 */ /* 0x000ee80000100a00 */
[----:B------:R-:W4:Y:S04]  /*216d0*/  LDL.64 R48, [R1+0x7c0] ;  /* 0x0007c00001307983 */ /* 0x000f280000100a00 */
[----:B------:R-:W4:Y:S04]  /*216e0*/  LDL.64 R38, [R1+0x7b8] ;  /* 0x0007b80001267983 */ /* 0x000f280000100a00 */
[----:B------:R-:W4:Y:S04]  /*216f0*/  LDL.64 R50, [R1+0x7b0] ;  /* 0x0007b00001327983 */ /* 0x000f280000100a00 */
[----:B------:R-:W4:Y:S04]  /*21700*/  LDL.64 R40, [R1+0x7a8] ;  /* 0x0007a80001287983 */ /* 0x000f280000100a00 */
[----:B------:R-:W4:Y:S04]  /*21710*/  LDL.64 R52, [R1+0x7a0] ;  /* 0x0007a00001347983 */ /* 0x000f280000100a00 */
[----:B------:R-:W4:Y:S04]  /*21720*/  LDL.64 R42, [R1+0x798] ;  /* 0x00079800012a7983 */ /* 0x000f280000100a00 */
[----:B------:R-:W4:Y:S01]  /*21730*/  LDL.64 R60, [R1+0x790] ;  /* 0x00079000013c7983 */ /* 0x000f220000100a00 */
[----:B------:R-:W-:Y:S01]  /*21740*/  MOV R5, R143 ;  /* 0x0000008f00057202 */ /* 0x000fe20000000f00 */
[----:B------:R-:W-:-:S02]  /*21750*/  IMAD.MOV.U32 R4, RZ, RZ, R142 ;  /* 0x000000ffff047224 */ /* 0x000fc400078e008e */
[----:B------:R-:W4:Y:S02]  /*21760*/  LDL.64 R44, [R1+0x788] ;  /* 0x00078800012c7983 */ /* 0x000f240000100a00 */
[C---:B------:R-:W-:Y:S02]  /*21770*/  IMAD.WIDE R4, R0.reuse, 0x2, R4 ;  /* 0x0000000200047825 */ /* 0x040fe400078e0204 */
[----:B------:R-:W-:Y:S04]  /*21780*/  STL [R1+0xf5c], R2 ;  /* 0x000f5c0201007387 */ /* 0x000fe80000100800 */
[----:B------:R2:W4:Y:S04]  /*21790*/  LDG.E.U16 R3, desc[UR8][R4.64] ;  /* 0x0000000804037981 */ /* 0x000528000c1e1500 */
[----:B------:R-:W4:Y:S04]  /*217a0*/  LDL.64 R54, [R1+0x780] ;  /* 0x0007800001367983 */ /* 0x000f280000100a00 */
        /* <DEDUP_REMOVED lines=11> */
[----:B------:R-:W4:Y:S01]  /*21860*/  LDL.64 R162, [R1+0x440] ;  /* 0x0004400001a27983 */ /* 0x000f220000100a00 */
[----:B--2---:R-:W-:-:S03]  /*21870*/  IMAD.WIDE R4, R0, 0x2, R46 ;  /* 0x0000000200047825 */ /* 0x004fc600078e022e */
[----:B------:R-:W2:Y:S01]  /*21880*/  LDL.64 R46, [R1+0x778] ;  /* 0x00077800012e7983 */ /* 0x000ea20000100a00 */
[----:B---3--:R-:W-:-:S03]  /*21890*/  IMAD.WIDE R36, R0, 0x2, R36 ;  /* 0x0000000200247825 */ /* 0x008fc600078e0224 */
[----:B------:R-:W3:Y:S01]  /*218a0*/  LDG.E.U16 R4, desc[UR8][R4.64] ;  /* 0x0000000804047981 */ /* 0x000ee2000c1e1500 */
[----:B----4-:R-:W-:-:S03]  /*218b0*/  IMAD.WIDE R38, R0, 0x2, R38 ;  /* 0x0000000200267825 */ /* 0x010fc600078e0226 */
[----:B------:R4:W3:Y:S02]  /*218c0*/  LDG.E.U16 R5, desc[UR8][R36.64] ;  /* 0x0000000824057981 */ /* 0x0008e4000c1e1500 */
[C---:B----4-:R-:W-:Y:S02]  /*218d0*/  IMAD.WIDE R36, R0.reuse, 0x2, R48 ;  /* 0x0000000200247825 */ /* 0x050fe400078e0230 */
[----:B------:R-:W4:Y:S04]  /*218e0*/  LDL.64 R48, [R1+0x768] ;  /* 0x0007680001307983 */ /* 0x000f280000100a00 */
[----:B------:R-:W3:Y:S01]  /*218f0*/  LDG.E.U16 R36, desc[UR8][R36.64] ;  /* 0x0000000824247981 */ /* 0x000ee2000c1e1500 */
[----:B------:R-:W-:-:S03]  /*21900*/  IMAD.WIDE R40, R0, 0x2, R40 ;  /* 0x0000000200287825 */ /* 0x000fc600078e0228 */
[----:B------:R0:W3:Y:S02]  /*21910*/  LDG.E.U16 R37, desc[UR8][R38.64] ;  /* 0x0000000826257981 */ /* 0x0000e4000c1e1500 */
[C---:B0-----:R-:W-:Y:S02]  /*21920*/  IMAD.WIDE R38, R0.reuse, 0x2, R50 ;  /* 0x0000000200267825 */ /* 0x041fe400078e0232 */
[----:B------:R-:W3:Y:S04]  /*21930*/  LDL.64 R50, [R1+0x758] ;  /* 0x0007580001327983 */ /* 0x000ee80000100a00 */
[----:B------:R-:W3:Y:S01]  /*21940*/  LDG.E.U16 R38, desc[UR8][R38.64] ;  /* 0x0000000826267981 */ /* 0x000ee2000c1e1500 */
[----:B------:R-:W-:-:S03]  /*21950*/  IMAD.WIDE R42, R0, 0x2, R42 ;  /* 0x00000002002a7825 */ /* 0x000fc600078e022a */
[----:B------:R0:W3:Y:S02]  /*21960*/  LDG.E.U16 R39, desc[UR8][R40.64] ;  /* 0x0000000828277981 */ /* 0x0000e4000c1e1500 */
[C---:B0-----:R-:W-:Y:S02]  /*21970*/  IMAD.WIDE R40, R0.reuse, 0x2, R52 ;  /* 0x0000000200287825 */ /* 0x041fe400078e0234 */
[----:B------:R-:W3:Y:S04]  /*21980*/  LDL.64 R52, [R1+0x748] ;  /* 0x0007480001347983 */ /* 0x000ee80000100a00 */
[----:B------:R-:W3:Y:S04]  /*21990*/  LDG.E.U16 R40, desc[UR8][R40.64] ;  /* 0x0000000828287981 */ /* 0x000ee8000c1e1500 */
[----:B------:R0:W3:Y:S02]  /*219a0*/  LDG.E.U16 R41, desc[UR8][R42.64] ;  /* 0x000000082a297981 */ /* 0x0000e4000c1e1500 */
[----:B0-----:R-:W-:-:S02]  /*219b0*/  IMAD.WIDE R42, R0, 0x2, R60 ;  /* 0x00000002002a7825 */ /* 0x001fc400078e023c */
[----:B------:R-:W3:Y:S02]  /*219c0*/  LDL.64 R60, [R1+0x740] ;  /* 0x00074000013c7983 */ /* 0x000ee40000100a00 */
[C---:B------:R-:W-:Y:S02]  /*219d0*/  IMAD.WIDE R44, R0.reuse, 0x2, R44 ;  /* 0x00000002002c7825 */ /* 0x040fe400078e022c */
[----:B------:R-:W3:Y:S04]  /*219e0*/  LDG.E.U16 R42, desc[UR8][R42.64] ;  /* 0x000000082a2a7981 */ /* 0x000ee8000c1e1500 */
[----:B------:R0:W3:Y:S02]  /*219f0*/  LDG.E.U16 R43, desc[UR8][R44.64] ;  /* 0x000000082c2b7981 */ /* 0x0000e4000c1e1500 */
[----:B0-----:R-:W-:-:S02]  /*21a00*/  IMAD.WIDE R44, R0, 0x2, R54 ;  /* 0x00000002002c7825 */ /* 0x001fc400078e0236 */
[----:B------:R-:W3:Y:S04]  /*21a10*/  LDL.64 R54, [R1+0x738] ;  /* 0x0007380001367983 */ /* 0x000ee80000100a00 */
[----:B------:R-:W3:Y:S01]  /*21a20*/  LDG.E.U16 R44, desc[UR8][R44.64] ;  /* 0x000000082c2c7981 */ /* 0x000ee2000c1e1500 */
[----:B--2---:R-:W-:-:S05]  /*21a30*/  IMAD.WIDE R46, R0, 0x2, R46 ;  /* 0x00000002002e7825 */ /* 0x004fca00078e022e */
[----:B------:R0:W2:Y:S02]  /*21a40*/  LDG.E.U16 R45, desc[UR8][R46.64] ;  /* 0x000000082e2d7981 */ /* 0x0000a4000c1e1500 */
[C---:B0-----:R-:W-:Y:S02]  /*21a50*/  IMAD.WIDE R46, R0.reuse, 0x2, R56 ;  /* 0x00000002002e7825 */ /* 0x041fe400078e0238 */
[----:B------:R-:W2:Y:S04]  /*21a60*/  LDL.64 R56, [R1+0x730] ;  /* 0x0007300001387983 */ /* 0x000ea80000100a00 */
[----:B------:R-:W2:Y:S01]  /*21a70*/  LDG.E.U16 R46, desc[UR8][R46.64] ;  /* 0x000000082e2e7981 */ /* 0x000ea2000c1e1500 */
[----:B----4-:R-:W-:-:S05]  /*21a80*/  IMAD.WIDE R48, R0, 0x2, R48 ;  /* 0x0000000200307825 */ /* 0x010fca00078e0230 */
[----:B------:R0:W4:Y:S02]  /*21a90*/  LDG.E.U16 R47, desc[UR8][R48.64] ;  /* 0x00000008302f7981 */ /* 0x000124000c1e1500 */
[C---:B0-----:R-:W-:Y:S02]  /*21aa0*/  IMAD.WIDE R48, R0.reuse, 0x2, R58 ;  /* 0x0000000200307825 */ /* 0x041fe400078e023a */
[----:B------:R-:W4:Y:S04]  /*21ab0*/  LDL.64 R58, [R1+0x720] ;  /* 0x00072000013a7983 */ /* 0x000f280000100a00 */
[----:B------:R-:W4:Y:S01]  /*21ac0*/  LDG.E.U16 R48, desc[UR8][R48.64] ;  /* 0x0000000830307981 */ /* 0x000f22000c1e1500 */
[----:B---3--:R-:W-:-:S05]  /*21ad0*/  IMAD.WIDE R50, R0, 0x2, R50 ;  /* 0x0000000200327825 */ /* 0x008fca00078e0232 */
[----:B------:R0:W3:Y:S02]  /*21ae0*/  LDG.E.U16 R49, desc[UR8][R50.64] ;  /* 0x0000000832317981 */ /* 0x0000e4000c1e1500 */
[C---:B0-----:R-:W-:Y:S02]  /*21af0*/  IMAD.WIDE R50, R0.reuse, 0x2, R62 ;  /* 0x0000000200327825 */ /* 0x041fe400078e023e */
[----:B------:R-:W3:Y:S04]  /*21b00*/  LDL.64 R62, [R1+0x118] ;  /* 0x00011800013e7983 */ /* 0x000ee80000100a00 */
[----:B------:R-:W3:Y:S01]  /*21b10*/  LDG.E.U16 R50, desc[UR8][R50.64] ;  /* 0x0000000832327981 */ /* 0x000ee2000c1e1500 */
[----:B------:R-:W-:-:S05]  /*21b20*/  IMAD.WIDE R52, R0, 0x2, R52 ;  /* 0x0000000200347825 */ /* 0x000fca00078e0234 */
[----:B------:R0:W3:Y:S02]  /*21b30*/  LDG.E.U16 R51, desc[UR8][R52.64] ;  /* 0x0000000834337981 */ /* 0x0000e4000c1e1500 */
[C---:B0-----:R-:W-:Y:S02]  /*21b40*/  IMAD.WIDE R52, R0.reuse, 0x2, R60 ;  /* 0x0000000200347825 */ /* 0x041fe400078e023c */
[----:B------:R-:W3:Y:S04]  /*21b50*/  LDL.64 R60, [R1+0x198] ;  /* 0x00019800013c7983 */ /* 0x000ee80000100a00 */
[----:B------:R-:W3:Y:S01]  /*21b60*/  LDG.E.U16 R52, desc[UR8][R52.64] ;  /* 0x0000000834347981 */ /* 0x000ee2000c1e1500 */
[----:B------:R-:W-:-:S05]  /*21b70*/  IMAD.WIDE R54, R0, 0x2, R54 ;  /* 0x0000000200367825 */ /* 0x000fca00078e0236 */
[----:B------:R0:W3:Y:S02]  /*21b80*/  LDG.E.U16 R53, desc[UR8][R54.64] ;  /* 0x0000000836357981 */ /* 0x0000e4000c1e1500 */
[C---:B0-----:R-:W-:Y:S02]  /*21b90*/  IMAD.WIDE R54, R0.reuse, 0x2, R64 ;  /* 0x0000000200367825 */ /* 0x041fe400078e0240 */
[----:B------:R-:W3:Y:S02]  /*21ba0*/  LDL.64 R64, [R1+0x98] ;  /* 0x0000980001407983 */ /* 0x000ee40000100a00 */
[----:B--2---:R-:W-:-:S06]  /*21bb0*/  IMAD.WIDE R56, R0, 0x2, R56 ;  /* 0x0000000200387825 */ /* 0x004fcc00078e0238 */
[----:B------:R-:W2:Y:S04]  /*21bc0*/  LDG.E.U16 R56, desc[UR8][R56.64] ;  /* 0x0000000838387981 */ /* 0x000ea8000c1e1500 */
[----:B------:R4:W2:Y:S02]  /*21bd0*/  LDG.E.U16 R57, desc[UR8][R54.64] ;  /* 0x0000000836397981 */ /* 0x0008a4000c1e1500 */
[----:B----4-:R-:W-:-:S05]  /*21be0*/  IMAD.WIDE R54, R0, 0x2, R58 ;  /* 0x0000000200367825 */ /* 0x010fca00078e023a */
[----:B------:R0:W4:Y:S02]  /*21bf0*/  LDG.E.U16 R58, desc[UR8][R54.64] ;  /* 0x00000008363a7981 */ /* 0x000124000c1e1500 */
[C---:B0-----:R-:W-:Y:S02]  /*21c00*/  IMAD.WIDE R54, R0.reuse, 0x2, R66 ;  /* 0x0000000200367825 */ /* 0x041fe400078e0242 */
[----:B------:R-:W2:Y:S04]  /*21c10*/  LDL.64 R66, [R1+0x10] ;  /* 0x0000100001427983 */ /* 0x000ea80000100a00 */
[----:B------:R3:W4:Y:S02]  /*21c20*/  LDG.E.U16 R59, desc[UR8][R54.64] ;  /* 0x00000008363b7981 */ /* 0x000724000c1e1500 */
[----:B---3--:R-:W-:-:S05]  /*21c30*/  IMAD.WIDE R54, R0, 0x2, R60 ;  /* 0x0000000200367825 */ /* 0x008fca00078e023c */
[----:B------:R0:W3:Y:S02]  /*21c40*/  LDG.E.U16 R60, desc[UR8][R54.64] ;  /* 0x00000008363c7981 */ /* 0x0000e4000c1e1500 */
[C---:B0-----:R-:W-:Y:S02]  /*21c50*/  IMAD.WIDE R54, R0.reuse, 0x2, R128 ;  /* 0x0000000200367825 */ /* 0x041fe400078e0280 */
[----:B------:R-:W3:Y:S04]  /*21c60*/  LDL.64 R128, [R1+0x718] ;  /* 0x0007180001807983 */ /* 0x000ee80000100a00 */
[----:B------:R0:W4:Y:S02]  /*21c70*/  LDG.E.U16 R61, desc[UR8][R54.64] ;  /* 0x00000008363d7981 */ /* 0x000124000c1e1500 */
[----:B0-----:R-:W-:-:S05]  /*21c80*/  IMAD.WIDE R54, R0, 0x2, R62 ;  /* 0x0000000200367825 */ /* 0x001fca00078e023e */
[----:B------:R0:W4:Y:S02]  /*21c90*/  LDG.E.U16 R62, desc[UR8][R54.64] ;  /* 0x00000008363e7981 */ /* 0x000124000c1e1500 */
[C---:B0-----:R-:W-:Y:S02]  /*21ca0*/  IMAD.WIDE R54, R0.reuse, 0x2, R122 ;  /* 0x0000000200367825 */ /* 0x041fe400078e027a */
[----:B------:R-:W4:Y:S04]  /*21cb0*/  LDL.64 R122, [R1+0x670] ;  /* 0x00067000017a7983 */ /* 0x000f280000100a00 */
[----:B------:R0:W4:Y:S02]  /*21cc0*/  LDG.E.U16 R63, desc[UR8][R54.64] ;  /* 0x00000008363f7981 */ /* 0x000124000c1e1500 */
[----:B0-----:R-:W-:-:S05]  /*21cd0*/  IMAD.WIDE R54, R0, 0x2, R64 ;  /* 0x0000000200367825 */ /* 0x001fca00078e0240 */
[----:B------:R0:W4:Y:S02]  /*21ce0*/  LDG.E.U16 R64, desc[UR8][R54.64] ;  /* 0x0000000836407981 */ /* 0x000124000c1e1500 */
[C---:B0-----:R-:W-:Y:S02]  /*21cf0*/  IMAD.WIDE R54, R0.reuse, 0x2, R126 ;  /* 0x0000000200367825 */ /* 0x041fe400078e027e */
[----:B------:R-:W4:Y:S04]  /*21d00*/  LDL.64 R126, [R1+0x600] ;  /* 0x00060000017e7983 */ /* 0x000f280000100a00 */
[----:B------:R2:W4:Y:S02]  /*21d10*/  LDG.E.U16 R65, desc[UR8][R54.64] ;  /* 0x0000000836417981 */ /* 0x000524000c1e1500 */
        /* <DEDUP_REMOVED lines=8> */
[C---:B0-----:R-:W-:Y:S02]  /*21da0*/  IMAD.WIDE R54, R0.reuse, 0x2, R130 ;  /* 0x0000000200367825 */ /* 0x041fe400078e0282 */
[----:B------:R-:W2:Y:S04]  /*21db0*/  LDL.64 R130, [R1+0x558] ;  /* 0x0005580001827983 */ /* 0x000ea80000100a00 */
[----:B------:R4:W2:Y:S02]  /*21dc0*/  LDG.E.U16 R82, desc[UR8][R54.64] ;  /* 0x0000000836527981 */ /* 0x0008a4000c1e1500 */
[----:B----4-:R-:W-:-:S02]  /*21dd0*/  IMAD.WIDE R54, R0, 0x2, R122 ;  /* 0x0000000200367825 */ /* 0x010fc400078e027a */
[----:B------:R-:W4:Y:S04]  /*21de0*/  LDL.64 R122, [R1+0x520] ;  /* 0x00052000017a7983 */ /* 0x000f280000100a00 */
[----:B------:R0:W4:Y:S02]  /*21df0*/  LDG.E.U16 R84, desc[UR8][R54.64] ;  /* 0x0000000836547981 */ /* 0x000124000c1e1500 */
[C---:B0-----:R-:W-:Y:S02]  /*21e00*/  IMAD.WIDE R54, R0.reuse, 0x2, R154 ;  /* 0x0000000200367825 */ /* 0x041fe400078e029a */
[----:B------:R-:W4:Y:S04]  /*21e10*/  LDL.64 R154, [R1+0x4e8] ;  /* 0x0004e800019a7983 */ /* 0x000f280000100a00 */
[----:B------:R0:W4:Y:S02]  /*21e20*/  LDG.E.U16 R86, desc[UR8][R54.64] ;  /* 0x0000000836567981 */ /* 0x000124000c1e1500 */
[----:B0-----:R-:W-:-:S02]  /*21e30*/  IMAD.WIDE R54, R0, 0x2, R126 ;  /* 0x0000000200367825 */ /* 0x001fc400078e027e */
[----:B------:R-:W4:Y:S04]  /*21e40*/  LDL.64 R126, [R1+0x4b0] ;  /* 0x0004b000017e7983 */ /* 0x000f280000100a00 */
[----:B------:R3:W4:Y:S02]  /*21e50*/  LDG.E.U16 R88, desc[UR8][R54.64] ;  /* 0x0000000836587981 */ /* 0x000724000c1e1500 */
[C---:B---3--:R-:W-:Y:S02]  /*21e60*/  IMAD.WIDE R54, R0.reuse, 0x2, R128 ;  /* 0x0000000200367825 */ /* 0x048fe400078e0280 */
[----:B------:R-:W3:Y:S04]  /*21e70*/  LDL.64 R128, [R1+0x478] ;  /* 0x0004780001807983 */ /* 0x000ee80000100a00 */
[----:B------:R2:W3:Y:S02]  /*21e80*/  LDG.E.U16 R90, desc[UR8][R54.64] ;  /* 0x00000008365a7981 */ /* 0x0004e4000c1e1500 */
[----:B--2---:R-:W-:-:S02]  /*21e90*/  IMAD.WIDE R54, R0, 0x2, R158 ;  /* 0x0000000200367825 */ /* 0x004fc400078e029e */
        /* <DEDUP_REMOVED lines=17> */
[----:B0-----:R-:W-:-:S02]  /*21fb0*/  IMAD.WIDE R54, R0, 0x2, R162 ;  /* 0x0000000200367825 */ /* 0x001fc400078e02a2 */
[----:B------:R-:W3:Y:S04]  /*21fc0*/  LDL.64 R162, [R1+0x190] ;  /* 0x0001900001a27983 */ /* 0x000ee80000100a00 */
[----:B------:R2:W3:Y:S02]  /*21fd0*/  LDG.E.U16 R104, desc[UR8][R54.64] ;  /* 0x0000000836687981 */ /* 0x0004e4000c1e1500 */
[C---:B--2---:R-:W-:Y:S02]  /*21fe0*/  IMAD.WIDE R54, R0.reuse, 0x2, R130 ;  /* 0x0000000200367825 */ /* 0x044fe400078e0282 */
[----:B------:R-:W2:Y:S04]  /*21ff0*/  LDL.64 R130, [R1+0x2b8] ;  /* 0x0002b80001827983 */ /* 0x000ea80000100a00 */
[----:B------:R0:W2:Y:S02]  /*22000*/  LDG.E.U16 R106, desc[UR8][R54.64] ;  /* 0x00000008366a7981 */ /* 0x0000a4000c1e1500 */
[----:B0-----:R-:W-:-:S02]  /*22010*/  IMAD.WIDE R54, R0, 0x2, R158 ;  /* 0x0000000200367825 */ /* 0x001fc400078e029e */
[----:B------:R-:W2:Y:S04]  /*22020*/  LDL.64 R158, [R1+0x110] ;  /* 0x00011000019e7983 */ /* 0x000ea80000100a00 */
[----:B------:R4:W2:Y:S02]  /*22030*/  LDG.E.U16 R108, desc[UR8][R54.64] ;  /* 0x00000008366c7981 */ /* 0x0008a4000c1e1500 */
[C---:B----4-:R-:W-:Y:S02]  /*22040*/  IMAD.WIDE R54, R0.reuse, 0x2, R122 ;  /* 0x0000000200367825 */ /* 0x050fe400078e027a */
[----:B------:R-:W4:Y:S04]  /*22050*/  LDL.64 R122, [R1+0x248] ;  /* 0x00024800017a7983 */ /* 0x000f280000100a00 */
[----:B------:R0:W4:Y:S02]  /*22060*/  LDG.E.U16 R110, desc[UR8][R54.64] ;  /* 0x00000008366e7981 */ /* 0x000124000c1e1500 */
[----:B0-----:R-:W-:-:S02]  /*22070*/  IMAD.WIDE R54, R0, 0x2, R154 ;  /* 0x0000000200367825 */ /* 0x001fc400078e029a */
[----:B------:R-:W4:Y:S04]  /*22080*/  LDL.64 R154, [R1+0x90] ;  /* 0x00009000019a7983 */ /* 0x000f280000100a00 */
[----:B------:R0:W4:Y:S02]  /*22090*/  LDG.E.U16 R112, desc[UR8][R54.64] ;  /* 0x0000000836707981 */ /* 0x000124000c1e1500 */
[C---:B0-----:R-:W-:Y:S02]  /*220a0*/  IMAD.WIDE R54, R0.reuse, 0x2, R126 ;  /* 0x0000000200367825 */ /* 0x041fe400078e027e */
[----:B------:R-:W4:Y:S04]  /*220b0*/  LDL.64 R126, [R1+0x1d0] ;  /* 0x0001d000017e7983 */ /* 0x000f280000100a00 */
[----:B------:R3:W4:Y:S02]  /*220c0*/  LDG.E.U16 R114, desc[UR8][R54.64] ;  /* 0x0000000836727981 */ /* 0x000724000c1e1500 */
[----:B---3--:R-:W-:-:S02]  /*220d0*/  IMAD.WIDE R54, R0, 0x2, R128 ;  /* 0x0000000200367825 */ /* 0x008fc400078e0280 */
[----:B------:R-:W3:Y:S04]  /*220e0*/  LDL.64 R128, [R1+0x150] ;  /* 0x0001500001807983 */ /* 0x000ee80000100a00 */
[----:B------:R2:W3:Y:S02]  /*220f0*/  LDG.E.U16 R116, desc[UR8][R54.64] ;  /* 0x0000000836747981 */ /* 0x0004e4000c1e1500 */
[C---:B--2---:R-:W-:Y:S02]  /*22100*/  IMAD.WIDE R54, R0.reuse, 0x2, R130 ;  /* 0x0000000200367825 */ /* 0x044fe400078e0282 */
[----:B------:R-:W2:Y:S04]  /*22110*/  LDL.64 R130, [R1+0xd0] ;  /* 0x0000d00001827983 */ /* 0x000ea80000100a00 */
[----:B------:R0:W2:Y:S04]  /*22120*/  LDG.E.U16 R118, desc[UR8][R54.64] ;  /* 0x0000000836767981 */ /* 0x0000a8000c1e1500 */
[----:B------:R-:W0:Y:S02]  /*22130*/  LDL.64 R54, [R1+0x280] ;  /* 0x0002800001367983 */ /* 0x000e240000100a00 */
[----:B0-----:R-:W-:-:S05]  /*22140*/  IMAD.WIDE R54, R0, 0x2, R54 ;  /* 0x0000000200367825 */ /* 0x001fca00078e0236 */
[----:B------:R4:W2:Y:S02]  /*22150*/  LDG.E.U16 R120, desc[UR8][R54.64] ;  /* 0x0000000836787981 */ /* 0x0008a4000c1e1500 */
[----:B----4-:R-:W-:-:S05]  /*22160*/  IMAD.WIDE R54, R0, 0x2, R122 ;  /* 0x0000000200367825 */ /* 0x010fca00078e027a */
[----:B------:R0:W4:Y:S04]  /*22170*/  LDG.E.U16 R122, desc[UR8][R54.64] ;  /* 0x00000008367a7981 */ /* 0x000128000c1e1500 */
[----:B------:R-:W0:Y:S04]  /*22180*/  LDL.64 R54, [R1+0x210] ;  /* 0x0002100001367983 */ /* 0x000e280000100a00 */
[----:B------:R-:W-:Y:S04]  /*22190*/  STS.U16 [R133+UR4+0x20400], R4 ;  /* 0x0204000485007988 */ /* 0x000fe80008000404 */
[----:B------:R1:W-:Y:S04]  /*221a0*/  STS.U16 [R133+UR4+0x20800], R5 ;  /* 0x0208000585007988 */ /* 0x0003e80008000404 */
[----:B------:R-:W-:Y:S04]  /*221b0*/  STS.U16 [R133+UR4+0x23400], R46 ;  /* 0x0234002e85007988 */ /* 0x000fe80008000404 */
[----:B-1----:R-:W2:Y:S04]  /*221c0*/  LDL.64 R4, [R1+0x48] ;  /* 0x0000480001047983 */ /* 0x002ea80000100a00 */
[----:B------:R1:W-:Y:S04]  /*221d0*/  STS.U16 [R133+UR4+0x23800], R47 ;  /* 0x0238002f85007988 */ /* 0x0003e80008000404 */
[----:B-1----:R-:W2:Y:S04]  /*221e0*/  LDL.64 R46, [R1] ;  /* 0x00000000012e7983 */ /* 0x002ea80000100a00 */
[----:B------:R-:W-:Y:S04]  /*221f0*/  STS.U16 [R133+UR4+0x20c00], R36 ;  /* 0x020c002485007988 */ /* 0x000fe80008000404 */
[----:B------:R1:W-:Y:S04]  /*22200*/  STS.U16 [R133+UR4+0x21000], R37 ;  /* 0x0210002585007988 */ /* 0x0003e80008000404 */
[----:B------:R-:W-:Y:S04]  /*22210*/  STS.U16 [R133+UR4+0x23c00], R48 ;  /* 0x023c003085007988 */ /* 0x000fe80008000404 */
[----:B-1----:R-:W2:Y:S04]  /*22220*/  LDL.64 R36, [R1+0x710] ;  /* 0x0007100001247983 */ /* 0x002ea80000100a00 */
[----:B------:R1:W-:Y:S04]  /*22230*/  STS.U16 [R133+UR4+0x24000], R49 ;  /* 0x0240003185007988 */ /* 0x0003e80008000404 */
[----:B-1----:R-:W2:Y:S01]  /*22240*/  LDL.64 R48, [R1+0x6d8] ;  /* 0x0006d80001307983 */ /* 0x002ea20000100a00 */
[----:B0-----:R-:W-:-:S05]  /*22250*/  IMAD.WIDE R54, R0, 0x2, R54 ;  /* 0x0000000200367825 */ /* 0x001fca00078e0236 */
[----:B------:R0:W4:Y:S02]  /*22260*/  LDG.E.U16 R123, desc[UR8][R54.64] ;  /* 0x00000008367b7981 */ /* 0x000124000c1e1500 */
[----:B0-----:R-:W-:-:S05]  /*22270*/  IMAD.WIDE R54, R0, 0x2, R126 ;  /* 0x0000000200367825 */ /* 0x001fca00078e027e */
[----:B------:R0:W4:Y:S02]  /*22280*/  LDG.E.U16 R126, desc[UR8][R54.64] ;  /* 0x00000008367e7981 */ /* 0x000124000c1e1500 */
[C---:B0-----:R-:W-:Y:S01]  /*22290*/  IMAD.WIDE R54, R0.reuse, 0x2, R162 ;  /* 0x0000000200367825 */ /* 0x041fe200078e02a2 */
[----:B------:R-:W-:Y:S01]  /*222a0*/  LOP3.LUT R2, R133, 0x10, RZ, 0x3c, !PT ;  /* 0x0000001085027812 */ /* 0x000fe200078e3cff */
[----:B------:R-:W-:Y:S04]  /*222b0*/  STS.U16 [R133+UR4+0x20000], R3 ;  /* 0x0200000385007988 */ /* 0x000fe80008000404 */
[----:B------:R3:W4:Y:S04]  /*222c0*/  LDG.E.U16 R127, desc[UR8][R54.64] ;  /* 0x00000008367f7981 */ /* 0x000728000c1e1500 */
[----:B------:R-:W-:Y:S04]  /*222d0*/  STS.U16 [R133+UR4+0x21400], R38 ;  /* 0x0214002685007988 */ /* 0x000fe80008000404 */
[----:B------:R0:W-:Y:S01]  /*222e0*/  STS.U16 [R133+UR4+0x21800], R39 ;  /* 0x0218002785007988 */ /* 0x0001e20008000404 */
[----:B---3--:R-:W-:-:S03]  /*222f0*/  IMAD.WIDE R54, R0, 0x2, R128 ;  /* 0x0000000200367825 */ /* 0x008fc600078e0280 */
[----:B------:R-:W-:Y:S04]  /*22300*/  STS.U16 [R133+UR4+0x21c00], R40 ;  /* 0x021c002885007988 */ /* 0x000fe80008000404 */
[----:B------:R1:W3:Y:S04]  /*22310*/  LDG.E.U16 R128, desc[UR8][R54.64] ;  /* 0x0000000836807981 */ /* 0x0002e8000c1e1500 */
[----:B------:R-:W-:Y:S04]  /*22320*/  STS.U16 [R133+UR4+0x22000], R41 ;  /* 0x0220002985007988 */ /* 0x000fe80008000404 */
[----:B------:R-:W-:Y:S01]  /*22330*/  STS.U16 [R133+UR4+0x22400], R42 ;  /* 0x0224002a85007988 */ /* 0x000fe20008000404 */
[----:B-1----:R-:W-:-:S03]  /*22340*/  IMAD.WIDE R54, R0, 0x2, R158 ;  /* 0x0000000200367825 */ /* 0x002fc600078e029e */
[----:B------:R-:W-:Y:S04]  /*22350*/  STS.U16 [R133+UR4+0x22800], R43 ;  /* 0x0228002b85007988 */ /* 0x000fe80008000404 */
[----:B------:R2:W3:Y:S04]  /*22360*/  LDG.E.U16 R129, desc[UR8][R54.64] ;  /* 0x0000000836817981 */ /* 0x0004e8000c1e1500 */
[----:B------:R-:W-:Y:S04]  /*22370*/  STS.U16 [R133+UR4+0x22c00], R44 ;  /* 0x022c002c85007988 */ /* 0x000fe80008000404 */
[----:B------:R1:W-:Y:S01]  /*22380*/  STS.U16 [R133+UR4+0x23000], R45 ;  /* 0x0230002d85007988 */ /* 0x0003e20008000404 */
[----:B--2---:R-:W-:-:S03]  /*22390*/  IMAD.WIDE R54, R0, 0x2, R130 ;  /* 0x0000000200367825 */ /* 0x004fc600078e0282 */
[----:B------:R-:W-:Y:S04]  /*223a0*/  STS.U16 [R133+UR4+0x24400], R50 ;  /* 0x0244003285007988 */ /* 0x000fe80008000404 */
[----:B------:R2:W3:Y:S04]  /*223b0*/  LDG.E.U16 R130, desc[UR8][R54.64] ;  /* 0x0000000836827981 */ /* 0x0004e8000c1e1500 */
[----:B------:R-:W-:Y:S04]  /*223c0*/  STS.U16 [R133+UR4+0x24800], R51 ;  /* 0x0248003385007988 */ /* 0x000fe80008000404 */
[----:B------:R-:W-:Y:S01]  /*223d0*/  STS.U16 [R133+UR4+0x24c00], R52 ;  /* 0x024c003485007988 */ /* 0x000fe20008000404 */
[----:B--2---:R-:W-:-:S03]  /*223e0*/  IMAD.WIDE R54, R0, 0x2, R154 ;  /* 0x0000000200367825 */ /* 0x004fc600078e029a */
[----:B------:R-:W-:Y:S04]  /*223f0*/  STS.U16 [R133+UR4+0x25000], R53 ;  /* 0x0250003585007988 */ /* 0x000fe80008000404 */
[----:B------:R-:W2:Y:S04]  /*22400*/  LDG.E.U16 R54, desc[UR8][R54.64] ;  /* 0x0000000836367981 */ /* 0x000ea8000c1e1500 */
        /* <DEDUP_REMOVED lines=11> */
[----:B0-----:R-:W2:Y:S04]  /*224c0*/  LDL.64 R38, [R1+0x6a0] ;  /* 0x0006a00001267983 */ /* 0x001ea80000100a00 */
[----:B------:R0:W-:Y:S04]  /*224d0*/  STS.U16 [R2+UR4+0x20080], R67 ;  /* 0x0200804302007988 */ /* 0x0001e80008000404 */
[----:B------:R-:W-:Y:S04]  /*224e0*/  STS.U16 [R2+UR4+0x20480], R68 ;  /* 0x0204804402007988 */ /* 0x000fe80008000404 */
[----:B------:R-:W-:Y:S04]  /*224f0*/  STS.U16 [R2+UR4+0x20880], R82 ;  /* 0x0208805202007988 */ /* 0x000fe80008000404 */
[----:B------:R-:W-:Y:S04]  /*22500*/  STS.U16 [R2+UR4+0x20c80], R84 ;  /* 0x020c805402007988 */ /* 0x000fe80008000404 */
[----:B------:R-:W-:Y:S04]  /*22510*/  STS.U16 [R2+UR4+0x21080], R86 ;  /* 0x0210805602007988 */ /* 0x000fe80008000404 */
[----:B------:R-:W-:Y:S04]  /*22520*/  STS.U16 [R2+UR4+0x21480], R88 ;  /* 0x0214805802007988 */ /* 0x000fe80008000404 */
[----:B-1----:R-:W2:Y:S04]  /*22530*/  LDL.64 R44, [R1+0x668] ;  /* 0x00066800012c7983 */ /* 0x002ea80000100a00 */
[----:B------:R-:W-:Y:S04]  /*22540*/  STS.U16 [R2+UR4+0x21880], R90 ;  /* 0x0218805a02007988 */ /* 0x000fe80008000404 */
[----:B------:R-:W-:Y:S04]  /*22550*/  STS.U16 [R2+UR4+0x21c80], R92 ;  /* 0x021c805c02007988 */ /* 0x000fe80008000404 */
[----:B------:R-:W2:Y:S04]  /*22560*/  LDL.64 R40, [R1+0x630] ;  /* 0x0006300001287983 */ /* 0x000ea80000100a00 */
[----:B------:R-:W-:Y:S04]  /*22570*/  STS.U16 [R2+UR4+0x22080], R94 ;  /* 0x0220805e02007988 */ /* 0x000fe80008000404 */
[----:B------:R-:W-:Y:S04]  /*22580*/  STS.U16 [R2+UR4+0x22480], R96 ;  /* 0x0224806002007988 */ /* 0x000fe80008000404 */
[----:B------:R-:W-:Y:S04]  /*22590*/  STS.U16 [R2+UR4+0x22880], R98 ;  /* 0x0228806202007988 */ /* 0x000fe80008000404 */
[----:B------:R-:W-:Y:S04]  /*225a0*/  STS.U16 [R2+UR4+0x22c80], R100 ;  /* 0x022c806402007988 */ /* 0x000fe80008000404 */
[----:B------:R-:W-:Y:S04]  /*225b0*/  STS.U16 [R2+UR4+0x23080], R102 ;  /* 0x0230806602007988 */ /* 0x000fe80008000404 */
[----:B------:R-:W-:Y:S04]  /*225c0*/  STS.U16 [R2+UR4+0x23480], R104 ;  /* 0x0234806802007988 */ /* 0x000fe80008000404 */
[----:B------:R-:W2:Y:S04]  /*225d0*/  LDL.64 R42, [R1+0x5f8] ;  /* 0x0005f800012a7983 */ /* 0x000ea80000100a00 */
        /* <DEDUP_REMOVED lines=8> */
[----:B------:R-:W-:Y:S01]  /*22660*/  STS.U16 [R2+UR4+0x25480], R120 ;  /* 0x0254807802007988 */ /* 0x000fe20008000404 */
[----:B------:R-:W-:-:S03]  /*22670*/  IMAD.WIDE R4, R0, 0x2, R4 ;  /* 0x0000000200047825 */ /* 0x000fc600078e0204 */
[----:B------:R-:W2:Y:S04]  /*22680*/  LDL.64 R158, [R1+0x588] ;  /* 0x00058800019e7983 */ /* 0x000ea80000100a00 */
[----:B----4-:R-:W-:Y:S04]  /*22690*/  STS.U16 [R2+UR4+0x25880], R122 ;  /* 0x0258807a02007988 */ /* 0x010fe80008000404 */
[----:B------:R-:W4:Y:S04]  /*226a0*/  LDL.64 R154, [R1+0x550] ;  /* 0x00055000019a7983 */ /* 0x000f280000100a00 */
[----:B------:R1:W4:Y:S04]  /*226b0*/  LDG.E.U16 R3, desc[UR8][R4.64] ;  /* 0x0000000804037981 */ /* 0x000328000c1e1500 */
[----:B------:R-:W4:Y:S01]  /*226c0*/  LDL.64 R62, [R1+0x4a8] ;  /* 0x0004a800013e7983 */ /* 0x000f220000100a00 */
[----:B------:R-:W-:-:S03]  /*226d0*/  IMAD.WIDE R36, R0, 0x2, R36 ;  /* 0x0000000200247825 */ /* 0x000fc600078e0224 */
[----:B------:R-:W4:Y:S01]  /*226e0*/  LDL.64 R56, [R1+0x438] ;  /* 0x0004380001387983 */ /* 0x000f220000100a00 */
[----:B-1----:R-:W-:-:S03]  /*226f0*/  IMAD.WIDE R4, R0, 0x2, R46 ;  /* 0x0000000200047825 */ /* 0x002fc600078e022e */
[----:B------:R-:W4:Y:S04]  /*22700*/  LDL.64 R46, [R1+0x4e0] ;  /* 0x0004e000012e7983 */ /* 0x000f280000100a00 */
[----:B------:R-:W4:Y:S04]  /*22710*/  LDG.E.U16 R4, desc[UR8][R4.64] ;  /* 0x0000000804047981 */ /* 0x000f28000c1e1500 */
[----:B------:R-:W4:Y:S04]  /*22720*/  LDL.64 R50, [R1+0x400] ;  /* 0x0004000001327983 */ /* 0x000f280000100a00 */
[----:B------:R-:W4:Y:S04]  /*22730*/  LDL.64 R58, [R1+0x3c8] ;  /* 0x0003c800013a7983 */ /* 0x000f280000100a00 */
[----:B------:R1:W4:Y:S04]  /*22740*/  LDG.E.U16 R5, desc[UR8][R36.64] ;  /* 0x0000000824057981 */ /* 0x000328000c1e1500 */
[----:B------:R-:W4:Y:S04]  /*22750*/  LDL.64 R52, [R1+0x390] ;  /* 0x0003900001347983 */ /* 0x000f280000100a00 */
[----:B------:R-:W4:Y:S04]  /*22760*/  LDL.64 R60, [R1+0x358] ;  /* 0x00035800013c7983 */ /* 0x000f280000100a00 */
[----:B------:R0:W-:Y:S01]  /*22770*/  STS.U16 [R2+UR4+0x25c80], R123 ;  /* 0x025c807b02007988 */ /* 0x0001e20008000404 */
[----:B-1----:R-:W-:-:S03]  /*22780*/  IMAD.WIDE R36, R0, 0x2, R48 ;  /* 0x0000000200247825 */ /* 0x002fc600078e0230 */
[----:B------:R-:W4:Y:S04]  /*22790*/  LDL.64 R48, [R1+0x470] ;  /* 0x0004700001307983 */ /* 0x000f280000100a00 */
[----:B------:R-:W4:Y:S04]  /*227a0*/  LDG.E.U16 R36, desc[UR8][R36.64] ;  /* 0x0000000824247981 */ /* 0x000f28000c1e1500 */
[----:B------:R-:W-:Y:S04]  /*227b0*/  STS.U16 [R2+UR4+0x26080], R126 ;  /* 0x0260807e02007988 */ /* 0x000fe80008000404 */
[----:B0-----:R-:W4:Y:S04]  /*227c0*/  LDL.64 R66, [R1+0x278] ;  /* 0x0002780001427983 */ /* 0x001f280000100a00 */
[----:B------:R-:W4:Y:S04]  /*227d0*/  LDL.64 R64, [R1+0x108] ;  /* 0x0001080001407983 */ /* 0x000f280000100a00 */
[----:B------:R-:W4:Y:S04]  /*227e0*/  LDL.64 R122, [R1+0xc8] ;  /* 0x0000c800017a7983 */ /* 0x000f280000100a00 */
[----:B------:R0:W-:Y:S04]  /*227f0*/  STS.U16 [R2+UR4+0x26480], R127 ;  /* 0x0264807f02007988 */ /* 0x0001e80008000404 */
[----:B0-----:R-:W4:Y:S04]  /*22800*/  LDL.64 R126, [R1+0x188] ;  /* 0x00018800017e7983 */ /* 0x001f280000100a00 */
[----:B---3--:R-:W-:Y:S04]  /*22810*/  STS.U16 [R2+UR4+0x26880], R128 ;  /* 0x0268808002007988 */ /* 0x008fe80008000404 */
[----:B------:R0:W-:Y:S04]  /*22820*/  STS.U16 [R2+UR4+0x26c80], R129 ;  /* 0x026c808102007988 */ /* 0x0001e80008000404 */
[----:B0-----:R-:W3:Y:S04]  /*22830*/  LDL.64 R128, [R1+0x208] ;  /* 0x0002080001807983 */ /* 0x001ee80000100a00 */
[----:B------:R0:W-:Y:S04]  /*22840*/  STS.U16 [R2+UR4+0x27080], R130 ;  /* 0x0270808202007988 */ /* 0x0001e80008000404 */
[----:B0-----:R-:W3:Y:S04]  /*22850*/  LDL.64 R130, [R1+0x6d0] ;  /* 0x0006d00001827983 */ /* 0x001ee80000100a00 */
[----:B--2---:R0:W-:Y:S04]  /*22860*/  STS.U16 [R2+UR4+0x27480], R54 ;  /* 0x0274803602007988 */ /* 0x0041e80008000404 */
[----:B0-----:R-:W2:Y:S01]  /*22870*/  LDL.64 R54, [R1+0x518] ;  /* 0x0005180001367983 */ /* 0x001ea20000100a00 */
[----:B------:R-:W-:-:S05]  /*22880*/  IMAD.WIDE R38, R0, 0x2, R38 ;  /* 0x0000000200267825 */ /* 0x000fca00078e0226 */
[----:B------:R0:W3:Y:S02]  /*22890*/  LDG.E.U16 R37, desc[UR8][R38.64] ;  /* 0x0000000826257981 */ /* 0x0000e4000c1e1500 */
[----:B0-----:R-:W-:-:S06]  /*228a0*/  IMAD.WIDE R38, R0, 0x2, R44 ;  /* 0x0000000200267825 */ /* 0x001fcc00078e022c */
[----:B------:R-:W3:Y:S01]  /*228b0*/  LDG.E.U16 R38, desc[UR8][R38.64] ;  /* 0x0000000826267981 */ /* 0x000ee2000c1e1500 */
[----:B------:R-:W-:-:S05]  /*228c0*/  IMAD.WIDE R40, R0, 0x2, R40 ;  /* 0x0000000200287825 */ /* 0x000fca00078e0228 */
[----:B------:R0:W3:Y:S02]  /*228d0*/  LDG.E.U16 R39, desc[UR8][R40.64] ;  /* 0x0000000828277981 */ /* 0x0000e4000c1e1500 */
[----:B0-----:R-:W-:-:S06]  /*228e0*/  IMAD.WIDE R40, R0, 0x2, R42 ;  /* 0x0000000200287825 */ /* 0x001fcc00078e022a */
[----:B------:R-:W3:Y:S01]  /*228f0*/  LDG.E.U16 R40, desc[UR8][R40.64] ;  /* 0x0000000828287981 */ /* 0x000ee2000c1e1500 */
[----:B------:R-:W-:-:S03]  /*22900*/  IMAD.WIDE R42, R0, 0x2, R162 ;  /* 0x00000002002a7825 */ /* 0x000fc600078e02a2 */
[----:B------:R-:W3:Y:S04]  /*22910*/  LDL.64 R162, [R1+0x388] ;  /* 0x0003880001a27983 */ /* 0x000ee80000100a00 */
[----:B------:R0:W3:Y:S02]  /*22920*/  LDG.E.U16 R41, desc[UR8][R42.64] ;  /* 0x000000082a297981 */ /* 0x0000e4000c1e1500 */
[C---:B0-----:R-:W-:Y:S02]  /*22930*/  IMAD.WIDE R42, R0.reuse, 0x2, R158 ;  /* 0x00000002002a7825 */ /* 0x041fe400078e029e */
[----:B------:R-:W3:Y:S04]  /*22940*/  LDL.64 R158, [R1+0x628] ;  /* 0x00062800019e7983 */ /* 0x000ee80000100a00 */
[----:B------:R-:W3:Y:S01]  /*22950*/  LDG.E.U16 R42, desc[UR8][R42.64] ;  /* 0x000000082a2a7981 */ /* 0x000ee2000c1e1500 */
[----:B----4-:R-:W-:-:S03]  /*22960*/  IMAD.WIDE R44, R0, 0x2, R154 ;  /* 0x00000002002c7825 */ /* 0x010fc600078e029a */
[----:B------:R-:W4:Y:S04]  /*22970*/  LDL.64 R154, [R1+0x708] ;  /* 0x00070800019a7983 */ /* 0x000f280000100a00 */
[----:B------:R2:W3:Y:S01]  /*22980*/  LDG.E.U16 R43, desc[UR8][R44.64] ;  /* 0x000000082c2b7981 */ /* 0x0004e2000c1e1500 */
[----:B------:R-:W-:-:S04]  /*22990*/  IMAD.WIDE R46, R0, 0x2, R46 ;  /* 0x00000002002e7825 */ /* 0x000fc800078e022e */
[----:B------:R-:W-:-:S04]  /*229a0*/  IMAD.WIDE R50, R0, 0x2, R50 ;  /* 0x0000000200327825 */ /* 0x000fc800078e0232 */
[----:B------:R-:W-:-:S04]  /*229b0*/  IMAD.WIDE R48, R0, 0x2, R48 ;  /* 0x0000000200307825 */ /* 0x000fc800078e0230 */
[C---:B--2---:R-:W-:Y:S02]  /*229c0*/  IMAD.WIDE R44, R0.reuse, 0x2, R54 ;  /* 0x00000002002c7825 */ /* 0x044fe400078e0236 */
[----:B------:R-:W2:Y:S04]  /*229d0*/  LDL.64 R54, [R1+0x320] ;  /* 0x0003200001367983 */ /* 0x000ea80000100a00 */
[----:B------:R-:W3:Y:S04]  /*229e0*/  LDG.E.U16 R44, desc[UR8][R44.64] ;  /* 0x000000082c2c7981 */ /* 0x000ee8000c1e1500 */
[----:B------:R0:W3:Y:S02]  /*229f0*/  LDG.E.U16 R45, desc[UR8][R46.64] ;  /* 0x000000082e2d7981 */ /* 0x0000e4000c1e1500 */
[----:B0-----:R-:W-:-:S02]  /*22a00*/  IMAD.WIDE R46, R0, 0x2, R62 ;  /* 0x00000002002e7825 */ /* 0x001fc400078e023e */
[----:B------:R-:W3:Y:S04]  /*22a10*/  LDL.64 R62, [R1+0x2e8] ;  /* 0x0002e800013e7983 */ /* 0x000ee80000100a00 */
[----:B------:R-:W4:Y:S04]  /*22a20*/  LDG.E.U16 R46, desc[UR8][R46.64] ;  /* 0x000000082e2e7981 */ /* 0x000f28000c1e1500 */
[----:B------:R0:W4:Y:S02]  /*22a30*/  LDG.E.U16 R47, desc[UR8][R48.64] ;  /* 0x00000008302f7981 */ /* 0x000124000c1e1500 */
[----:B0-----:R-:W-:-:S02]  /*22a40*/  IMAD.WIDE R48, R0, 0x2, R56 ;  /* 0x0000000200307825 */ /* 0x001fc400078e0238 */
[----:B------:R-:W4:Y:S04]  /*22a50*/  LDL.64 R56, [R1+0x2b0] ;  /* 0x0002b00001387983 */ /* 0x000f280000100a00 */
[----:B------:R-:W4:Y:S04]  /*22a60*/  LDG.E.U16 R48, desc[UR8][R48.64] ;  /* 0x0000000830307981 */ /* 0x000f28000c1e1500 */
[----:B------:R0:W4:Y:S02]  /*22a70*/  LDG.E.U16 R49, desc[UR8][R50.64] ;  /* 0x0000000832317981 */ /* 0x000124000c1e1500 */
[----:B0-----:R-:W-:-:S02]  /*22a80*/  IMAD.WIDE R50, R0, 0x2, R58 ;  /* 0x0000000200327825 */ /* 0x001fc400078e023a */
[----:B------:R-:W4:Y:S02]  /*22a90*/  LDL.64 R58, [R1+0x240] ;  /* 0x00024000013a7983 */ /* 0x000f240000100a00 */
[C---:B------:R-:W-:Y:S02]  /*22aa0*/  IMAD.WIDE R52, R0.reuse, 0x2, R52 ;  /* 0x0000000200347825 */ /* 0x040fe400078e0234 */
[----:B------:R-:W4:Y:S04]  /*22ab0*/  LDG.E.U16 R50, desc[UR8][R50.64] ;  /* 0x0000000832327981 */ /* 0x000f28000c1e1500 */
[----:B------:R0:W4:Y:S02]  /*22ac0*/  LDG.E.U16 R51, desc[UR8][R52.64] ;  /* 0x0000000834337981 */ /* 0x000124000c1e1500 */
[----:B0-----:R-:W-:-:S02]  /*22ad0*/  IMAD.WIDE R52, R0, 0x2, R60 ;  /* 0x0000000200347825 */ /* 0x001fc400078e023c */
[----:B------:R-:W4:Y:S04]  /*22ae0*/  LDL.64 R60, [R1+0x1c8] ;  /* 0x0001c800013c7983 */ /* 0x000f280000100a00 */
[----:B------:R-:W4:Y:S01]  /*22af0*/  LDG.E.U16 R52, desc[UR8][R52.64] ;  /* 0x0000000834347981 */ /* 0x000f22000c1e1500 */
[----:B--2---:R-:W-:-:S05]  /*22b00*/  IMAD.WIDE R54, R0, 0x2, R54 ;  /* 0x0000000200367825 */ /* 0x004fca00078e0236 */
[----:B------:R3:W2:Y:S02]  /*22b10*/  LDG.E.U16 R53, desc[UR8][R54.64] ;  /* 0x0000000836357981 */ /* 0x0006a4000c1e1500 */
[C---:B---3--:R-:W-:Y:S02]  /*22b20*/  IMAD.WIDE R54, R0.reuse, 0x2, R62 ;  /* 0x0000000200367825 */ /* 0x048fe400078e023e */
[----:B------:R-:W3:Y:S04]  /*22b30*/  LDL.64 R62, [R1+0x148] ;  /* 0x00014800013e7983 */ /* 0x000ee80000100a00 */
[----:B------:R-:W2:Y:S01]  /*22b40*/  LDG.E.U16 R54, desc[UR8][R54.64] ;  /* 0x0000000836367981 */ /* 0x000ea2000c1e1500 */
[----:B----4-:R-:W-:-:S05]  /*22b50*/  IMAD.WIDE R56, R0, 0x2, R56 ;  /* 0x0000000200387825 */ /* 0x010fca00078e0238 */
[----:B------:R0:W4:Y:S02]  /*22b60*/  LDG.E.U16 R55, desc[UR8][R56.64] ;  /* 0x0000000838377981 */ /* 0x000124000c1e1500 */
[C---:B0-----:R-:W-:Y:S02]  /*22b70*/  IMAD.WIDE R56, R0.reuse, 0x2, R66 ;  /* 0x0000000200387825 */ /* 0x041fe400078e0242 */
[----:B------:R-:W2:Y:S04]  /*22b80*/  LDL.64 R66, [R1+0x88] ;  /* 0x0000880001427983 */ /* 0x000ea80000100a00 */
[----:B------:R-:W2:Y:S01]  /*22b90*/  LDG.E.U16 R56, desc[UR8][R56.64] ;  /* 0x0000000838387981 */ /* 0x000ea2000c1e1500 */
[----:B------:R-:W-:-:S05]  /*22ba0*/  IMAD.WIDE R58, R0, 0x2, R58 ;  /* 0x00000002003a7825 */ /* 0x000fca00078e023a */
[----:B------:R0:W4:Y:S02]  /*22bb0*/  LDG.E.U16 R57, desc[UR8][R58.64] ;  /* 0x000000083a397981 */ /* 0x000124000c1e1500 */
[C---:B0-----:R-:W-:Y:S02]  /*22bc0*/  IMAD.WIDE R58, R0.reuse, 0x2, R128 ;  /* 0x00000002003a7825 */ /* 0x041fe400078e0280 */
[----:B------:R-:W4:Y:S04]  /*22bd0*/  LDL.64 R128, [R1+0x40] ;  /* 0x0000400001807983 */ /* 0x000f280000100a00 */
[----:B------:R-:W4:Y:S01]  /*22be0*/  LDG.E.U16 R58, desc[UR8][R58.64] ;  /* 0x000000083a3a7981 */ /* 0x000f22000c1e1500 */
[----:B------:R-:W-:-:S05]  /*22bf0*/  IMAD.WIDE R60, R0, 0x2, R60 ;  /* 0x00000002003c7825 */ /* 0x000fca00078e023c */
[----:B------:R0:W4:Y:S02]  /*22c00*/  LDG.E.U16 R59, desc[UR8][R60.64] ;  /* 0x000000083c3b7981 */ /* 0x000124000c1e1500 */
[C---:B0-----:R-:W-:Y:S02]  /*22c10*/  IMAD.WIDE R60, R0.reuse, 0x2, R126 ;  /* 0x00000002003c7825 */ /* 0x041fe400078e027e */
[----:B------:R-:W4:Y:S04]  /*22c20*/  LDL.64 R126, [R1+0x660] ;  /* 0x00066000017e7983 */ /* 0x000f280000100a00 */
[----:B------:R-:W4:Y:S01]  /*22c30*/  LDG.E.U16 R60, desc[UR8][R60.64] ;  /* 0x000000083c3c7981 */ /* 0x000f22000c1e1500 */
[----:B---3--:R-:W-:-:S05]  /*22c40*/  IMAD.WIDE R62, R0, 0x2, R62 ;  /* 0x00000002003e7825 */ /* 0x008fca00078e023e */
[----:B------:R0:W3:Y:S02]  /*22c50*/  LDG.E.U16 R61, desc[UR8][R62.64] ;  /* 0x000000083e3d7981 */ /* 0x0000e4000c1e1500 */
[----:B0-----:R-:W-:-:S05]  /*22c60*/  IMAD.WIDE R62, R0, 0x2, R64 ;  /* 0x00000002003e7825 */ /* 0x001fca00078e0240 */
[----:B------:R0:W3:Y:S02]  /*22c70*/  LDG.E.U16 R64, desc[UR8][R62.64] ;  /* 0x000000083e407981 */ /* 0x0000e4000c1e1500 */
[C---:B0-----:R-:W-:Y:S02]  /*22c80*/  IMAD.WIDE R62, R0.reuse, 0x2, R122 ;  /* 0x00000002003e7825 */ /* 0x041fe400078e027a */
[----:B------:R-:W3:Y:S04]  /*22c90*/  LDL.64 R122, [R1+0x698] ;  /* 0x00069800017a7983 */ /* 0x000ee80000100a00 */
[----:B------:R2:W3:Y:S02]  /*22ca0*/  LDG.E.U16 R65, desc[UR8][R62.64] ;  /* 0x000000083e417981 */ /* 0x0004e4000c1e1500 */
[----:B--2---:R-:W-:-:S05]  /*22cb0*/  IMAD.WIDE R62, R0, 0x2, R66 ;  /* 0x00000002003e7825 */ /* 0x004fca00078e0242 */
[----:B------:R4:W2:Y:S02]  /*22cc0*/  LDG.E.U16 R66, desc[UR8][R62.64] ;  /* 0x000000083e427981 */ /* 0x0008a4000c1e1500 */
[C---:B----4-:R-:W-:Y:S02]  /*22cd0*/  IMAD.WIDE R62, R0.reuse, 0x2, R128 ;  /* 0x00000002003e7825 */ /* 0x050fe400078e0280 */
[----:B------:R-:W4:Y:S04]  /*22ce0*/  LDL.64 R128, [R1+0x5f0] ;  /* 0x0005f00001807983 */ /* 0x000f280000100a00 */
[----:B------:R0:W2:Y:S02]  /*22cf0*/  LDG.E.U16 R67, desc[UR8][R62.64] ;  /* 0x000000083e437981 */ /* 0x0000a4000c1e1500 */
[----:B0-----:R-:W-:-:S05]  /*22d00*/  IMAD.WIDE R62, R0, 0x2, R164 ;  /* 0x00000002003e7825 */ /* 0x001fca00078e02a4 */
[----:B------:R0:W2:Y:S02]  /*22d10*/  LDG.E.U16 R68, desc[UR8][R62.64] ;  /* 0x000000083e447981 */ /* 0x0000a4000c1e1500 */
[C---:B0-----:R-:W-:Y:S02]  /*22d20*/  IMAD.WIDE R62, R0.reuse, 0x2, R154 ;  /* 0x00000002003e7825 */ /* 0x041fe400078e029a */
[----:B------:R-:W2:Y:S04]  /*22d30*/  LDL.64 R154, [R1+0x5b8] ;  /* 0x0005b800019a7983 */ /* 0x000ea80000100a00 */
[----:B------:R0:W2:Y:S02]  /*22d40*/  LDG.E.U16 R82, desc[UR8][R62.64] ;  /* 0x000000083e527981 */ /* 0x0000a4000c1e1500 */
[----:B0-----:R-:W-:-:S02]  /*22d50*/  IMAD.WIDE R62, R0, 0x2, R130 ;  /* 0x00000002003e7825 */ /* 0x001fc400078e0282 */
[----:B------:R-:W2:Y:S04]  /*22d60*/  LDL.64 R130, [R1+0x580] ;  /* 0x0005800001827983 */ /* 0x000ea80000100a00 */
[----:B------:R3:W2:Y:S02]  /*22d70*/  LDG.E.U16 R84, desc[UR8][R62.64] ;  /* 0x000000083e547981 */ /* 0x0006a4000c1e1500 */
[C---:B---3--:R-:W-:Y:S02]  /*22d80*/  IMAD.WIDE R62, R0.reuse, 0x2, R122 ;  /* 0x00000002003e7825 */ /* 0x048fe400078e027a */
[----:B------:R-:W3:Y:S04]  /*22d90*/  LDL.64 R122, [R1+0x548] ;  /* 0x00054800017a7983 */ /* 0x000ee80000100a00 */
[----:B------:R0:W3:Y:S02]  /*22da0*/  LDG.E.U16 R86, desc[UR8][R62.64] ;  /* 0x000000083e567981 */ /* 0x0000e4000c1e1500 */
[----:B0-----:R-:W-:-:S02]  /*22db0*/  IMAD.WIDE R62, R0, 0x2, R126 ;  /* 0x00000002003e7825 */ /* 0x001fc400078e027e */
[----:B------:R-:W3:Y:S04]  /*22dc0*/  LDL.64 R126, [R1+0x510] ;  /* 0x00051000017e7983 */ /* 0x000ee80000100a00 */
[----:B------:R0:W3:Y:S02]  /*22dd0*/  LDG.E.U16 R88, desc[UR8][R62.64] ;  /* 0x000000083e587981 */ /* 0x0000e4000c1e1500 */
[C---:B0-----:R-:W-:Y:S02]  /*22de0*/  IMAD.WIDE R62, R0.reuse, 0x2, R158 ;  /* 0x00000002003e7825 */ /* 0x041fe400078e029e */
[----:B------:R-:W3:Y:S04]  /*22df0*/  LDL.64 R158, [R1+0x4d8] ;  /* 0x0004d800019e7983 */ /* 0x000ee80000100a00 */
[----:B------:R4:W3:Y:S02]  /*22e00*/  LDG.E.U16 R90, desc[UR8][R62.64] ;  /* 0x000000083e5a7981 */ /* 0x0008e4000c1e1500 */
[----:B----4-:R-:W-:-:S02]  /*22e10*/  IMAD.WIDE R62, R0, 0x2, R128 ;  /* 0x00000002003e7825 */ /* 0x010fc400078e0280 */
[----:B------:R-:W4:Y:S04]  /*22e20*/  LDL.64 R128, [R1+0x4a0] ;  /* 0x0004a00001807983 */ /* 0x000f280000100a00 */
[----:B------:R2:W4:Y:S02]  /*22e30*/  LDG.E.U16 R92, desc[UR8][R62.64] ;  /* 0x000000083e5c7981 */ /* 0x000524000c1e1500 */
[C---:B--2---:R-:W-:Y:S02]  /*22e40*/  IMAD.WIDE R62, R0.reuse, 0x2, R154 ;  /* 0x00000002003e7825 */ /* 0x044fe400078e029a */
        /* <DEDUP_REMOVED lines=41> */
[----:B---3--:R-:W-:-:S05]  /*230e0*/  IMAD.WIDE R62, R0, 0x2, R122 ;  /* 0x00000002003e7825 */ /* 0x008fca00078e027a */
[----:B------:R0:W3:Y:S02]  /*230f0*/  LDG.E.U16 R122, desc[UR8][R62.64] ;  /* 0x000000083e7a7981 */ /* 0x0000e4000c1e1500 */
[C---:B0-----:R-:W-:Y:S02]  /*23100*/  IMAD.WIDE R62, R0.reuse, 0x2, R158 ;  /* 0x00000002003e7825 */ /* 0x041fe400078e029e */
[----:B------:R-:W2:Y:S04]  /*23110*/  LDL.64 R158, [R1+0x38] ;  /* 0x00003800019e7983 */ /* 0x000ea80000100a00 */
[----:B------:R0:W2:Y:S02]  /*23120*/  LDG.E.U16 R123, desc[UR8][R62.64] ;  /* 0x000000083e7b7981 */ /* 0x0000a4000c1e1500 */
[----:B0-----:R-:W-:-:S05]  /*23130*/  IMAD.WIDE R62, R0, 0x2, R126 ;  /* 0x00000002003e7825 */ /* 0x001fca00078e027e */
[----:B------:R0:W2:Y:S02]  /*23140*/  LDG.E.U16 R126, desc[UR8][R62.64] ;  /* 0x000000083e7e7981 */ /* 0x0000a4000c1e1500 */
[C---:B0-----:R-:W-:Y:S02]  /*23150*/  IMAD.WIDE R62, R0.reuse, 0x2, R162 ;  /* 0x00000002003e7825 */ /* 0x041fe400078e02a2 */
[----:B------:R-:W2:Y:S04]  /*23160*/  LDL.64 R162, [R1+0x700] ;  /* 0x0007000001a27983 */ /* 0x000ea80000100a00 */
[----:B------:R4:W2:Y:S02]  /*23170*/  LDG.E.U16 R127, desc[UR8][R62.64] ;  /* 0x000000083e7f7981 */ /* 0x0008a4000c1e1500 */
[----:B----4-:R-:W-:-:S05]  /*23180*/  IMAD.WIDE R62, R0, 0x2, R128 ;  /* 0x00000002003e7825 */ /* 0x010fca00078e0280 */
[----:B------:R0:W4:Y:S04]  /*23190*/  LDG.E.U16 R128, desc[UR8][R62.64] ;  /* 0x000000083e807981 */ /* 0x000128000c1e1500 */
        /* <DEDUP_REMOVED lines=12> */
[----:B------:R0:W2:Y:S02]  /*23260*/  LDG.E.U16 R155, desc[UR8][R62.64] ;  /* 0x000000083e9b7981 */ /* 0x0000a4000c1e1500 */
[----:B0-----:R-:W-:-:S05]  /*23270*/  IMAD.WIDE R62, R0, 0x2, R158 ;  /* 0x00000002003e7825 */ /* 0x001fca00078e029e */
[----:B------:R0:W2:Y:S02]  /*23280*/  LDG.E.U16 R158, desc[UR8][R62.64] ;  /* 0x000000083e9e7981 */ /* 0x0000a4000c1e1500 */
[----:B0-----:R-:W-:-:S05]  /*23290*/  IMAD.WIDE R62, R0, 0x2, R160 ;  /* 0x00000002003e7825 */ /* 0x001fca00078e02a0 */
[----:B------:R0:W2:Y:S02]  /*232a0*/  LDG.E.U16 R159, desc[UR8][R62.64] ;  /* 0x000000083e9f7981 */ /* 0x0000a4000c1e1500 */
[----:B0-----:R-:W-:-:S05]  /*232b0*/  IMAD.WIDE R62, R0, 0x2, R162 ;  /* 0x00000002003e7825 */ /* 0x001fca00078e02a2 */
[----:B------:R0:W2:Y:S04]  /*232c0*/  LDG.E.U16 R162, desc[UR8][R62.64] ;  /* 0x000000083ea27981 */ /* 0x0000a8000c1e1500 */
[----:B------:R-:W0:Y:S02]  /*232d0*/  LDL.64 R62, [R1+0x6c8] ;  /* 0x0006c800013e7983 */ /* 0x000e240000100a00 */
[----:B0-----:R-:W-:-:S05]  /*232e0*/  IMAD.WIDE R62, R0, 0x2, R62 ;  /* 0x00000002003e7825 */ /* 0x001fca00078e023e */
[----:B------:R0:W2:Y:S04]  /*232f0*/  LDG.E.U16 R163, desc[UR8][R62.64] ;  /* 0x000000083ea37981 */ /* 0x0000a8000c1e1500 */
[----:B------:R-:W0:Y:S04]  /*23300*/  LDL.64 R62, [R1+0x690] ;  /* 0x00069000013e7983 */ /* 0x000e280000100a00 */
[----:B------:R1:W-:Y:S02]  /*23310*/  STS.U16 [R2+UR4+0x27880], R3 ;  /* 0x0278800302007988 */ /* 0x0003e40008000404 */
[----:B-1----:R-:W-:-:S02]  /*23320*/  LOP3.LUT R3, R133, 0x10, RZ, 0x3c, !PT ;  /* 0x0000001085037812 */ /* 0x002fc400078e3cff */
[----:B------:R-:W5:Y:S04]  /*23330*/  LDL.LU R2, [R1+0xf5c] ;  /* 0x000f5c0001027983 */ /* 0x000f680000300800 */
[----:B------:R-:W-:Y:S01]  /*23340*/  STS.U16 [R3+UR4+0x27c80], R4 ;  /* 0x027c800403007988 */ /* 0x000fe20008000404 */
[----:B0-----:R-:W-:-:S06]  /*23350*/  IMAD.WIDE R62, R0, 0x2, R62 ;  /* 0x00000002003e7825 */ /* 0x001fcc00078e023e */
[----:B------:R0:W2:Y:S02]  /*23360*/  LDG.E.U16 R62, desc[UR8][R62.64] ;  /* 0x000000083e3e7981 */ /* 0x0000a4000c1e1500 */
[----:B0-----:R-:W-:-:S05]  /*23370*/  LOP3.LUT R63, R133, 0x20, RZ, 0x3c, !PT ;  /* 0x00000020853f7812 */ /* 0x001fca00078e3cff */
[----:B------:R0:W-:Y:S04]  /*23380*/  STS.U16 [R63+UR4+0x20100], R5 ;  /* 0x020100053f007988 */ /* 0x0001e80008000404 */
[----:B------:R-:W-:Y:S04]  /*23390*/  STS.U16 [R63+UR4+0x20500], R36 ;  /* 0x020500243f007988 */ /* 0x000fe80008000404 */
[----:B------:R1:W-:Y:S04]  /*233a0*/  STS.U16 [R63+UR4+0x20900], R37 ;  /* 0x020900253f007988 */ /* 0x0003e80008000404 */
[----:B------:R-:W-:Y:S04]  /*233b0*/  STS.U16 [R63+UR4+0x20d00], R38 ;  /* 0x020d00263f007988 */ /* 0x000fe80008000404 */
[----:B------:R0:W-:Y:S04]  /*233c0*/  STS.U16 [R63+UR4+0x21100], R39 ;  /* 0x021100273f007988 */ /* 0x0001e80008000404 */
[----:B------:R-:W-:Y:S04]  /*233d0*/  STS.U16 [R63+UR4+0x21500], R40 ;  /* 0x021500283f007988 */ /* 0x000fe80008000404 */
[----:B------:R-:W-:Y:S04]  /*233e0*/  STS.U16 [R63+UR4+0x21900], R41 ;  /* 0x021900293f007988 */ /* 0x000fe80008000404 */
[----:B------:R-:W-:Y:S04]  /*233f0*/  STS.U16 [R63+UR4+0x21d00], R42 ;  /* 0x021d002a3f007988 */ /* 0x000fe80008000404 */
[----:B0-----:R-:W2:Y:S04]  /*23400*/  LDL.64 R4, [R1+0x658] ;  /* 0x0006580001047983 */ /* 0x001ea80000100a00 */
[----:B------:R-:W-:Y:S04]  /*23410*/  STS.U16 [R63+UR4+0x22100], R43 ;  /* 0x0221002b3f007988 */ /* 0x000fe80008000404 */
[----:B------:R-:W-:Y:S04]  /*23420*/  STS.U16 [R63+UR4+0x22500], R44 ;  /* 0x0225002c3f007988 */ /* 0x000fe80008000404 */
[----:B------:R-:W-:Y:S04]  /*23430*/  STS.U16 [R63+UR4+0x22900], R45 ;  /* 0x0229002d3f007988 */ /* 0x000fe80008000404 */
[----:B------:R-:W-:Y:S04]  /*23440*/  STS.U16 [R63+UR4+0x22d00], R46 ;  /* 0x022d002e3f007988 */ /* 0x000fe80008000404 */
[----:B------:R0:W-:Y:S04]  /*23450*/  STS.U16 [R63+UR4+0x23100], R47 ;  /* 0x0231002f3f007988 */ /* 0x0001e80008000404 */
[----:B-1----:R-:W2:Y:S04]  /*23460*/  LDL.64 R36, [R1+0x5e8] ;  /* 0x0005e80001247983 */ /* 0x002ea80000100a00 */
[----:B------:R-:W2:Y:S04]  /*23470*/  LDL.64 R38, [R1+0x578] ;  /* 0x0005780001267983 */ /* 0x000ea80000100a00 */
[----:B0-----:R-:W2:Y:S04]  /*23480*/  LDL.64 R46, [R1+0x620] ;  /* 0x00062000012e7983 */ /* 0x001ea80000100a00 */
[----:B------:R-:W-:Y:S04]  /*23490*/  STS.U16 [R63+UR4+0x23500], R48 ;  /* 0x023500303f007988 */ /* 0x000fe80008000404 */
[----:B------:R0:W-:Y:S04]  /*234a0*/  STS.U16 [R63+UR4+0x23900], R49 ;  /* 0x023900313f007988 */ /* 0x0001e80008000404 */
[----:B------:R-:W-:Y:S04]  /*234b0*/  STS.U16 [R63+UR4+0x23d00], R50 ;  /* 0x023d00323f007988 */ /* 0x000fe80008000404 */
[----:B------:R1:W-:Y:S04]  /*234c0*/  STS.U16 [R63+UR4+0x24100], R51 ;  /* 0x024100333f007988 */ /* 0x0003e80008000404 */
[----:B------:R-:W-:Y:S04]  /*234d0*/  STS.U16 [R63+UR4+0x24500], R52 ;  /* 0x024500343f007988 */ /* 0x000fe80008000404 */
[----:B0-----:R-:W2:Y:S04]  /*234e0*/  LDL.64 R48, [R1+0x5b0] ;  /* 0x0005b00001307983 */ /* 0x001ea80000100a00 */
[----:B------:R-:W-:Y:S04]  /*234f0*/  STS.U16 [R63+UR4+0x24900], R53 ;  /* 0x024900353f007988 */ /* 0x000fe80008000404 */
[----:B------:R-:W-:Y:S04]  /*23500*/  STS.U16 [R63+UR4+0x24d00], R54 ;  /* 0x024d00363f007988 */ /* 0x000fe80008000404 */
[----:B------:R-:W-:Y:S04]  /*23510*/  STS.U16 [R63+UR4+0x25100], R55 ;  /* 0x025100373f007988 */ /* 0x000fe80008000404 */
[----:B------:R-:W-:Y:S04]  /*23520*/  STS.U16 [R63+UR4+0x25500], R56 ;  /* 0x025500383f007988 */ /* 0x000fe80008000404 */
[----:B------:R-:W-:Y:S04]  /*23530*/  STS.U16 [R63+UR4+0x25900], R57 ;  /* 0x025900393f007988 */ /* 0x000fe80008000404 */
[----:B------:R-:W-:Y:S04]  /*23540*/  STS.U16 [R63+UR4+0x25d00], R58 ;  /* 0x025d003a3f007988 */ /* 0x000fe80008000404 */
[----:B------:R0:W-:Y:S04]  /*23550*/  STS.U16 [R63+UR4+0x26100], R59 ;  /* 0x0261003b3f007988 */ /* 0x0001e80008000404 */
[----:B------:R-:W2:Y:S04]  /*23560*/  LDL.64 R40, [R1+0x508] ;  /* 0x0005080001287983 */ /* 0x000ea80000100a00 */
[----:B-1----:R-:W2:Y:S04]  /*23570*/  LDL.64 R50, [R1+0x4d0] ;  /* 0x0004d00001327983 */ /* 0x002ea80000100a00 */
        /* <DEDUP_REMOVED lines=8> */
[----:B------:R-:W2:Y:S01]  /*23600*/  LDL.64 R42, [R1+0x498] ;  /* 0x00049800012a7983 */ /* 0x000ea20000100a00 */
[----:B------:R-:W-:-:S03]  /*23610*/  LOP3.LUT R3, R133, 0x40, RZ, 0x3c, !PT ;  /* 0x0000004085037812 */ /* 0x000fc600078e3cff */
[----:B------:R-:W2:Y:S01]  /*23620*/  LDL.64 R52, [R1+0x460] ;  /* 0x0004600001347983 */ /* 0x000ea20000100a00 */
[----:B0-----:R-:W-:-:S03]  /*23630*/  LOP3.LUT R63, R133, 0x30, RZ, 0x3c, !PT ;  /* 0x00000030853f7812 */ /* 0x001fc600078e3cff */
[----:B------:R-:W2:Y:S04]  /*23640*/  LDL.64 R44, [R1+0x428] ;  /* 0x00042800012c7983 */ /* 0x000ea80000100a00 */
        /* <DEDUP_REMOVED lines=24> */
[----:B----4-:R-:W-:Y:S04]  /*237d0*/  STS.U16 [R63+UR4+0x26180], R128 ;  /* 0x026180803f007988 */ /* 0x010fe80008000404 */
[----:B------:R-:W-:Y:S04]  /*237e0*/  STS.U16 [R63+UR4+0x26580], R129 ;  /* 0x026580813f007988 */ /* 0x000fe80008000404 */
[----:B--2---:R-:W-:Y:S04]  /*237f0*/  STS.U16 [R63+UR4+0x26980], R130 ;  /* 0x026980823f007988 */ /* 0x004fe80008000404 */
        /* <DEDUP_REMOVED lines=9> */
[----:B------:R-:W3:Y:S04]  /*23890*/  LDL.64 R56, [R1+0x380] ;  /* 0x0003800001387983 */ /* 0x000ee80000100a00 */
[----:B0-----:R-:W4:Y:S04]  /*238a0*/  LDL.64 R62, [R1+0x2a0] ;  /* 0x0002a000013e7983 */ /* 0x001f280000100a00 */
[----:B------:R-:W3:Y:S04]  /*238b0*/  LDL.64 R60, [R1+0x230] ;  /* 0x00023000013c7983 */ /* 0x000ee80000100a00 */
[----:B------:R-:W3:Y:S01]  /*238c0*/  LDL.64 R122, [R1+0x1b8] ;  /* 0x0001b800017a7983 */ /* 0x000ee20000100a00 */
[----:B------:R-:W-:-:S03]  /*238d0*/  IMAD.WIDE R4, R0, 0x2, R4 ;  /* 0x0000000200047825 */ /* 0x000fc600078e0204 */
[----:B------:R-:W3:Y:S04]  /*238e0*/  LDL.64 R64, [R1+0x138] ;  /* 0x0001380001407983 */ /* 0x000ee80000100a00 */
[----:B------:R0:W3:Y:S04]  /*238f0*/  LDG.E.U16 R3, desc[UR8][R4.64] ;  /* 0x0000000804037981 */ /* 0x0000e8000c1e1500 */
[----:B------:R-:W3:Y:S04]  /*23900*/  LDL.64 R66, [R1+0xb8] ;  /* 0x0000b80001427983 */ /* 0x000ee80000100a00 */
[----:B------:R-:W3:Y:S04]  /*23910*/  LDL.64 R158, [R1+0x650] ;  /* 0x00065000019e7983 */ /* 0x000ee80000100a00 */
[----:B------:R-:W3:Y:S04]  /*23920*/  LDL.64 R128, [R1+0x618] ;  /* 0x0006180001807983 */ /* 0x000ee80000100a00 */
[----:B------:R-:W3:Y:S01]  /*23930*/  LDL.64 R130, [R1+0x5e0] ;  /* 0x0005e00001827983 */ /* 0x000ee20000100a00 */
[----:B------:R-:W-:-:S03]  /*23940*/  IMAD.WIDE R36, R0, 0x2, R36 ;  /* 0x0000000200247825 */ /* 0x000fc600078e0224 */
[----:B------:R-:W3:Y:S01]  /*23950*/  LDL.64 R154, [R1+0x5a8] ;  /* 0x0005a800019a7983 */ /* 0x000ee20000100a00 */
[----:B------:R-:W-:-:S03]  /*23960*/  IMAD.WIDE R38, R0, 0x2, R38 ;  /* 0x0000000200267825 */ /* 0x000fc600078e0226 */
[----:B------:R-:W3:Y:S01]  /*23970*/  LDL.64 R126, [R1+0x538] ;  /* 0x00053800017e7983 */ /* 0x000ee20000100a00 */
[----:B0-----:R-:W-:-:S03]  /*23980*/  IMAD.WIDE R4, R0, 0x2, R46 ;  /* 0x0000000200047825 */ /* 0x001fc600078e022e */
[----:B------:R-:W3:Y:S04]  /*23990*/  LDL.64 R162, [R1+0x260] ;  /* 0x0002600001a27983 */ /* 0x000ee80000100a00 */
        /* <DEDUP_REMOVED lines=13> */
[----:B------:R-:W4:Y:S02]  /*23a70*/  LDL.64 R50, [R1+0x2d8] ;  /* 0x0002d80001327983 */ /* 0x000f240000100a00 */
[C---:B------:R-:W-:Y:S02]  /*23a80*/  IMAD.WIDE R42, R0.reuse, 0x2, R42 ;  /* 0x00000002002a7825 */ /* 0x040fe400078e022a */
[----:B------:R-:W4:Y:S02]  /*23a90*/  LDG.E.U16 R40, desc[UR8][R40.64] ;  /* 0x0000000828287981 */ /* 0x000f24000c1e1500 */
[C---:B------:R-:W-:Y:S02]  /*23aa0*/  IMAD.WIDE R44, R0.reuse, 0x2, R44 ;  /* 0x00000002002c7825 */ /* 0x040fe400078e022c */
[----:B------:R0:W4:Y:S02]  /*23ab0*/  LDG.E.U16 R41, desc[UR8][R42.64] ;  /* 0x000000082a297981 */ /* 0x000124000c1e1500 */
[----:B0-----:R-:W-:-:S02]  /*23ac0*/  IMAD.WIDE R42, R0, 0x2, R52 ;  /* 0x00000002002a7825 */ /* 0x001fc400078e0234 */
[----:B------:R-:W4:Y:S04]  /*23ad0*/  LDL.64 R52, [R1+0x268] ;  /* 0x0002680001347983 */ /* 0x000f280000100a00 */
[----:B------:R-:W4:Y:S04]  /*23ae0*/  LDG.E.U16 R42, desc[UR8][R42.64] ;  /* 0x000000082a2a7981 */ /* 0x000f28000c1e1500 */
[----:B------:R2:W4:Y:S02]  /*23af0*/  LDG.E.U16 R43, desc[UR8][R44.64] ;  /* 0x000000082c2b7981 */ /* 0x000524000c1e1500 */
[----:B--2---:R-:W-:-:S02]  /*23b00*/  IMAD.WIDE R44, R0, 0x2, R54 ;  /* 0x00000002002c7825 */ /* 0x004fc400078e0236 */
[----:B------:R-:W2:Y:S04]  /*23b10*/  LDL.64 R54, [R1+0x1f8] ;  /* 0x0001f80001367983 */ /* 0x000ea80000100a00 */
[----:B------:R-:W2:Y:S01]  /*23b20*/  LDG.E.U16 R44, desc[UR8][R44.64] ;  /* 0x000000082c2c7981 */ /* 0x000ea2000c1e1500 */
[----:B---3--:R-:W-:-:S05]  /*23b30*/  IMAD.WIDE R46, R0, 0x2, R46 ;  /* 0x00000002002e7825 */ /* 0x008fca00078e022e */
[----:B------:R0:W3:Y:S02]  /*23b40*/  LDG.E.U16 R45, desc[UR8][R46.64] ;  /* 0x000000082e2d7981 */ /* 0x0000e4000c1e1500 */
[C---:B0-----:R-:W-:Y:S02]  /*23b50*/  IMAD.WIDE R46, R0.reuse, 0x2, R56 ;  /* 0x00000002002e7825 */ /* 0x041fe400078e0238 */
[----:B------:R-:W3:Y:S04]  /*23b60*/  LDL.64 R56, [R1+0x178] ;  /* 0x0001780001387983 */ /* 0x000ee80000100a00 */
[----:B------:R-:W3:Y:S01]  /*23b70*/  LDG.E.U16 R46, desc[UR8][R46.64] ;  /* 0x000000082e2e7981 */ /* 0x000ee2000c1e1500 */
[----:B----4-:R-:W-:-:S05]  /*23b80*/  IMAD.WIDE R48, R0, 0x2, R48 ;  /* 0x0000000200307825 */ /* 0x010fca00078e0230 */
        /* <DEDUP_REMOVED lines=14> */
[----:B--2---:R-:W-:-:S05]  /*23c70*/  IMAD.WIDE R54, R0, 0x2, R54 ;  /* 0x0000000200367825 */ /* 0x004fca00078e0236 */
[----:B------:R0:W2:Y:S02]  /*23c80*/  LDG.E.U16 R53, desc[UR8][R54.64] ;  /* 0x0000000836357981 */ /* 0x0000a4000c1e1500 */
[C---:B0-----:R-:W-:Y:S02]  /*23c90*/  IMAD.WIDE R54, R0.reuse, 0x2, R122 ;  /* 0x0000000200367825 */ /* 0x041fe400078e027a */
[----:B------:R-:W2:Y:S04]  /*23ca0*/  LDL.64 R122, [R1+0x6c0] ;  /* 0x0006c000017a7983 */ /* 0x000ea80000100a00 */
[----:B------:R-:W2:Y:S01]  /*23cb0*/  LDG.E.U16 R54, desc[UR8][R54.64] ;  /* 0x0000000836367981 */ /* 0x000ea2000c1e1500 */
[----:B---3--:R-:W-:-:S05]  /*23cc0*/  IMAD.WIDE R56, R0, 0x2, R56 ;  /* 0x0000000200387825 */ /* 0x008fca00078e0238 */
[----:B------:R0:W3:Y:S02]  /*23cd0*/  LDG.E.U16 R55, desc[UR8][R56.64] ;  /* 0x0000000838377981 */ /* 0x0000e4000c1e1500 */
[C---:B0-----:R-:W-:Y:S02]  /*23ce0*/  IMAD.WIDE R56, R0.reuse, 0x2, R64 ;  /* 0x0000000200387825 */ /* 0x041fe400078e0240 */
[----:B------:R-:W2:Y:S04]  /*23cf0*/  LDL.64 R64, [R1+0x6f8] ;  /* 0x0006f80001407983 */ /* 0x000ea80000100a00 */
[----:B------:R-:W3:Y:S01]  /*23d00*/  LDG.E.U16 R56, desc[UR8][R56.64] ;  /* 0x0000000838387981 */ /* 0x000ee2000c1e1500 */
[----:B----4-:R-:W-:-:S05]  /*23d10*/  IMAD.WIDE R58, R0, 0x2, R58 ;  /* 0x00000002003a7825 */ /* 0x010fca00078e023a */
[----:B------:R0:W4:Y:S02]  /*23d20*/  LDG.E.U16 R57, desc[UR8][R58.64] ;  /* 0x000000083a397981 */ /* 0x000124000c1e1500 */
[C---:B0-----:R-:W-:Y:S02]  /*23d30*/  IMAD.WIDE R58, R0.reuse, 0x2, R66 ;  /* 0x00000002003a7825 */ /* 0x041fe400078e0242 */
[----:B------:R-:W3:Y:S04]  /*23d40*/  LDL.64 R66, [R1+0x688] ;  /* 0x0006880001427983 */ /* 0x000ee80000100a00 */
[----:B------:R-:W4:Y:S01]  /*23d50*/  LDG.E.U16 R58, desc[UR8][R58.64] ;  /* 0x000000083a3a7981 */ /* 0x000f22000c1e1500 */
[----:B------:R-:W-:-:S05]  /*23d60*/  IMAD.WIDE R60, R0, 0x2, R60 ;  /* 0x00000002003c7825 */ /* 0x000fca00078e023c */
[----:B------:R0:W4:Y:S02]  /*23d70*/  LDG.E.U16 R59, desc[UR8][R60.64] ;  /* 0x000000083c3b7981 */ /* 0x000124000c1e1500 */
[----:B0-----:R-:W-:-:S04]  /*23d80*/  IMAD.WIDE R60, R0, 0x2, R62 ;  /* 0x00000002003c7825 */ /* 0x001fc800078e023e */
[C---:B------:R-:W-:Y:S02]  /*23d90*/  IMAD.WIDE R62, R0.reuse, 0x2, R156 ;  /* 0x00000002003e7825 */ /* 0x040fe400078e029c */
[----:B------:R-:W4:Y:S04]  /*23da0*/  LDG.E.U16 R60, desc[UR8][R60.64] ;  /* 0x000000083c3c7981 */ /* 0x000f28000c1e1500 */
[----:B------:R2:W4:Y:S02]  /*23db0*/  LDG.E.U16 R61, desc[UR8][R62.64] ;  /* 0x000000083e3d7981 */ /* 0x000524000c1e1500 */
[----:B--2---:R-:W-:-:S05]  /*23dc0*/  IMAD.WIDE R62, R0, 0x2, R64 ;  /* 0x00000002003e7825 */ /* 0x004fca00078e0240 */
[----:B------:R0:W2:Y:S02]  /*23dd0*/  LDG.E.U16 R64, desc[UR8][R62.64] ;  /* 0x000000083e407981 */ /* 0x0000a4000c1e1500 */
        /* <DEDUP_REMOVED lines=8> */
[----:B0-----:R-:W-:-:S02]  /*23e60*/  IMAD.WIDE R62, R0, 0x2, R128 ;  /* 0x00000002003e7825 */ /* 0x001fc400078e0280 */
        /* <DEDUP_REMOVED lines=37> */
[----:B------:R0:W3:Y:S02]  /*240c0*/  LDG.E.U16 R104, desc[UR8][R62.64] ;  /* 0x000000083e687981 */ /* 0x0000e4000c1e1500 */
[C---:B0-----:R-:W-:Y:S02]  /*240d0*/  IMAD.WIDE R62, R0.reuse, 0x2, R130 ;  /* 0x00000002003e7825 */ /* 0x041fe400078e0282 */
        /* <DEDUP_REMOVED lines=23> */
[----:B--2---:R-:W-:-:S05]  /*24250*/  IMAD.WIDE R62, R0, 0x2, R122 ;  /* 0x00000002003e7825 */ /* 0x004fca00078e027a */
[----:B------:R0:W2:Y:S02]  /*24260*/  LDG.E.U16 R122, desc[UR8][R62.64] ;  /* 0x000000083e7a7981 */ /* 0x0000a4000c1e1500 */
        /* <DEDUP_REMOVED lines=9> */
[----:B------:R3:W4:Y:S02]  /*24300*/  LDG.E.U16 R128, desc[UR8][R62.64] ;  /* 0x000000083e807981 */ /* 0x000724000c1e1500 */
[----:B---3--:R-:W-:-:S05]  /*24310*/  IMAD.WIDE R62, R0, 0x2, R130 ;  /* 0x00000002003e7825 */ /* 0x008fca00078e0282 */
[----:B------:R0:W3:Y:S02]  /*24320*/  LDG.E.U16 R129, desc[UR8][R62.64] ;  /* 0x000000083e817981 */ /* 0x0000e4000c1e1500 */
[----:B0-----:R-:W-:-:S05]  /*24330*/  IMAD.WIDE R62, R0, 0x2, R152 ;  /* 0x00000002003e7825 */ /* 0x001fca00078e0298 */
        /* <DEDUP_REMOVED lines=42> */
[----:B------:R0:W-:Y:S04]  /*245e0*/  STS.U16 [R63+UR4+0x25600], R51 ;  /* 0x025600333f007988 */ /* 0x0001e80008000404 */
[----:B-1----:R-:W3:Y:S04]  /*245f0*/  LDL.64 R44, [R1+0x6e8] ;  /* 0x0006e800012c7983 */ /* 0x002ee80000100a00 */
[----:B------:R-:W4:Y:S04]  /*24600*/  LDL.64 R40, [R1+0x640] ;  /* 0x0006400001287983 */ /* 0x000f280000100a00 */
[----:B0-----:R-:W4:Y:S04]  /*24610*/  LDL.64 R50, [R1+0x678] ;  /* 0x0006780001327983 */ /* 0x001f280000100a00 */
[----:B------:R-:W4:Y:S04]  /*24620*/  LDL.64 R48, [R1+0x608] ;  /* 0x0006080001307983 */ /* 0x000f280000100a00 */
[----:B------:R-:W4:Y:S04]  /*24630*/  LDL.64 R42, [R1+0x5d0] ;  /* 0x0005d000012a7983 */ /* 0x000f280000100a00 */
[----:B------:R-:W4:Y:S04]  /*24640*/  LDL.64 R36, [R1+0x598] ;  /* 0x0005980001247983 */ /* 0x000f280000100a00 */
[----:B------:R-:W-:Y:S04]  /*24650*/  STS.U16 [R63+UR4+0x25a00], R52 ;  /* 0x025a00343f007988 */ /* 0x000fe80008000404 */
[----:B------:R-:W4:Y:S04]  /*24660*/  LDL.64 R46, [R1+0x560] ;  /* 0x00056000012e7983 */ /* 0x000f280000100a00 */
[----:B------:R-:W-:Y:S04]  /*24670*/  STS.U16 [R63+UR4+0x25e00], R53 ;  /* 0x025e00353f007988 */ /* 0x000fe80008000404 */
[----:B------:R-:W-:Y:S04]  /*24680*/  STS.U16 [R63+UR4+0x26200], R54 ;  /* 0x026200363f007988 */ /* 0x000fe80008000404 */
[----:B------:R-:W-:Y:S04]  /*24690*/  STS.U16 [R63+UR4+0x26600], R55 ;  /* 0x026600373f007988 */ /* 0x000fe80008000404 */
[----:B------:R-:W-:Y:S04]  /*246a0*/  STS.U16 [R63+UR4+0x26a00], R56 ;  /* 0x026a00383f007988 */ /* 0x000fe80008000404 */
[----:B------:R0:W-:Y:S04]  /*246b0*/  STS.U16 [R63+UR4+0x26e00], R57 ;  /* 0x026e00393f007988 */ /* 0x0001e80008000404 */
[----:B------:R-:W4:Y:S04]  /*246c0*/  LDL.64 R38, [R1+0x4f8] ;  /* 0x0004f80001267983 */ /* 0x000f280000100a00 */
[----:B0-----:R-:W4:Y:S04]  /*246d0*/  LDL.64 R56, [R1+0x530] ;  /* 0x0005300001387983 */ /* 0x001f280000100a00 */
[----:B------:R-:W-:Y:S04]  /*246e0*/  STS.U16 [R63+UR4+0x27200], R58 ;  /* 0x0272003a3f007988 */ /* 0x000fe80008000404 */
[----:B------:R0:W-:Y:S04]  /*246f0*/  STS.U16 [R63+UR4+0x27600], R59 ;  /* 0x0276003b3f007988 */ /* 0x0001e80008000404 */
[----:B0-----:R-:W4:Y:S04]  /*24700*/  LDL.64 R58, [R1+0x528] ;  /* 0x00052800013a7983 */ /* 0x001f280000100a00 */
[----:B------:R-:W-:Y:S04]  /*24710*/  STS.U16 [R63+UR4+0x27a00], R60 ;  /* 0x027a003c3f007988 */ /* 0x000fe80008000404 */
[----:B------:R0:W-:Y:S04]  /*24720*/  STS.U16 [R63+UR4+0x27e00], R61 ;  /* 0x027e003d3f007988 */ /* 0x0001e80008000404 */
[----:B0-----:R-:W4:Y:S01]  /*24730*/  LDL.64 R60, [R1+0x4b8] ;  /* 0x0004b800013c7983 */ /* 0x001f220000100a00 */
[----:B------:R-:W-:-:S05]  /*24740*/  LOP3.LUT R63, R133, 0x50, RZ, 0x3c, !PT ;  /* 0x00000050853f7812 */ /* 0x000fca00078e3cff */
[----:B------:R-:W-:Y:S04]  /*24750*/  STS.U16 [R63+UR4+0x20280], R64 ;  /* 0x020280403f007988 */ /* 0x000fe80008000404 */
[----:B------:R-:W-:Y:S04]  /*24760*/  STS.U16 [R63+UR4+0x20680], R65 ;  /* 0x020680413f007988 */ /* 0x000fe80008000404 */
[----:B------:R-:W-:Y:S04]  /*24770*/  STS.U16 [R63+UR4+0x20a80], R66 ;  /* 0x020a80423f007988 */ /* 0x000fe80008000404 */
[----:B------:R0:W-:Y:S01]  /*24780*/  STS.U16 [R63+UR4+0x20e80], R67 ;  /* 0x020e80433f007988 */ /* 0x0001e20008000404 */
[----:B--2---:R-:W-:-:S05]  /*24790*/  IMAD.WIDE R4, R0, 0x2, R4 ;  /* 0x0000000200047825 */ /* 0x004fca00078e0204 */
[----:B------:R4:W2:Y:S01]  /*247a0*/  LDG.E.U16 R53, desc[UR8][R4.64] ;  /* 0x0000000804357981 */ /* 0x0008a2000c1e1500 */
[----:B---3--:R-:W-:-:S03]  /*247b0*/  IMAD.WIDE R54, R0, 0x2, R44 ;  /* 0x0000000200367825 */ /* 0x008fc600078e022c */
[----:B------:R-:W3:Y:S04]  /*247c0*/  LDL.64 R44, [R1+0x4f0] ;  /* 0x0004f000012c7983 */ /* 0x000ee80000100a00 */
[----:B------:R-:W2:Y:S01]  /*247d0*/  LDG.E.U16 R54, desc[UR8][R54.64] ;  /* 0x0000000836367981 */ /* 0x000ea2000c1e1500 */
[----:B----4-:R-:W-:-:S05]  /*247e0*/  IMAD.WIDE R4, R0, 0x2, R50 ;  /* 0x0000000200047825 */ /* 0x010fca00078e0232 */
[----:B------:R1:W4:Y:S02]  /*247f0*/  LDG.E.U16 R52, desc[UR8][R4.64] ;  /* 0x0000000804347981 */ /* 0x000324000c1e1500 */
[C---:B-1----:R-:W-:Y:S02]  /*24800*/  IMAD.WIDE R4, R0.reuse, 0x2, R40 ;  /* 0x0000000200047825 */ /* 0x042fe400078e0228 */
[----:B------:R-:W2:Y:S04]  /*24810*/  LDL.64 R40, [R1+0x4c0] ;  /* 0x0004c00001287983 */ /* 0x000ea80000100a00 */
[----:B------:R1:W4:Y:S02]  /*24820*/  LDG.E.U16 R51, desc[UR8][R4.64] ;  /* 0x0000000804337981 */ /* 0x000324000c1e1500 */
[----:B-1----:R-:W-:-:S05]  /*24830*/  IMAD.WIDE R4, R0, 0x2, R48 ;  /* 0x0000000200047825 */ /* 0x002fca00078e0230 */
[----:B------:R1:W4:Y:S02]  /*24840*/  LDG.E.U16 R50, desc[UR8][R4.64] ;  /* 0x0000000804327981 */ /* 0x000324000c1e1500 */
[C---:B-1----:R-:W-:Y:S02]  /*24850*/  IMAD.WIDE R4, R0.reuse, 0x2, R42 ;  /* 0x0000000200047825 */ /* 0x042fe400078e022a */
[----:B------:R-:W4:Y:S04]  /*24860*/  LDL.64 R42, [R1+0x488] ;  /* 0x00048800012a7983 */ /* 0x000f280000100a00 */
[----:B------:R1:W4:Y:S02]  /*24870*/  LDG.E.U16 R49, desc[UR8][R4.64] ;  /* 0x0000000804317981 */ /* 0x000324000c1e1500 */
[----:B-1----:R-:W-:-:S02]  /*24880*/  IMAD.WIDE R4, R0, 0x2, R36 ;  /* 0x0000000200047825 */ /* 0x002fc400078e0224 */
[----:B------:R-:W4:Y:S04]  /*24890*/  LDL.64 R36, [R1+0x480] ;  /* 0x0004800001247983 */ /* 0x000f280000100a00 */
[----:B------:R1:W4:Y:S02]  /*248a0*/  LDG.E.U16 R48, desc[UR8][R4.64] ;  /* 0x0000000804307981 */ /* 0x000324000c1e1500 */
[----:B-1----:R-:W-:-:S05]  /*248b0*/  IMAD.WIDE R4, R0, 0x2, R46 ;  /* 0x0000000200047825 */ /* 0x002fca00078e022e */
[----:B------:R1:W4:Y:S01]  /*248c0*/  LDG.E.U16 R47, desc[UR8][R4.64] ;  /* 0x00000008042f7981 */ /* 0x000322000c1e1500 */
[----:B0-----:R-:W-:-:S03]  /*248d0*/  IMAD.WIDE R66, R0, 0x2, R38 ;  /* 0x0000000200427825 */ /* 0x001fc600078e0226 */
[----:B------:R-:W4:Y:S04]  /*248e0*/  LDL.64 R38, [R1+0x448] ;  /* 0x0004480001267983 */ /* 0x000f280000100a00 */
[----:B------:R-:W-:Y:S01]  /*248f0*/  STS.U16 [R63+UR4+0x21280], R68 ;  /* 0x021280443f007988 */ /* 0x000fe20008000404 */
[----:B-1----:R-:W-:-:S03]  /*24900*/  IMAD.WIDE R4, R0, 0x2, R56 ;  /* 0x0000000200047825 */ /* 0x002fc600078e0238 */
[----:B------:R-:W4:Y:S04]  /*24910*/  LDL.64 R56, [R1+0x450] ;  /* 0x0004500001387983 */ /* 0x000f280000100a00 */
[----:B------:R0:W4:Y:S04]  /*24920*/  LDG.E.U16 R55, desc[UR8][R4.64] ;  /* 0x0000000804377981 */ /* 0x000128000c1e1500 */
[----:B------:R-:W4:Y:S01]  /*24930*/  LDG.E.U16 R66, desc[UR8][R66.64] ;  /* 0x0000000842427981 */ /* 0x000f22000c1e1500 */
[----:B0-----:R-:W-:-:S03]  /*24940*/  IMAD.WIDE R4, R0, 0x2, R58 ;  /* 0x0000000200047825 */ /* 0x001fc600078e023a */
[----:B------:R-:W4:Y:S04]  /*24950*/  LDL.64 R58, [R1+0x418] ;  /* 0x00041800013a7983 */ /* 0x000f280000100a00 */
[----:B------:R3:W4:Y:S04]  /*24960*/  LDG.E.U16 R46, desc[UR8][R4.64] ;  /* 0x00000008042e7981 */ /* 0x000728000c1e1500 */
        /* <DEDUP_REMOVED lines=25> */
[----:B------:R1:W-:Y:S04]  /*24b00*/  STS.U16 [R63+UR4+0x27a80], R129 ;  /* 0x027a80813f007988 */ /* 0x0003e80008000404 */
[----:B------:R2:W-:Y:S04]  /*24b10*/  STS.U16 [R63+UR4+0x27e80], R130 ;  /* 0x027e80823f007988 */ /* 0x0005e80008000404 */
[----:B0-----:R-:W4:Y:S04]  /*24b20*/  LDL.64 R122, [R1+0x338] ;  /* 0x00033800017a7983 */ /* 0x001f280000100a00 */
[----:B-1----:R-:W4:Y:S01]  /*24b30*/  LDL.64 R128, [R1+0x368] ;  /* 0x0003680001807983 */ /* 0x002f220000100a00 */
[----:B---3--:R-:W-:-:S05]  /*24b40*/  IMAD.WIDE R4, R0, 0x2, R44 ;  /* 0x0000000200047825 */ /* 0x008fca00078e022c */
[----:B------:R2:W3:Y:S02]  /*24b50*/  LDG.E.U16 R45, desc[UR8][R4.64] ;  /* 0x00000008042d7981 */ /* 0x0004e4000c1e1500 */
[C---:B--2---:R-:W-:Y:S02]  /*24b60*/  IMAD.WIDE R4, R0.reuse, 0x2, R40 ;  /* 0x0000000200047825 */ /* 0x044fe400078e0228 */
[----:B------:R-:W2:Y:S04]  /*24b70*/  LDL.64 R40, [R1+0x410] ;  /* 0x0004100001287983 */ /* 0x000ea80000100a00 */
[----:B------:R0:W3:Y:S02]  /*24b80*/  LDG.E.U16 R65, desc[UR8][R4.64] ;  /* 0x0000000804417981 */ /* 0x0000e4000c1e1500 */
[----:B0-----:R-:W-:-:S02]  /*24b90*/  IMAD.WIDE R4, R0, 0x2, R60 ;  /* 0x0000000200047825 */ /* 0x001fc400078e023c */
[----:B------:R-:W3:Y:S04]  /*24ba0*/  LDL.64 R60, [R1+0x3e0] ;  /* 0x0003e000013c7983 */ /* 0x000ee80000100a00 */
[----:B------:R4:W3:Y:S02]  /*24bb0*/  LDG.E.U16 R44, desc[UR8][R4.64] ;  /* 0x00000008042c7981 */ /* 0x0008e4000c1e1500 */
[----:B----4-:R-:W-:-:S05]  /*24bc0*/  IMAD.WIDE R4, R0, 0x2, R42 ;  /* 0x0000000200047825 */ /* 0x010fca00078e022a */
[----:B------:R0:W4:Y:S02]  /*24bd0*/  LDG.E.U16 R64, desc[UR8][R4.64] ;  /* 0x0000000804407981 */ /* 0x000124000c1e1500 */
[C---:B0-----:R-:W-:Y:S02]  /*24be0*/  IMAD.WIDE R4, R0.reuse, 0x2, R36 ;  /* 0x0000000200047825 */ /* 0x041fe400078e0224 */
        /* <DEDUP_REMOVED lines=9> */
[----:B------:R-:W4:Y:S01]  /*24c80*/  LDL.64 R58, [R1+0x370] ;  /* 0x00037000013a7983 */ /* 0x000f220000100a00 */
[----:B------:R-:W-:-:S05]  /*24c90*/  LOP3.LUT R126, R133, 0x60, RZ, 0x3c, !PT ;  /* 0x00000060857e7812 */ /* 0x000fca00078e3cff */
[----:B------:R-:W-:Y:S04]  /*24ca0*/  STS.U16 [R126+UR4+0x20300], R131 ;  /* 0x020300837e007988 */ /* 0x000fe80008000404 */
[----:B------:R-:W-:Y:S04]  /*24cb0*/  STS.U16 [R126+UR4+0x20700], R154 ;  /* 0x0207009a7e007988 */ /* 0x000fe80008000404 */
[----:B------:R0:W-:Y:S04]  /*24cc0*/  STS.U16 [R126+UR4+0x20b00], R155 ;  /* 0x020b009b7e007988 */ /* 0x0001e80008000404 */
[----:B------:R-:W-:Y:S04]  /*24cd0*/  STS.U16 [R126+UR4+0x20f00], R158 ;  /* 0x020f009e7e007988 */ /* 0x000fe80008000404 */
[----:B------:R-:W-:Y:S04]  /*24ce0*/  STS.U16 [R126+UR4+0x21300], R159 ;  /* 0x0213009f7e007988 */ /* 0x000fe80008000404 */
[----:B------:R-:W-:Y:S04]  /*24cf0*/  STS.U16 [R126+UR4+0x21700], R162 ;  /* 0x021700a27e007988 */ /* 0x000fe80008000404 */
[----:B------:R-:W-:Y:S04]  /*24d00*/  STS.U16 [R126+UR4+0x21b00], R163 ;  /* 0x021b00a37e007988 */ /* 0x000fe80008000404 */
[----:B------:R1:W-:Y:S04]  /*24d10*/  STS.U16 [R126+UR4+0x21f00], R62 ;  /* 0x021f003e7e007988 */ /* 0x0003e80008000404 */
[----:B0-----:R-:W4:Y:S04]  /*24d20*/  LDL.64 R154, [R1+0x2f8] ;  /* 0x0002f800019a7983 */ /* 0x001f280000100a00 */
[----:B------:R-:W4:Y:S04]  /*24d30*/  LDL.64 R130, [R1+0x2c8] ;  /* 0x0002c80001827983 */ /* 0x000f280000100a00 */
[----:B-1----:R2:W4:Y:S04]  /*24d40*/  LDG.E.U16 R62, desc[UR8][R4.64] ;  /* 0x00000008043e7981 */ /* 0x002528000c1e1500 */
[----:B------:R-:W4:Y:S04]  /*24d50*/  LDL.64 R162, [R1+0x288] ;  /* 0x0002880001a27983 */ /* 0x000f280000100a00 */
[----:B------:R-:W4:Y:S01]  /*24d60*/  LDL.64 R158, [R1+0x258] ;  /* 0x00025800019e7983 */ /* 0x000f220000100a00 */
[----:B--2---:R-:W-:-:S05]  /*24d70*/  IMAD.WIDE R4, R0, 0x2, R40 ;  /* 0x0000000200047825 */ /* 0x004fca00078e0228 */
[----:B------:R3:W2:Y:S02]  /*24d80*/  LDG.E.U16 R41, desc[UR8][R4.64] ;  /* 0x0000000804297981 */ /* 0x0006a4000c1e1500 */
[----:B---3--:R-:W-:-:S05]  /*24d90*/  IMAD.WIDE R4, R0, 0x2, R60 ;  /* 0x0000000200047825 */ /* 0x008fca00078e023c */
[----:B------:R4:W3:Y:S02]  /*24da0*/  LDG.E.U16 R61, desc[UR8][R4.64] ;  /* 0x00000008043d7981 */ /* 0x0008e4000c1e1500 */
[C---:B----4-:R-:W-:Y:S02]  /*24db0*/  IMAD.WIDE R4, R0.reuse, 0x2, R36 ;  /* 0x0000000200047825 */ /* 0x050fe400078e0224 */
[----:B------:R-:W4:Y:S04]  /*24dc0*/  LDL.64 R36, [R1+0x330] ;  /* 0x0003300001247983 */ /* 0x000f280000100a00 */
[----:B------:R0:W2:Y:S02]  /*24dd0*/  LDG.E.U16 R40, desc[UR8][R4.64] ;  /* 0x0000000804287981 */ /* 0x0000a4000c1e1500 */
[----:B0-----:R-:W-:-:S02]  /*24de0*/  IMAD.WIDE R4, R0, 0x2, R56 ;  /* 0x0000000200047825 */ /* 0x001fc400078e0238 */
[----:B------:R-:W2:Y:S04]  /*24df0*/  LDL.64 R56, [R1+0x300] ;  /* 0x0003000001387983 */ /* 0x000ea80000100a00 */
[----:B------:R0:W3:Y:S02]  /*24e00*/  LDG.E.U16 R60, desc[UR8][R4.64] ;  /* 0x00000008043c7981 */ /* 0x0000e4000c1e1500 */
[----:B0-----:R-:W-:-:S05]  /*24e10*/  IMAD.WIDE R4, R0, 0x2, R38 ;  /* 0x0000000200047825 */ /* 0x001fca00078e0226 */
[----:B------:R0:W3:Y:S02]  /*24e20*/  LDG.E.U16 R39, desc[UR8][R4.64] ;  /* 0x0000000804277981 */ /* 0x0000e4000c1e1500 */
[----:B0-----:R-:W-:-:S05]  /*24e30*/  IMAD.WIDE R4, R0, 0x2, R58 ;  /* 0x0000000200047825 */ /* 0x001fca00078e023a */
[----:B------:R0:W3:Y:S02]  /*24e40*/  LDG.E.U16 R59, desc[UR8][R4.64] ;  /* 0x00000008043b7981 */ /* 0x0000e4000c1e1500 */
[C---:B0-----:R-:W-:Y:S02]  /*24e50*/  IMAD.WIDE R4, R0.reuse, 0x2, R128 ;  /* 0x0000000200047825 */ /* 0x041fe400078e0280 */
[----:B------:R-:W3:Y:S04]  /*24e60*/  LDL.64 R128, [R1+0x2c0] ;  /* 0x0002c00001807983 */ /* 0x000ee80000100a00 */
[----:B------:R0:W3:Y:S02]  /*24e70*/  LDG.E.U16 R38, desc[UR8][R4.64] ;  /* 0x0000000804267981 */ /* 0x0000e4000c1e1500 */
[----:B0-----:R-:W-:-:S02]  /*24e80*/  IMAD.WIDE R4, R0, 0x2, R122 ;  /* 0x0000000200047825 */ /* 0x001fc400078e027a */
[----:B------:R-:W3:Y:S04]  /*24e90*/  LDL.64 R122, [R1+0x290] ;  /* 0x00029000017a7983 */ /* 0x000ee80000100a00 */
[----:B------:R4:W3:Y:S02]  /*24ea0*/  LDG.E.U16 R58, desc[UR8][R4.64] ;  /* 0x00000008043a7981 */ /* 0x0008e4000c1e1500 */
[----:B----4-:R-:W-:-:S05]  /*24eb0*/  IMAD.WIDE R4, R0, 0x2, R36 ;  /* 0x0000000200047825 */ /* 0x010fca00078e0224 */
[----:B------:R2:W4:Y:S02]  /*24ec0*/  LDG.E.U16 R37, desc[UR8][R4.64] ;  /* 0x0000000804257981 */ /* 0x000524000c1e1500 */
[----:B--2---:R-:W-:-:S05]  /*24ed0*/  IMAD.WIDE R4, R0, 0x2, R56 ;  /* 0x0000000200047825 */ /* 0x004fca00078e0238 */
[----:B------:R0:W2:Y:S02]  /*24ee0*/  LDG.E.U16 R57, desc[UR8][R4.64] ;  /* 0x0000000804397981 */ /* 0x0000a4000c1e1500 */
[C---:B0-----:R-:W-:Y:S02]  /*24ef0*/  IMAD.WIDE R4, R0.reuse, 0x2, R154 ;  /* 0x0000000200047825 */ /* 0x041fe400078e029a */
[----:B------:R-:W2:Y:S04]  /*24f00*/  LDL.64 R154, [R1+0x250] ;  /* 0x00025000019a7983 */ /* 0x000ea80000100a00 */
        /* <DEDUP_REMOVED lines=22> */
[C---:B---3--:R-:W-:Y:S02]  /*25070*/  IMAD.WIDE R4, R0.reuse, 0x2, R128 ;  /* 0x0000000200047825 */ /* 0x048fe400078e0280 */
[----:B------:R-:W3:Y:S04]  /*25080*/  LDL.64 R128, [R1+0x128] ;  /* 0x0001280001807983 */ /* 0x000ee80000100a00 */
[----:B------:R0:W2:Y:S02]  /*25090*/  LDG.E.U16 R88, desc[UR8][R4.64] ;  /* 0x0000000804587981 */ /* 0x0000a4000c1e1500 */
[----:B0-----:R-:W-:-:S02]  /*250a0*/  IMAD.WIDE R4, R0, 0x2, R122 ;  /* 0x0000000200047825 */ /* 0x001fc400078e027a */
[----:B------:R-:W2:Y:S04]  /*250b0*/  LDL.64 R122, [R1+0xe8] ;  /* 0x0000e800017a7983 */ /* 0x000ea80000100a00 */
[----:B------:R0:W2:Y:S04]  /*250c0*/  LDG.E.U16 R90, desc[UR8][R4.64] ;  /* 0x00000008045a7981 */ /* 0x0000a8000c1e1500 */
[----:B------:R-:W0:Y:S02]  /*250d0*/  LDL.64 R4, [R1+0x1e0] ;  /* 0x0001e00001047983 */ /* 0x000e240000100a00 */
        /* <DEDUP_REMOVED lines=22> */
[----:B------:R0:W2:Y:S04]  /*25240*/  LDG.E.U16 R106, desc[UR8][R4.64] ;  /* 0x00000008046a7981 */ /* 0x0000a8000c1e1500 */
[----:B------:R-:W0:Y:S02]  /*25250*/  LDL.64 R4, [R1+0x60] ;  /* 0x0000600001047983 */ /* 0x000e240000100a00 */
[----:B0-----:R-:W-:-:S05]  /*25260*/  IMAD.WIDE R4, R0, 0x2, R4 ;  /* 0x0000000200047825 */ /* 0x001fca00078e0204 */
[----:B------:R0:W3:Y:S02]  /*25270*/  LDG.E.U16 R108, desc[UR8][R4.64] ;  /* 0x00000008046c7981 */ /* 0x0000e4000c1e1500 */
[----:B0-----:R-:W-:-:S05]  /*25280*/  IMAD.WIDE R4, R0, 0x2, R162 ;  /* 0x0000000200047825 */ /* 0x001fca00078e02a2 */
[----:B------:R0:W3:Y:S02]  /*25290*/  LDG.E.U16 R110, desc[UR8][R4.64] ;  /* 0x00000008046e7981 */ /* 0x0000e4000c1e1500 */
[----:B0-----:R-:W-:-:S05]  /*252a0*/  IMAD.WIDE R4, R0, 0x2, R150 ;  /* 0x0000000200047825 */ /* 0x001fca00078e0296 */
[----:B------:R0:W3:Y:S02]  /*252b0*/  LDG.E.U16 R112, desc[UR8][R4.64] ;  /* 0x0000000804707981 */ /* 0x0000e4000c1e1500 */
[----:B0-----:R-:W-:-:S05]  /*252c0*/  IMAD.WIDE R4, R0, 0x2, R158 ;  /* 0x0000000200047825 */ /* 0x001fca00078e029e */
[----:B------:R2:W3:Y:S02]  /*252d0*/  LDG.E.U16 R114, desc[UR8][R4.64] ;  /* 0x0000000804727981 */ /* 0x0004e4000c1e1500 */
[----:B--2---:R-:W-:-:S05]  /*252e0*/  IMAD.WIDE R4, R0, 0x2, R154 ;  /* 0x0000000200047825 */ /* 0x004fca00078e029a */
[----:B------:R4:W2:Y:S02]  /*252f0*/  LDG.E.U16 R116, desc[UR8][R4.64] ;  /* 0x0000000804747981 */ /* 0x0008a4000c1e1500 */
[----:B----4-:R-:W-:-:S05]  /*25300*/  IMAD.WIDE R4, R0, 0x2, R130 ;  /* 0x0000000200047825 */ /* 0x010fca00078e0282 */
[----:B------:R3:W4:Y:S02]  /*25310*/  LDG.E.U16 R118, desc[UR8][R4.64] ;  /* 0x0000000804767981 */ /* 0x000724000c1e1500 */
[----:B---3--:R-:W-:-:S05]  /*25320*/  IMAD.WIDE R4, R0, 0x2, R128 ;  /* 0x0000000200047825 */ /* 0x008fca00078e0280 */
[----:B------:R0:W3:Y:S02]  /*25330*/  LDG.E.U16 R120, desc[UR8][R4.64] ;  /* 0x0000000804787981 */ /* 0x0000e4000c1e1500 */
[----:B0-----:R-:W-:-:S05]  /*25340*/  IMAD.WIDE R4, R0, 0x2, R122 ;  /* 0x0000000200047825 */ /* 0x001fca00078e027a */
[----:B------:R0:W2:Y:S02]  /*25350*/  LDG.E.U16 R122, desc[UR8][R4.64] ;  /* 0x00000008047a7981 */ /* 0x0000a4000c1e1500 */
[----:B0-----:R-:W-:-:S05]  /*25360*/  IMAD.WIDE R4, R0, 0x2, R148 ;  /* 0x0000000200047825 */ /* 0x001fca00078e0294 */
[----:B------:R0:W2:Y:S01]  /*25370*/  LDG.E.U16 R123, desc[UR8][R4.64] ;  /* 0x00000008047b7981 */ /* 0x0000a2000c1e1500 */
[----:B------:R-:W1:Y:S01]  /*25380*/  S2R R127, SR_TID.X ;  /* 0x00000000007f7919 */ /* 0x000e620000002100 */
[----:B------:R-:W-:Y:S02]  /*25390*/  F2FP.F16.F32.PACK_AB R15, R35, R15 ;  /* 0x0000000f230f723e */ /* 0x000fe400000000ff */
[----:B------:R-:W-:Y:S01]  /*253a0*/  F2FP.F16.F32.PACK_AB R16, R16, R34 ;  /* 0x000000221010723e */ /* 0x000fe200000000ff */
[----:B------:R-:W-:Y:S01]  /*253b0*/  STS.U16 [R126+UR4+0x22300], R55 ;  /* 0x022300377e007988 */ /* 0x000fe20008000404 */
        /* <DEDUP_REMOVED lines=8> */
[----:B------:R-:W-:Y:S01]  /*25440*/  STS.U16 [R126+UR4+0x22700], R66 ;  /* 0x022700427e007988 */ /* 0x000fe20008000404 */
[----:B0-----:R-:W-:-:S02]  /*25450*/  F2FP.F16.F32.PACK_AB R4, R80, R81 ;  /* 0x000000515004723e */ /* 0x001fc400000000ff */
        /* <DEDUP_REMOVED lines=20> */
[----:B------:R-:W-:Y:S01]  /*255a0*/  F2FP.F16.F32.PACK_AB R35, R119, R121 ;  /* 0x000000797723723e */ /* 0x000fe200000000ff */
[----:B------:R-:W-:Y:S04]  /*255b0*/  STS.U16 [R126+UR4+0x22b00], R65 ;  /* 0x022b00417e007988 */ /* 0x000fe80008000404 */
[----:B------:R-:W-:Y:S01]  /*255c0*/  STS.U16 [R126+UR4+0x22f00], R64 ;  /* 0x022f00407e007988 */ /* 0x000fe20008000404 */
[----:B------:R-:W-:Y:S01]  /*255d0*/  STTM.16dp32bit_t0_t15.x32 tmem[UR7+0x100], R4 ;  /* 0x00010004000079ed */ /* 0x000fe20008a80007 */
[----:B------:R1:W-:Y:S02]  /*255e0*/  STTM.16dp32bit_t16_t31.x32 tmem[UR7+0x120], R4 ;  /* 0x00012004000079ed */ /* 0x0003e40008aa0007 */
        /* <DEDUP_REMOVED lines=15> */
[----:B-1----:R-:W-:-:S02]  /*256e0*/  LOP3.LUT R4, R127, 0x3f, RZ, 0xc0, !PT ;  /* 0x0000003f7f047812 */ /* 0x002fc400078ec0ff */
[----:B------:R-:W-:-:S03]  /*256f0*/  LOP3.LUT R5, R127, 0x40, RZ, 0xc0, !PT ;  /* 0x000000407f057812 */ /* 0x000fc600078ec0ff */
[----:B------:R-:W-:Y:S01]  /*25700*/  IMAD.SHL.U32 R4, R4, 0x2, RZ ;  /* 0x0000000204047824 */ /* 0x000fe200078e00ff */
[----:B------:R-:W-:Y:S04]  /*25710*/  STS.U16 [R126+UR4+0x26f00], R104 ;  /* 0x026f00687e007988 */ /* 0x000fe80008000404 */
[----:B------:R-:W-:Y:S01]  /*25720*/  LEA R4, R5, R4, 0x9 ;  /* 0x0000000405047211 */ /* 0x000fe200078e48ff */
[----:B------:R-:W-:Y:S03]  /*25730*/  STS.U16 [R126+UR4+0x27300], R106 ;  /* 0x0273006a7e007988 */ /* 0x000fe60008000404 */
[----:B------:R-:W-:Y:S01]  /*25740*/  LOP3.LUT R155, R4, 0x70, RZ, 0x3c, !PT ;  /* 0x00000070049b7812 */ /* 0x000fe200078e3cff */
[----:B------:R-:W-:Y:S04]  /*25750*/  STS.U16 [R126+UR4+0x27700], R108 ;  /* 0x0277006c7e007988 */ /* 0x000fe80008000404 */
[----:B------:R-:W-:Y:S04]  /*25760*/  STS.U16 [R126+UR4+0x27b00], R110 ;  /* 0x027b006e7e007988 */ /* 0x000fe80008000404 */
[----:B------:R-:W-:Y:S04]  /*25770*/  STS.U16 [R126+UR4+0x27f00], R112 ;  /* 0x027f00707e007988 */ /* 0x000fe80008000404 */
[----:B------:R0:W-:Y:S04]  /*25780*/  STS.U16 [R155+UR4+0x24f80], R3 ;  /* 0x024f80039b007988 */ /* 0x0001e80008000404 */
[----:B------:R-:W-:Y:S04]  /*25790*/  STS.U16 [R155+UR4+0x20380], R54 ;  /* 0x020380369b007988 */ /* 0x000fe80008000404 */
[----:B------:R-:W-:Y:S01]  /*257a0*/  STS.U16 [R155+UR4+0x20780], R53 ;  /* 0x020780359b007988 */ /* 0x000fe20008000404 */
[----:B0-----:R-:W-:-:S03]  /*257b0*/  FADD R3, -R132, R125 ;  /* 0x0000007d84037221 */ /* 0x001fc60000000100 */
        /* <DEDUP_REMOVED lines=24> */
[----:B--2---:R-:W-:Y:S04]  /*25940*/  STS.U16 [R155+UR4+0x26f80], R116 ;  /* 0x026f80749b007988 */ /* 0x004fe80008000404 */
[----:B----4-:R-:W-:Y:S04]  /*25950*/  STS.U16 [R155+UR4+0x27380], R118 ;  /* 0x027380769b007988 */ /* 0x010fe80008000404 */
[----:B---3--:R-:W-:Y:S04]  /*25960*/  STS.U16 [R155+UR4+0x27780], R120 ;  /* 0x027780789b007988 */ /* 0x008fe80008000404 */
[----:B------:R-:W-:Y:S04]  /*25970*/  STS.U16 [R155+UR4+0x27b80], R122 ;  /* 0x027b807a9b007988 */ /* 0x000fe80008000404 */
[----:B------:R0:W-:Y:S01]  /*25980*/  STS.U16 [R155+UR4+0x27f80], R123 ;  /* 0x027f807b9b007988 */ /* 0x0001e20008000404 */
[----:B------:R-:W-:Y:S01]  /*25990*/  FMUL R3, R3, 1.4426950216293334961 ;  /* 0x3fb8aa3b03037820 */ /* 0x000fe20000400000 */
[----:B------:R-:W1:Y:S02]  /*259a0*/  FENCE.VIEW.ASYNC.T ;  /* 0x00000000000073c6 */ /* 0x000e640000000200 */
[----:B-1----:R-:W-:Y:S06]  /*259b0*/  BAR.SYNC.DEFER_BLOCKING 0x0 ;  /* 0x0000000000007b1d */ /* 0x002fec0000010000 */
[----:B0-----:R-:W-:Y:S01]  /*259c0*/  LDTM.16dp32bit_t0_t15.x128 R4, tmem[UR7] ;  /* 0x00000007000479ee */ /* 0x001fe20008b80000 */
[----:B------:R-:W0:Y:S01]  /*259d0*/  LDTM.16dp32bit_t16_t31.x128 R4, tmem[UR7+0x80] ;  /* 0x00008007000479ee */ /* 0x000e220008ba0000 */
[----:B------:R-:W0:Y:S01]  /*259e0*/  MUFU.EX2 R3, R3 ;  /* 0x0000000300037308 */ /* 0x000e220000000800 */
[----:B------:R-:W-:Y:S01]  /*259f0*/  NOP ;  /* 0x0000000000007918 */ /* 0x000fe20000000000 */
[C---:B0-----:R-:W-:Y:S01]  /*25a00*/  FMUL R4, R3.reuse, R4 ;  /* 0x0000000403047220 */ /* 0x041fe20000400000 */
        /* <DEDUP_REMOVED lines=128> */
[----:B------:R0:W-:Y:S01]  /*26210*/  STTM.16dp32bit_t16_t31.x128 tmem[UR7+0x80], R4 ;  /* 0x00008004000079ed */ /* 0x0001e20008ba0007 */
[----:B------:R-:W1:Y:S02]  /*26220*/  FENCE.VIEW.ASYNC.T ;  /* 0x00000000000073c6 */ /* 0x000e640000000200 */
[----:B-1----:R-:W-:Y:S01]  /*26230*/  BAR.SYNC.DEFER_BLOCKING 0x0 ;  /* 0x0000000000007b1d */ /* 0x002fe20000010000 */
[----:B------:R-:W-:-:S05]  /*26240*/  LEA R155, R144, UR4, 0x3 ;  /* 0x00000004909b7c11 */ /* 0x000fca000f8e18ff */
[----:B------:R1:W-:Y:S06]  /*26250*/  MEMBAR.ALL.CTA ;  /* 0x0000000000007992 */ /* 0x0003ec0000008000 */
[----:B-1----:R-:W1:Y:S01]  /*26260*/  FENCE.VIEW.ASYNC.S ;  /* 0x00000000000073c6 */ /* 0x002e620000000000 */
[----:B------:R-:W-:Y:S02]  /*26270*/  VIADD R155, R155, 0x38000 ;  /* 0x000380009b9b7836 */ /* 0x000fe40000000000 */
[----:B------:R-:W-:Y:S01]  /*26280*/  FADD R154, R141, R145 ;  /* 0x000000918d9a7221 */ /* 0x000fe20000000000 */
[----:B------:R-:W-:-:S02]  /*26290*/  MOV R141, R147 ;  /* 0x00000093008d7202 */ /* 0x000fc40000000f00 */
[----:B------:R-:W-:Y:S01]  /*262a0*/  R2UR UR6, R155 ;  /* 0x000000009b0672ca */ /* 0x000fe200000e0000 */
[----:B-1----:R-:W-:Y:S06]  /*262b0*/  BAR.SYNC.DEFER_BLOCKING 0x0 ;  /* 0x0000000000007b1d */ /* 0x002fec0000010000 */
[----:B------:R-:W-:Y:S08]  /*262c0*/  @P2 BRA `(.L_x_16) ;  /* 0x00000004003c2947 */ /* 0x000ff00003800000 */
[----:B------:R-:W2:Y:S04]  /*262d0*/  LDL R158, [R1+0x800] ;  /* 0x00080000019e7983 */ /* 0x000ea80000100800 */
[----:B0-----:R-:W3:Y:S04]  /*262e0*/  LDL.64 R122, [R1+0x7f8] ;  /* 0x0007f800017a7983 */ /* 0x001ee80000100a00 */
[----:B------:R-:W4:Y:S04]  /*262f0*/  LDL.64 R124, [R1+0x7f0] ;  /* 0x0007f000017c7983 */ /* 0x000f280000100a00 */
[----:B------:R-:W3:Y:S04]  /*26300*/  LDL.64 R126, [R1+0x7e8] ;  /* 0x0007e800017e7983 */ /* 0x000ee80000100a00 */
[----:B------:R-:W3:Y:S04]  /*26310*/  LDL.64 R128, [R1+0x7e0] ;  /* 0x0007e00001807983 */ /* 0x000ee80000100a00 */
[----:B------:R-:W3:Y:S04]  /*26320*/  LDL.64 R130, [R1+0x7d8] ;  /* 0x0007d80001827983 */ /* 0x000ee80000100a00 */
[----:B------:R-:W4:Y:S01]  /*26330*/  LDL.64 R162, [R1+0x78] ;  /* 0x0000780001a27983 */ /* 0x000f220000100a00 */
[----:B------:R-:W-:-:S13]  /*26340*/  ELECT P3, URZ, PT ;  /* 0x0000000000ff782f */ /* 0x000fda0003860000 */
[----:B------:R-:W-:-:S04]  /*26350*/  @P3 MOV R5, 0x40004040 ;  /* 0x4000404000053802 */ /* 0x000fc80000000f00 */
[----:B------:R-:W-:Y:S01]  /*26360*/  @P3 R2UR UR71, R5 ;  /* 0x00000000054732ca */ /* 0x000fe200000e0000 */
[----:B------:R-:W-:Y:S01]  /*26370*/  UMOV UR72, 0x0 ;  /* 0x0000000000487882 */ /* 0x000fe20000000000 */
[----:B------:R-:W-:Y:S01]  /*26380*/  UMOV UR73, 0x4400010 ;  /* 0x0440001000497882 */ /* 0x000fe20000000000 */
[----:B------:R-:W-:Y:S02]  /*26390*/  MOV.SPILL R6, UR21 ;  /* 0x0000001500067c02 */ /* 0x000fe40009000f00 */
[----:B------:R-:W-:Y:S02]  /*263a0*/  MOV.SPILL R7, UR20 ;  /* 0x0000001400077c02 */ /* 0x000fe40009000f00 */
[----:B------:R-:W-:Y:S02]  /*263b0*/  MOV.SPILL R8, UR19 ;  /* 0x0000001300087c02 */ /* 0x000fe40009000f00 */
[----:B------:R-:W-:Y:S02]  /*263c0*/  MOV.SPILL R9, UR18 ;  /* 0x0000001200097c02 */ /* 0x000fe40009000f00 */
[----:B------:R-:W-:-:S02]  /*263d0*/  MOV.SPILL R10, UR17 ;  /* 0x00000011000a7c02 */ /* 0x000fc40009000f00 */
[----:B------:R-:W-:Y:S02]  /*263e0*/  MOV.SPILL R11, UR16 ;  /* 0x00000010000b7c02 */ /* 0x000fe40009000f00 */
[----:B------:R-:W-:Y:S02]  /*263f0*/  MOV.SPILL R12, UR15 ;  /* 0x0000000f000c7c02 */ /* 0x000fe40009000f00 */
[----:B------:R-:W-:Y:S01]  /*26400*/  MOV.SPILL R13, UR14 ;  /* 0x0000000e000d7c02 */ /* 0x000fe20009000f00 */
[----:B------:R-:W-:Y:S01]  /*26410*/  HFMA2 R5, -RZ, RZ, 0, 0 ;  /* 0x00000000ff057431 */ /* 0x000fe200000001ff */
[----:B------:R-:W-:Y:S02]  /*26420*/  MOV.SPILL R14, UR11 ;  /* 0x0000000b000e7c02 */ /* 0x000fe40009000f00 */
[----:B------:R-:W-:Y:S02]  /*26430*/  MOV.SPILL R15, UR10 ;  /* 0x0000000a000f7c02 */ /* 0x000fe40009000f00 */
[----:B------:R-:W-:-:S02]  /*26440*/  MOV.SPILL R16, UR9 ;  /* 0x0000000900107c02 */ /* 0x000fc40009000f00 */
[----:B------:R-:W-:Y:S02]  /*26450*/  MOV.SPILL R17, UR8 ;  /* 0x0000000800117c02 */ /* 0x000fe40009000f00 */
[----:B--2---:R-:W-:-:S13]  /*26460*/  R2UR UR70, R158 ;  /* 0x000000009e4672ca */ /* 0x004fda00000e0000 */
[----:B------:R-:W-:-:S05]  /*26470*/  IMAD.U32 R4, RZ, RZ, UR70 ;  /* 0x00000046ff047e24 */ /* 0x000fca000f8e00ff */
[----:B------:R-:W-:Y:S02]  /*26480*/  @P3 R2UR UR70, R4 ;  /* 0x00000000044632ca */ /* 0x000fe400000e0000 */
[----:B---3--:R-:W-:Y:S02]  /*26490*/  R2UR UR20, R122 ;  /* 0x000000007a1472ca */ /* 0x008fe400000e0000 */
[----:B------:R-:W-:-:S09]  /*264a0*/  R2UR UR21, R123 ;  /* 0x000000007b1572ca */ /* 0x000fd200000e0000 */
[----:B------:R0:W-:Y:S02]  /*264b0*/  UTCHMMA tmem[UR75], gdesc[UR70], tmem[UR5], tmem[UR72], idesc[UR73], UPT ;  /* 0x00ff48464b0079ea */ /* 0x0001e4000b800005 */
[----:B0-----:R-:W-:Y:S01]  /*264c0*/  UIADD3 UR72, UPT, UPT, UR5, 0x108, URZ ;  /* 0x0000010805487890 */ /* 0x001fe2000fffe0ff */
[----:B------:R-:W-:Y:S01]  /*264d0*/  UMOV UR70, 0x0 ;  /* 0x0000000000467882 */ /* 0x000fe20000000000 */
[----:B------:R-:W-:-:S07]  /*264e0*/  UMOV UR71, 0x4400010 ;  /* 0x0440001000477882 */ /* 0x000fce0000000000 */
[----:B------:R0:W-:Y:S01]  /*264f0*/  UTCHMMA tmem[UR72], gdesc[UR12], tmem[UR5], tmem[UR70], idesc[UR71], UPT ;  /* 0x00ff460c480079ea */ /* 0x0001e2000b800005 */
[----:B----4-:R-:W-:Y:S02]  /*26500*/  R2UR UR18, R124 ;  /* 0x000000007c1272ca */ /* 0x010fe400000e0000 */
[----:B------:R-:W-:Y:S01]  /*26510*/  R2UR UR19, R125 ;  /* 0x000000007d1372ca */ /* 0x000fe200000e0000 */
[----:B0-----:R-:W-:Y:S01]  /*26520*/  UIADD3 UR70, UPT, UPT, UR5, 0x110, URZ ;  /* 0x0000011005467890 */ /* 0x001fe2000fffe0ff */
[----:B------:R-:W-:-:S08]  /*26530*/  UMOV UR72, 0x0 ;  /* 0x0000000000487882 */ /* 0x000fd00000000000 */
[----:B------:R0:W-:Y:S01]  /*26540*/  UTCHMMA tmem[UR70], gdesc[UR20], tmem[UR5], tmem[UR72], idesc[UR73], UPT ;  /* 0x00ff4814460079ea */ /* 0x0001e2000b800005 */
[----:B------:R-:W-:Y:S02]  /*26550*/  R2UR UR16, R126 ;  /* 0x000000007e1072ca */ /* 0x000fe400000e0000 */
        /* <DEDUP_REMOVED lines=12> */
[----:B------:R-:W-:Y:S01]  /*26620*/  UMOV UR71, 0x4400010 ;  /* 0x0440001000477882 */ /* 0x000fe20000000000 */
[----:B------:R-:W-:-:S07]  /*26630*/  IMAD.U32 R4, RZ, RZ, UR6 ;  /* 0x00000006ff047e24 */ /* 0x000fce000f8e00ff */
[----:B------:R0:W-:Y:S01]  /*26640*/  UTCHMMA tmem[UR72], gdesc[UR14], tmem[UR5], tmem[UR70], idesc[UR71], UPT ;  /* 0x00ff460e480079ea */ /* 0x0001e2000b800005 */
[----:B------:R-:W-:Y:S01]  /*26650*/  @P3 MOV R4, R4 ;  /* 0x0000000400043202 */ /* 0x000fe20000000f00 */
[----:B0-----:R-:W-:Y:S01]  /*26660*/  UIADD3 UR70, UPT, UPT, UR5, 0x130, URZ ;  /* 0x0000013005467890 */ /* 0x001fe2000fffe0ff */
[----:B------:R-:W-:Y:S01]  /*26670*/  UMOV UR72, 0x0 ;  /* 0x0000000000487882 */ /* 0x000fe20000000000 */
[----:B------:R-:W-:Y:S02]  /*26680*/  R2UR UR8, R162 ;  /* 0x00000000a20872ca */ /* 0x000fe400000e0000 */
[----:B------:R-:W-:-:S05]  /*26690*/  R2UR UR9, R163 ;  /* 0x00000000a30972ca */ /* 0x000fca00000e0000 */
[----:B------:R0:W-:Y:S02]  /*266a0*/  UTCHMMA tmem[UR70], gdesc[UR10], tmem[UR5], tmem[UR72], idesc[UR73], UPT ;  /* 0x00ff480a460079ea */ /* 0x0001e4000b800005 */
[----:B0-----:R-:W-:Y:S01]  /*266b0*/  @P3 R2UR UR73, R4 ;  /* 0x00000000044932ca */ /* 0x001fe200000e0000 */
[----:B------:R-:W-:Y:S01]  /*266c0*/  UIADD3 UR72, UPT, UPT, UR5, 0x138, URZ ;  /* 0x0000013805487890 */ /* 0x000fe2000fffe0ff */
[----:B------:R-:W-:-:S08]  /*266d0*/  UMOV UR70, 0x0 ;  /* 0x0000000000467882 */ /* 0x000fd00000000000 */
[----:B------:R0:W-:Y:S03]  /*266e0*/  UTCHMMA tmem[UR72], gdesc[UR8], tmem[UR5], tmem[UR70], idesc[UR71], UPT ;  /* 0x00ff4608480079ea */ /* 0x0001e6000b800005 */
[----:B------:R1:W-:Y:S01]  /*266f0*/  UTCBAR [UR73], URZ ;  /* 0x000000ff490073e9 */ /* 0x0003e200080000ff */
[----:B------:R-:W-:Y:S02]  /*26700*/  R2UR.FILL UR21, R6 ;  /* 0x00000000061572ca */ /* 0x000fe400004e0000 */
[----:B------:R-:W-:Y:S02]  /*26710*/  R2UR.FILL UR20, R7 ;  /* 0x00000000071472ca */ /* 0x000fe400004e0000 */
[----:B------:R-:W-:Y:S02]  /*26720*/  R2UR.FILL UR19, R8 ;  /* 0x00000000081372ca */ /* 0x000fe400004e0000 */
[----:B------:R-:W-:-:S02]  /*26730*/  R2UR.FILL UR18, R9 ;  /* 0x00000000091272ca */ /* 0x000fc400004e0000 */
[----:B------:R-:W-:Y:S02]  /*26740*/  R2UR.FILL UR17, R10 ;  /* 0x000000000a1172ca */ /* 0x000fe400004e0000 */
[----:B------:R-:W-:Y:S02]  /*26750*/  R2UR.FILL UR16, R11 ;  /* 0x000000000b1072ca */ /* 0x000fe400004e0000 */
[----:B------:R-:W-:Y:S02]  /*26760*/  R2UR.FILL UR15, R12 ;  /* 0x000000000c0f72ca */ /* 0x000fe400004e0000 */
[----:B------:R-:W-:Y:S02]  /*26770*/  R2UR.FILL UR14, R13 ;  /* 0x000000000d0e72ca */ /* 0x000fe400004e0000 */
[----:B------:R-:W-:Y:S02]  /*26780*/  R2UR.FILL UR11, R14 ;  /* 0x000000000e0b72ca */ /* 0x000fe400004e0000 */
[----:B------:R-:W-:-:S02]  /*26790*/  R2UR.FILL UR10, R15 ;  /* 0x000000000f0a72ca */ /* 0x000fc400004e0000 */
[----:B0-----:R-:W-:Y:S02]  /*267a0*/  R2UR.FILL UR9, R16 ;  /* 0x00000000100972ca */ /* 0x001fe400004e0000 */
[----:B-1----:R-:W-:-:S15]  /*267b0*/  R2UR.FILL UR8, R17 ;  /* 0x00000000110872ca */ /* 0x002fde00004e0000 */
.L_x_16:
[----:B0-----:R-:W0:Y:S01]  /*267c0*/  S2R R6, SR_CTAID.X ;  /* 0x0000000000067919 */ /* 0x001e220000002500 */
[----:B------:R-:W1:Y:S01]  /*267d0*/  LDC R4, c[0x0][0x3c4] ;  /* 0x0000f100ff047b82 */ /* 0x000e620000000800 */
[----:B------:R-:W-:Y:S01]  /*267e0*/  FFMA R146, R3, R146, R154 ;  /* 0x0000009203927223 */ /* 0x000fe2000000009a */
[----:B------:R-:W-:Y:S01]  /*267f0*/  IADD3 R144, PT, PT, R144, 0x1, RZ ;  /* 0x0000000190907810 */ /* 0x000fe20007ffe0ff */
[----:B------:R-:W-:Y:S01]  /*26800*/  IMAD.MOV.U32 R123, RZ, RZ, R141 ;  /* 0x000000ffff7b7224 */ /* 0x000fe200078e008d */
[----:B------:R-:W-:Y:S02]  /*26810*/  MOV R125, R132 ;  /* 0x00000084007d7202 */ /* 0x000fe40000000f00 */
[----:B------:R-:W-:Y:S02]  /*26820*/  ISETP.GT.AND P3, PT, R144, 0x1, PT ;  /* 0x000000019000780c */ /* 0x000fe40003f64270 */
[----:B------:R-:W2:Y:S02]  /*26830*/  LDC R5, c[0x0][0x3d4] ;  /* 0x0000f500ff057b82 */ /* 0x000ea40000000800 */
[----:B------:R-:W-:-:S02]  /*26840*/  SEL R147, RZ, 0x1, !P3 ;  /* 0x00000001ff937807 */ /* 0x000fc40005800000 */
[----:B------:R-:W-:Y:S02]  /*26850*/  SEL R144, R144, RZ, !P3 ;  /* 0x000000ff90907207 */ /* 0x000fe40005800000 */
[----:B------:R-:W-:Y:S02]  /*26860*/  LOP3.LUT R147, R141, R147, RZ, 0x3c, !PT ;  /* 0x000000938d937212 */ /* 0x000fe400078e3cff */
[----:B-1----:R-:W-:-:S05]  /*26870*/  SHF.L.U32 R3, R4, 0x7, RZ ;  /* 0x0000000704037819 */ /* 0x002fca00000006ff */
[----:B-----5:R-:W-:Y:S02]  /*26880*/  IMAD.IADD R2, R3, 0x1, R2 ;  /* 0x0000000103027824 */ /* 0x020fe400078e0202 */
[----:B0-----:R-:W-:Y:S01]  /*26890*/  IMAD.SHL.U32 R6, R6, 0x40, RZ ;  /* 0x0000004006067824 */ /* 0x001fe200078e00ff */
[----:B--2---:R-:W-:-:S03]  /*268a0*/  SHF.L.U32 R3, R5, 0x7, RZ ;  /* 0x0000000705037819 */ /* 0x004fc600000006ff */
[----:B------:R-:W-:Y:S02]  /*268b0*/  VIADD R6, R6, 0xffffffc0 ;  /* 0xffffffc006067836 */ /* 0x000fe40000000000 */
[----:B------:R-:W-:Y:S01]  /*268c0*/  IMAD.IADD R0, R3, 0x1, R0 ;  /* 0x0000000103007824 */ /* 0x000fe200078e0200 */
[----:B------:R-:W-:Y:S02]  /*268d0*/  MOV R3, R138 ;  /* 0x0000008a00037202 */ /* 0x000fe40000000f00 */
[----:B------:R-:W-:-:S13]  /*268e0*/  ISETP.GE.AND P4, PT, R138, R6, PT ;  /* 0x000000068a00720c */ /* 0x000fda0003f86270 */
[----:B------:R-:W-:Y:S05]  /*268f0*/  @!P4 BRA `(.L_x_17) ;  /* 0xffffff3c0088c947 */ /* 0x000fea000383ffff */
.L_x_12:
[----:B------:R-:W1:Y:S01]  /*26900*/  S2R R4, SR_CTAID.X ;  /* 0x0000000000047919 */ /* 0x000e620000002500 */
[C---:B-----5:R-:W-:Y:S01]  /*26910*/  FMUL R3, R146.reuse, 8388608 ;  /* 0x4b00000092037820 */ /* 0x060fe20000400000 */
[----:B------:R-:W-:Y:S01]  /*26920*/  FSETP.GEU.AND P3, PT, R146, 1.175494350822287508e-38, PT ;  /* 0x008000009200780b */ /* 0x000fe20003f6e000 */
[----:B------:R-:W2:Y:S03]  /*26930*/  S2R R6, SR_TID.X ;  /* 0x0000000000067919 */ /* 0x000ea60000002100 */
[----:B------:R-:W-:Y:S01]  /*26940*/  FSEL R0, R3, R146, !P3 ;  /* 0x0000009203007208 */ /* 0x000fe20005800000 */
[----:B------:R-:W-:-:S04]  /*26950*/  IMAD.MOV.U32 R3, RZ, RZ, 0x3dc6b27f ;  /* 0x3dc6b27fff037424 */ /* 0x000fc800078e00ff */
[----:B------:R-:W-:-:S05]  /*26960*/  VIADD R2, R0, 0xc0cafb0d ;  /* 0xc0cafb0d00027836 */ /* 0x000fca0000000000 */
[----:B------:R-:W-:-:S04]  /*26970*/  LOP3.LUT R5, R2, 0xff800000, RZ, 0xc0, !PT ;  /* 0xff80000002057812 */ /* 0x000fc800078ec0ff */
[----:B------:R-:W-:-:S05]  /*26980*/  IADD3 R2, PT, PT, R0, -R5, RZ ;  /* 0x8000000500027210 */ /* 0x000fca0007ffe0ff */
[----:B------:R-:W-:-:S04]  /*26990*/  FADD R2, R2, -1 ;  /* 0xbf80000002027421 */ /* 0x000fc80000000000 */
[----:B------:R-:W-:Y:S01]  /*269a0*/  FFMA.FTZ R3, R2, R3, -0.16845393180847167969 ;  /* 0xbe2c7f3002037423 */ /* 0x000fe20000010003 */
[----:B-1----:R-:W-:-:S03]  /*269b0*/  SHF.L.U32 R4, R4, 0x6, RZ ;  /* 0x0000000604047819 */ /* 0x002fc600000006ff */
[----:B------:R-:W-:Y:S02]  /*269c0*/  FFMA.FTZ R3, R2, R3, 0.1716887056827545166 ;  /* 0x3e2fcf2a02037423 */ /* 0x000fe40000010003 */
[----:B------:R-:W-:Y:S01]  /*269d0*/  VIADD R7, R4, 0x40 ;  /* 0x0000004004077836 */ /* 0x000fe20000000000 */
[----:B--2---:R-:W-:Y:S01]  /*269e0*/  LOP3.LUT R4, R6, 0x10, RZ, 0xc0, !PT ;  /* 0x0000001006047812 */ /* 0x004fe200078ec0ff */
[----:B------:R-:W-:-:S03]  /*269f0*/  FFMA.FTZ R3, R2, R3, -0.17900948226451873779 ;  /* 0xbe374e4302037423 */ /* 0x000fc60000010003 */
[----:B------:R-:W-:Y:S01]  /*26a00*/  ISETP.GE.AND P2, PT, R7, 0x1, PT ;  /* 0x000000010700780c */ /* 0x000fe20003f46270 */
[----:B------:R-:W-:Y:S01]  /*26a10*/  FFMA.FTZ R3, R2, R3, 0.20512372255325317383 ;  /* 0x3e520bf402037423 */ /* 0x000fe20000010003 */
[----:B------:R-:W-:Y:S02]  /*26a20*/  LOP3.LUT R7, R6, 0xf, RZ, 0xc0, !PT ;  /* 0x0000000f06077812 */ /* 0x000fe400078ec0ff */
[----:B------:R-:W-:Y:S01]  /*26a30*/  LEA R4, R4, UR4, 0x7 ;  /* 0x0000000404047c11 */ /* 0x000fe2000f8e38ff */
[----:B------:R-:W-:-:S03]  /*26a40*/  FFMA.FTZ R3, R2, R3, -0.24046532809734344482 ;  /* 0xbe763c8b02037423 */ /* 0x000fc60000010003 */
[----:B------:R-:W-:-:S05]  /*26a50*/  LEA R154, R7, R4, 0x4 ;  /* 0x00000004079a7211 */ /* 0x000fca00078e20ff */
[----:B------:R-:W-:Y:S05]  /*26a60*/  @!P2 BRA `(.L_x_18) ;  /* 0x00000000000ca947 */ /* 0x000fea0003800000 */
[----:B------:R-:W-:-:S04]  /*26a70*/  IMAD.U32 R141, R141, -0x80000000, RZ ;  /* 0x800000008d8d7824 */ /* 0x000fc800078e00ff */
[----:B------:R-:W1:Y:S02]  /*26a80*/  SYNCS.PHASECHK.TRANS64.TRYWAIT P2, [UR6], R141 ;  /* 0x0000008dff0075a7 */ /* 0x000e640008041106 */
[----:B-1----:R-:W-:Y:S05]  /*26a90*/  @!P2 BRA `(.L_x_19) ;  /* 0x000000500048a947 */ /* 0x002fea0003800000 */
.L_x_18:
[----:B------:R-:W-:Y:S01]  /*26aa0*/  BAR.SYNC.DEFER_BLOCKING 0x0 ;  /* 0x0000000000007b1d */ /* 0x000fe20000010000 */
[----:B------:R-:W-:Y:S01]  /*26ab0*/  FFMA.FTZ R7, R2, R3, 0.28857114911079406738 ;  /* 0x3e93bf9902077423 */ /* 0x000fe20000010003 */
[C---:B------:R-:W-:Y:S02]  /*26ac0*/  FSETP.GT.AND P2, PT, |R146|.reuse, 8.50705917302346158658e+37, PT ;  /* 0x7e8000009200780b */ /* 0x040fe40003f44200 */
[----:B------:R-:W-:Y:S01]  /*26ad0*/  FSETP.GEU.AND P4, PT, |R146|, 1.175494350822287508e-38, PT ;  /* 0x008000009200780b */ /* 0x000fe20003f8e200 */
[C---:B------:R-:W-:Y:S01]  /*26ae0*/  FFMA.FTZ R133, R2.reuse, R7, -0.36067417263984680176 ;  /* 0xbeb8aa4902857423 */ /* 0x040fe20000010007 */
[----:B------:R-:W-:Y:S02]  /*26af0*/  I2FP.F32.S32 R134, R5 ;  /* 0x0000000500867245 */ /* 0x000fe40000201400 */
[----:B------:R-:W1:Y:S01]  /*26b00*/  LDC.64 R158, c[0x0][0x398] ;  /* 0x0000e600ff9e7b82 */ /* 0x000e620000000a00 */
[----:B------:R-:W2:Y:S01]  /*26b10*/  S2R R156, SR_TID.X ;  /* 0x00000000009c7919 */ /* 0x000ea20000002100 */
[----:B------:R-:W-:Y:S01]  /*26b20*/  FFMA.FTZ R133, R2, R133, 0.48089820146560668945 ;  /* 0x3ef6384a02857423 */ /* 0x000fe20000010085 */
[----:B------:R-:W-:-:S02]  /*26b30*/  FSEL R3, RZ, -23, P3 ;  /* 0xc1b80000ff037808 */ /* 0x000fc40001800000 */
[----:B------:R-:W-:Y:S01]  /*26b40*/  ISETP.GE.U32.AND P3, PT, R0, 0x7f800000, PT ;  /* 0x7f8000000000780c */ /* 0x000fe20003f66070 */
[----:B------:R-:W-:Y:S01]  /*26b50*/  FFMA.FTZ R133, R2, R133, -0.72134751081466674805 ;  /* 0xbf38aa3b02857423 */ /* 0x000fe20000010085 */
[----:B------:R-:W3:Y:S01]  /*26b60*/  S2R R155, SR_CTAID.X ;  /* 0x00000000009b7919 */ /* 0x000ee20000002500 */
[----:B------:R-:W-:Y:S01]  /*26b70*/  @P2 FMUL R146, R146, 0.25 ;  /* 0x3e80000092922820 */ /* 0x000fe20000400000 */
[----:B------:R-:W-:Y:S01]  /*26b80*/  FFMA.FTZ R3, R134, 1.1920928955078125e-07, R3 ;  /* 0x3400000086037823 */ /* 0x000fe20000010003 */
[----:B------:R-:W-:Y:S02]  /*26b90*/  FMUL R133, R2, R133 ;  /* 0x0000008502857220 */ /* 0x000fe40000400000 */
[----:B------:R-:W-:Y:S02]  /*26ba0*/  @!P4 FMUL R146, R146, 16777216 ;  /* 0x4b8000009292c820 */ /* 0x000fe40000400000 */
[C---:B------:R-:W-:Y:S01]  /*26bb0*/  FMUL R133, R2.reuse, R133 ;  /* 0x0000008502857220 */ /* 0x040fe20000400000 */
[----:B------:R-:W4:Y:S02]  /*26bc0*/  @!P1 SYNCS.CCTL.IV [UR4+0x38000] ;  /* 0x03800000ff0099b1 */ /* 0x000f240008000004 */
[----:B----4-:R-:W-:Y:S01]  /*26bd0*/  BAR.SYNC.DEFER_BLOCKING 0x0 ;  /* 0x0000000000007b1d */ /* 0x010fe20000010000 */
[----:B------:R-:W-:Y:S01]  /*26be0*/  FFMA.FTZ R2, R2, 1.4426950216293334961, R133 ;  /* 0x3fb8aa3b02027823 */ /* 0x000fe20000010085 */
[----:B------:R-:W-:-:S03]  /*26bf0*/  @P3 IMAD.MOV.U32 R153, RZ, RZ, 0x7f800000 ;  /* 0x7f800000ff993424 */ /* 0x000fc600078e00ff */
[----:B------:R-:W-:Y:S01]  /*26c00*/  FADD R2, R3, R2 ;  /* 0x0000000203027221 */ /* 0x000fe20000000000 */
[----:B------:R-:W-:Y:S01]  /*26c10*/  @P3 FFMA.FTZ R2, R0, R153, +INF ;  /* 0x7f80000000023423 */ /* 0x000fe20000010099 */
[----:B------:R-:W4:Y:S01]  /*26c20*/  MUFU.RCP R3, R146 ;  /* 0x0000009200037308 */ /* 0x000f220000001000 */
[----:B0-----:R-:W-:Y:S01]  /*26c30*/  LDTM.16dp32bit_t0_t15.x128 R4, tmem[UR7] ;  /* 0x00000007000479ee */ /* 0x001fe20008b80000 */
[----:B------:R-:W0:Y:S01]  /*26c40*/  LDTM.16dp32bit_t16_t31.x128 R4, tmem[UR7+0x80] ;  /* 0x00008007000479ee */ /* 0x000e220008ba0000 */
[----:B--2---:R-:W-:Y:S02]  /*26c50*/  SHF.R.U32.HI R135, RZ, 0x2, R156 ;  /* 0x00000002ff877819 */ /* 0x004fe4000001169c */
[----:B------:R-:W-:Y:S02]  /*26c60*/  LOP3.LUT R137, R156, 0x60, RZ, 0xc0, !PT ;  /* 0x000000609c897812 */ /* 0x000fe400078ec0ff */
[----:B------:R-:W-:Y:S02]  /*26c70*/  LOP3.LUT R135, R135, 0x18, RZ, 0xc0, !PT ;  /* 0x0000001887877812 */ /* 0x000fe400078ec0ff */
[----:B------:R-:W-:-:S02]  /*26c80*/  LEA R154, R137, R154, 0x3 ;  /* 0x0000009a899a7211 */ /* 0x000fc400078e18ff */
[----:B------:R-:W-:Y:S01]  /*26c90*/  LOP3.LUT R136, R135, 0x1f, R156, 0xf8, !PT ;  /* 0x0000001f87887812 */ /* 0x000fe200078ef89c */
[----:B------:R-:W2:Y:S01]  /*26ca0*/  @!P1 SYNCS.CCTL.IV [UR4+0x38008] ;  /* 0x03800800ff0099b1 */ /* 0x000ea20008000004 */
[----:B------:R-:W-:Y:S01]  /*26cb0*/  NOP ;  /* 0x0000000000007918 */ /* 0x000fe20000000000 */
[----:B------:R-:W-:Y:S02]  /*26cc0*/  SHF.L.U32 R134, R156, 0x4, RZ ;  /* 0x000000049c867819 */ /* 0x000fe400000006ff */
[----:B------:R-:W-:Y:S01]  /*26cd0*/  IMAD.SHL.U32 R135, R136, 0x8, RZ ;  /* 0x0000000888877824 */ /* 0x000fe200078e00ff */
[----:B---3--:R-:W-:Y:S02]  /*26ce0*/  SHF.L.U32 R155, R155, 0x6, RZ ;  /* 0x000000069b9b7819 */ /* 0x008fe400000006ff */
[----:B------:R-:W-:Y:S01]  /*26cf0*/  LOP3.LUT R134, R134, 0x30, RZ, 0xc0, !PT ;  /* 0x0000003086867812 */ /* 0x000fe200078ec0ff */
[----:B0-----:R-:W-:Y:S01]  /*26d00*/  @P2 FMUL R9, R9, 0.25 ;  /* 0x3e80000009092820 */ /* 0x001fe20000400000 */
[----:B------:R-:W-:Y:S01]  /*26d10*/  @P2 FMUL R10, R10, 0.25 ;  /* 0x3e8000000a0a2820 */ /* 0x000fe20000400000 */
        /* <DEDUP_REMOVED lines=14> */
[----:B------:R-:W-:Y:S01]  /*26e00*/  @!P4 FMUL R9, R9, 16777216 ;  /* 0x4b8000000909c820 */ /* 0x000fe20000400000 */
        /* <DEDUP_REMOVED lines=15> */
[C---:B----4-:R-:W-:Y:S01]  /*26f00*/  FMUL R147, R3.reuse, R9 ;  /* 0x0000000903937220 */ /* 0x050fe20000400000 */
        /* <DEDUP_REMOVED lines=14> */
[----:B------:R-:W-:Y:S01]  /*26ff0*/  FMUL R15, R3, R19 ;  /* 0x00000013030f7220 */ /* 0x000fe20000400000 */
[----:B------:R-:W-:Y:S01]  /*27000*/  @P2 FMUL R21, R21, 0.25 ;  /* 0x3e80000015152820 */ /* 0x000fe20000400000 */
[----:B------:R-:W-:Y:S01]  /*27010*/  @P2 FMUL R40, R40, 0.25 ;  /* 0x3e80000028282820 */ /* 0x000fe20000400000 */
[----:B------:R-:W-:Y:S01]  /*27020*/  F2FP.F16.F32.PACK_AB R8, R150, R152 ;  /* 0x000000989608723e */ /* 0x000fe200000000ff */
[----:B------:R-:W-:Y:S01]  /*27030*/  @P2 FMUL R61, R61, 0.25 ;  /* 0x3e8000003d3d2820 */ /* 0x000fe20000400000 */
[----:B------:R-:W-:Y:S01]  /*27040*/  F2FP.F16.F32.PACK_AB R12, R149, R151 ;  /* 0x00000097950c723e */ /* 0x000fe200000000ff */
[----:B------:R-:W-:Y:S01]  /*27050*/  @!P4 FMUL R21, R21, 16777216 ;  /* 0x4b8000001515c820 */ /* 0x000fe20000400000 */
[----:B------:R-:W-:Y:S01]  /*27060*/  F2FP.F16.F32.PACK_AB R9, R9, R148 ;  /* 0x000000940909723e */ /* 0x000fe200000000ff */
[----:B------:R-:W-:Y:S01]  /*27070*/  @!P4 FMUL R40, R40, 16777216 ;  /* 0x4b8000002828c820 */ /* 0x000fe20000400000 */
[----:B------:R-:W-:Y:S01]  /*27080*/  F2FP.F16.F32.PACK_AB R13, R146, R147 ;  /* 0x00000093920d723e */ /* 0x000fe200000000ff */
[----:B------:R-:W-:Y:S01]  /*27090*/  @P2 FMUL R20, R20, 0.25 ;  /* 0x3e80000014142820 */ /* 0x000fe20000400000 */
        /* <DEDUP_REMOVED lines=113> */
[----:B--2---:R-:W-:Y:S01]  /*277b0*/  STS.128 [R154], R8 ;  /* 0x000000089a007388 */ /* 0x004fe20000000c00 */
[----:B------:R-:W-:Y:S01]  /*277c0*/  FSETP.NEU.AND P2, PT, R0, RZ, PT ;  /* 0x000000ff0000720b */ /* 0x000fe20003f4d000 */
[C---:B------:R-:W-:Y:S01]  /*277d0*/  FMUL R19, R3.reuse, R21 ;  /* 0x0000001503137220 */ /* 0x040fe20000400000 */
[C---:B------:R-:W-:Y:S01]  /*277e0*/  FMUL R21, R3.reuse, R40 ;  /* 0x0000002803157220 */ /* 0x040fe20000400000 */
[----:B------:R-:W-:Y:S01]  /*277f0*/  STS.128 [R154+0x400], R12 ;  /* 0x0004000c9a007388 */ /* 0x000fe20000000c00 */
[----:B------:R-:W-:Y:S01]  /*27800*/  FMUL R40, R3, R61 ;  /* 0x0000003d03287220 */ /* 0x000fe20000400000 */
[----:B------:R-:W-:Y:S01]  /*27810*/  LOP3.LUT R135, R135, 0xc0, RZ, 0xc0, !PT ;  /* 0x000000c087877812 */ /* 0x000fe200078ec0ff */
[----:B------:R-:W-:Y:S01]  /*27820*/  @!P4 FMUL R20, R20, 16777216 ;  /* 0x4b8000001414c820 */ /* 0x000fe20000400000 */
[----:B------:R-:W-:Y:S01]  /*27830*/  FSEL R61, R2, -INF , P2 ;  /* 0xff800000023d7808 */ /* 0x000fe20001000000 */
[----:B------:R-:W-:Y:S01]  /*27840*/  @!P4 FMUL R22, R22, 16777216 ;  /* 0x4b8000001616c820 */ /* 0x000fe20000400000 */
[----:B------:R-:W-:Y:S01]  /*27850*/  IADD3 R133, PT, PT, R135, UR4, R134 ;  /* 0x0000000487857c10 */ /* 0x000fe2000fffe086 */
[----:B------:R-:W-:Y:S01]  /*27860*/  @!P4 FMUL R24, R24, 16777216 ;  /* 0x4b8000001818c820 */ /* 0x000fe20000400000 */
[----:B------:R-:W-:Y:S01]  /*27870*/  @!P4 FMUL R25, R25, 16777216 ;  /* 0x4b8000001919c820 */ /* 0x000fe20000400000 */
[----:B------:R-:W-:Y:S01]  /*27880*/  FFMA R0, R61, 0.69314718246459960938, R132 ;  /* 0x3f3172183d007823 */ /* 0x000fe20000000084 */
        /* <DEDUP_REMOVED lines=11> */
[----:B------:R-:W-:Y:S01]  /*27940*/  STL [R1+0x104], R133 ;  /* 0x0001048501007387 */ /* 0x000fe20000100800 */
        /* <DEDUP_REMOVED lines=94> */
[----:B------:R0:W-:Y:S01]  /*27f30*/  STL [R1+0xfc], R0 ;  /* 0x0000fc0001007387 */ /* 0x0001e20000100800 */
        /* <DEDUP_REMOVED lines=9> */
[----:B0-----:R-:W-:Y:S01]  /*27fd0*/  LOP3.LUT R0, R156, 0x7f, RZ, 0xc0, !PT ;  /* 0x0000007f9c007812 */ /* 0x001fe200078ec0ff */
        /* <DEDUP_REMOVED lines=100> */
[----:B------:R-:W-:Y:S01]  /*28620*/  LEA R131, R0, UR4, 0x4 ;  /* 0x0000000400837c11 */ /* 0x000fe2000f8e20ff */
[----:B------:R-:W-:Y:S01]  /*28630*/  BAR.SYNC.DEFER_BLOCKING 0x0 ;  /* 0x0000000000007b1d */ /* 0x000fe20000010000 */
[----:B------:R-:W-:-:S02]  /*28640*/  F2FP.F16.F32.PACK_AB R12, R23, R19 ;  /* 0x00000013170c723e */ /* 0x000fc400000000ff */
[----:B------:R-:W-:Y:S02]  /*28650*/  F2FP.F16.F32.PACK_AB R13, R27, R18 ;  /* 0x000000121b0d723e */ /* 0x000fe400000000ff */
[----:B------:R-:W-:-:S03]  /*28660*/  F2FP.F16.F32.PACK_AB R16, R16, R137 ;  /* 0x000000891010723e */ /* 0x000fc600000000ff */
[----:B------:R-:W0:Y:S01]  /*28670*/  LDC R152, c[0x0][0x3e8] ;  /* 0x0000fa00ff987b82 */ /* 0x000e220000000800 */
[----:B------:R-:W-:Y:S01]  /*28680*/  F2FP.F16.F32.PACK_AB R17, R26, R17 ;  /* 0x000000111a11723e */ /* 0x000fe200000000ff */
[----:B------:R-:W2:Y:S01]  /*28690*/  S2R R2, SR_CTAID.Y ;  /* 0x0000000000027919 */ /* 0x000ea20000002600 */
[----:B------:R-:W-:Y:S02]  /*286a0*/  F2FP.F16.F32.PACK_AB R18, R30, R28 ;  /* 0x0000001c1e12723e */ /* 0x000fe400000000ff */
[----:B------:R-:W-:Y:S01]  /*286b0*/  F2FP.F16.F32.PACK_AB R14, R31, R29 ;  /* 0x0000001d1f0e723e */ /* 0x000fe200000000ff */
[----:B------:R-:W-:Y:S01]  /*286c0*/  STL [R1+0x100], R131 ;  /* 0x0001008301007387 */ /* 0x000fe20000100800 */
[----:B------:R-:W-:Y:S02]  /*286d0*/  F2FP.F16.F32.PACK_AB R19, R34, R32 ;  /* 0x000000202213723e */ /* 0x000fe400000000ff */
[----:B------:R-:W-:Y:S02]  /*286e0*/  F2FP.F16.F32.PACK_AB R15, R35, R33 ;  /* 0x00000021230f723e */ /* 0x000fe400000000ff */
[----:B------:R-:W-:-:S02]  /*286f0*/  F2FP.F16.F32.PACK_AB R24, R24, R22 ;  /* 0x000000161818723e */ /* 0x000fc400000000ff */
[----:B------:R-:W-:Y:S02]  /*28700*/  F2FP.F16.F32.PACK_AB R20, R20, R138 ;  /* 0x0000008a1414723e */ /* 0x000fe400000000ff */
[----:B------:R-:W-:Y:S02]  /*28710*/  F2FP.F16.F32.PACK_AB R21, R42, R21 ;  /* 0x000000152a15723e */ /* 0x000fe400000000ff */
[----:B------:R-:W-:Y:S01]  /*28720*/  F2FP.F16.F32.PACK_AB R25, R43, R25 ;  /* 0x000000192b19723e */ /* 0x000fe200000000ff */
[----:B------:R-:W-:Y:S01]  /*28730*/  LDS.128 R8, [R131] ;  /* 0x0000000083087984 */ /* 0x000fe20000000c00 */
[----:B------:R-:W-:Y:S02]  /*28740*/  F2FP.F16.F32.PACK_AB R22, R46, R44 ;  /* 0x0000002c2e16723e */ /* 0x000fe400000000ff */
[----:B------:R-:W-:Y:S01]  /*28750*/  F2FP.F16.F32.PACK_AB R26, R47, R45 ;  /* 0x0000002d2f1a723e */ /* 0x000fe200000000ff */
[----:B------:R-:W3:Y:S01]  /*28760*/  LDS.128 R88, [R131+0x800] ;  /* 0x0008000083587984 */ /* 0x000ee20000000c00 */
[----:B------:R-:W-:-:S02]  /*28770*/  F2FP.F16.F32.PACK_AB R23, R50, R48 ;  /* 0x000000303217723e */ /* 0x000fc400000000ff */
[----:B------:R-:W-:Y:S01]  /*28780*/  F2FP.F16.F32.PACK_AB R27, R51, R49 ;  /* 0x00000031331b723e */ /* 0x000fe200000000ff */
[----:B------:R-:W-:Y:S01]  /*28790*/  BAR.SYNC.DEFER_BLOCKING 0x0 ;  /* 0x0000000000007b1d */ /* 0x000fe20000010000 */
[----:B------:R-:W-:Y:S02]  /*287a0*/  F2FP.F16.F32.PACK_AB R30, R63, R40 ;  /* 0x000000283f1e723e */ /* 0x000fe400000000ff */
[----:B------:R-:W-:Y:S02]  /*287b0*/  F2FP.F16.F32.PACK_AB R60, R54, R136 ;  /* 0x00000088363c723e */ /* 0x000fe400000000ff */
[----:B------:R-:W-:Y:S02]  /*287c0*/  F2FP.F16.F32.PACK_AB R28, R55, R135 ;  /* 0x00000087371c723e */ /* 0x000fe400000000ff */
[----:B------:R-:W-:Y:S02]  /*287d0*/  F2FP.F16.F32.PACK_AB R61, R58, R134 ;  /* 0x000000863a3d723e */ /* 0x000fe400000000ff */
[----:B------:R-:W-:-:S02]  /*287e0*/  F2FP.F16.F32.PACK_AB R29, R59, R133 ;  /* 0x000000853b1d723e */ /* 0x000fc400000000ff */
[----:B------:R-:W-:Y:S02]  /*287f0*/  F2FP.F16.F32.PACK_AB R62, R62, R41 ;  /* 0x000000293e3e723e */ /* 0x000fe400000000ff */
[----:B------:R-:W-:Y:S01]  /*28800*/  F2FP.F16.F32.PACK_AB R63, R66, R64 ;  /* 0x00000040423f723e */ /* 0x000fe200000000ff */
[----:B------:R-:W2:Y:S01]  /*28810*/  LDC.64 R40, c[0x0][0x3e0] ;  /* 0x0000f800ff287b82 */ /* 0x000ea20000000a00 */
[----:B------:R-:W-:Y:S02]  /*28820*/  F2FP.F16.F32.PACK_AB R31, R67, R65 ;  /* 0x00000041431f723e */ /* 0x000fe400000000ff */
[----:B------:R-:W-:Y:S02]  /*28830*/  F2FP.F16.F32.PACK_AB R34, R79, R77 ;  /* 0x0000004d4f22723e */ /* 0x000fe400000000ff */
[----:B------:R-:W-:Y:S02]  /*28840*/  F2FP.F16.F32.PACK_AB R32, R71, R142 ;  /* 0x0000008e4720723e */ /* 0x000fe400000000ff */
[----:B------:R-:W-:-:S02]  /*28850*/  F2FP.F16.F32.PACK_AB R33, R75, R73 ;  /* 0x000000494b21723e */ /* 0x000fc400000000ff */
[----:B------:R-:W-:Y:S01]  /*28860*/  F2FP.F16.F32.PACK_AB R35, R7, R5 ;  /* 0x000000050723723e */ /* 0x000fe200000000ff */
[----:B------:R-:W-:Y:S01]  /*28870*/  STS.128 [R154], R16 ;  /* 0x000000109a007388 */ /* 0x000fe20000000c00 */
[----:B------:R-:W-:Y:S02]  /*28880*/  F2FP.F16.F32.PACK_AB R92, R57, R141 ;  /* 0x0000008d395c723e */ /* 0x000fe400000000ff */
[----:B------:R-:W-:Y:S01]  /*28890*/  F2FP.F16.F32.PACK_AB R93, R39, R53 ;  /* 0x00000035275d723e */ /* 0x000fe200000000ff */
[----:B------:R-:W-:Y:S01]  /*288a0*/  STS.128 [R154+0x400], R12 ;  /* 0x0004000c9a007388 */ /* 0x000fe20000000c00 */
[----:B------:R-:W-:Y:S02]  /*288b0*/  F2FP.F16.F32.PACK_AB R94, R94, R37 ;  /* 0x000000255e5e723e */ /* 0x000fe400000000ff */
[--C-:B------:R-:W-:Y:S01]  /*288c0*/  LOP3.LUT R0, R155, 0x3f, R156.reuse, 0xf8, !PT ;  /* 0x0000003f9b007812 */ /* 0x100fe200078ef89c */
[----:B------:R-:W-:Y:S01]  /*288d0*/  BAR.SYNC.DEFER_BLOCKING 0x0 ;  /* 0x0000000000007b1d */ /* 0x000fe20000010000 */
[----:B------:R-:W-:-:S02]  /*288e0*/  SHF.R.U32.HI R43, RZ, 0x6, R156 ;  /* 0x00000006ff2b7819 */ /* 0x000fc4000001169c */
[----:B------:R-:W-:Y:S02]  /*288f0*/  F2FP.F16.F32.PACK_AB R105, R107, R105 ;  /* 0x000000696b69723e */ /* 0x000fe400000000ff */
[----:B------:R-:W-:Y:S01]  /*28900*/  SGXT.U32 R43, R43, 0x1 ;  /* 0x000000012b2b781a */ /* 0x000fe20000000000 */
[----:B--2---:R-:W-:Y:S01]  /*28910*/  IMAD R40, R2, R40, RZ ;  /* 0x0000002802287224 */ /* 0x004fe200078e02ff */
[----:B------:R-:W-:Y:S01]  /*28920*/  F2FP.F16.F32.PACK_AB R104, R103, R101 ;  /* 0x000000656768723e */ /* 0x000fe200000000ff */
[----:B------:R-:W-:Y:S01]  /*28930*/  IMAD R2, R0, R41, RZ ;  /* 0x0000002900027224 */ /* 0x000fe200078e02ff */
[----:B------:R-:W-:Y:S01]  /*28940*/  F2FP.F16.F32.PACK_AB R107, R115, R113 ;  /* 0x00000071736b723e */ /* 0x000fe200000000ff */
[----:B0-----:R-:W-:Y:S01]  /*28950*/  IMAD R43, R43, R152, RZ ;  /* 0x000000982b2b7224 */ /* 0x001fe200078e02ff */
[----:B------:R-:W-:Y:S01]  /*28960*/  F2FP.F16.F32.PACK_AB R116, R118, R116 ;  /* 0x000000747674723e */ /* 0x000fe200000000ff */
[----:B---3--:R-:W-:Y:S01]  /*28970*/  STL.64 [R1+0xfb0], R88 ;  /* 0x000fb05801007387 */ /* 0x008fe20000100a00 */
[----:B------:R-:W-:Y:S01]  /*28980*/  SHF.L.U32 R0, R2, 0x1, RZ ;  /* 0x0000000102007819 */ /* 0x000fe200000006ff */
[----:B------:R-:W-:Y:S01]  /*28990*/  IMAD R45, R152, 0x2, R43 ;  /* 0x00000002982d7824 */ /* 0x000fe200078e022b */
[----:B------:R-:W-:Y:S01]  /*289a0*/  F2FP.F16.F32.PACK_AB R118, R126, R124 ;  /* 0x0000007c7e76723e */ /* 0x000fe200000000ff */
[----:B------:R-:W-:Y:S01]  /*289b0*/  IMAD.HI R2, R2, 0x2, RZ ;  /* 0x0000000202027827 */ /* 0x000fe200078e02ff */
[----:B------:R-:W-:Y:S02]  /*289c0*/  STL.64 [R1+0xf90], R90 ;  /* 0x000f905a01007387 */ /* 0x000fe40000100a00 */
[----:B------:R-:W-:-:S02]  /*289d0*/  LEA R41, R152, R45, 0x1 ;  /* 0x0000002d98297211 */ /* 0x000fc400078e08ff */
[----:B------:R-:W-:Y:S03]  /*289e0*/  LDS.128 R12, [R131] ;  /* 0x00000000830c7984 */ /* 0x000fe60000000c00 */
[C---:B------:R-:W-:Y:S01]  /*289f0*/  IMAD R39, R152.reuse, 0x2, R41 ;  /* 0x0000000298277824 */ /* 0x040fe200078e0229 */
[----:B------:R-:W0:Y:S04]  /*28a00*/  LDS.128 R84, [R131+0x800] ;  /* 0x0008000083547984 */ /* 0x000e280000000c00 */
[----:B------:R-:W-:Y:S01]  /*28a10*/  LEA R37, R152, R39, 0x1 ;  /* 0x0000002798257211 */ /* 0x000fe200078e08ff */
[----:B------:R-:W-:Y:S06]  /*28a20*/  BAR.SYNC.DEFER_BLOCKING 0x0 ;  /* 0x0000000000007b1d */ /* 0x000fec0000010000 */
[----:B------:R-:W-:Y:S04]  /*28a30*/  STS.128 [R154], R20 ;  /* 0x000000149a007388 */ /* 0x000fe80000000c00 */
[----:B------:R2:W-:Y:S01]  /*28a40*/  STS.128 [R154+0x400], R24 ;  /* 0x000400189a007388 */ /* 0x0005e20000000c00 */
[----:B------:R-:W-:Y:S06]  /*28a50*/  BAR.SYNC.DEFER_BLOCKING 0x0 ;  /* 0x0000000000007b1d */ /* 0x000fec0000010000 */
[----:B0-----:R-:W-:Y:S01]  /*28a60*/  STL.64 [R1+0xf78], R84 ;  /* 0x000f785401007387 */ /* 0x001fe20000100a00 */
[----:B--2---:R-:W-:-:S03]  /*28a70*/  F2FP.F16.F32.PACK_AB R26, R78, R76 ;  /* 0x0000004c4e1a723e */ /* 0x004fc600000000ff */
[----:B------:R-:W-:Y:S01]  /*28a80*/  STL.64 [R1+0xf68], R86 ;  /* 0x000f685601007387 */ /* 0x000fe20000100a00 */
[----:B------:R-:W-:Y:S02]  /*28a90*/  F2FP.F16.F32.PACK_AB R24, R70, R143 ;  /* 0x0000008f4618723e */ /* 0x000fe400000000ff */
[----:B------:R-:W-:Y:S02]  /*28aa0*/  F2FP.F16.F32.PACK_AB R25, R74, R72 ;  /* 0x000000484a19723e */ /* 0x000fe400000000ff */
[----:B------:R-:W-:Y:S01]  /*28ab0*/  F2FP.F16.F32.PACK_AB R27, R6, R4 ;  /* 0x00000004061b723e */ /* 0x000fe200000000ff */
[----:B------:R-:W-:Y:S04]  /*28ac0*/  LDS.128 R16, [R131] ;  /* 0x0000000083107984 */ /* 0x000fe80000000c00 */
[----:B------:R-:W0:Y:S01]  /*28ad0*/  LDS.128 R80, [R131+0x800] ;  /* 0x0008000083507984 */ /* 0x000e220000000c00 */
[----:B------:R-:W-:Y:S06]  /*28ae0*/  BAR.SYNC.DEFER_BLOCKING 0x0 ;  /* 0x0000000000007b1d */ /* 0x000fec0000010000 */
[----:B------:R-:W-:Y:S04]  /*28af0*/  STS.128 [R154], R60 ;  /* 0x0000003c9a007388 */ /* 0x000fe80000000c00 */
[----:B------:R2:W-:Y:S01]  /*28b00*/  STS.128 [R154+0x400], R28 ;  /* 0x0004001c9a007388 */ /* 0x0005e20000000c00 */
[----:B------:R-:W-:Y:S06]  /*28b10*/  BAR.SYNC.DEFER_BLOCKING 0x0 ;  /* 0x0000000000007b1d */ /* 0x000fec0000010000 */
[----:B0-----:R-:W-:Y:S01]  /*28b20*/  STL.64 [R1+0xf70], R80 ;  /* 0x000f705001007387 */ /* 0x001fe20000100a00 */
[----:B--2---:R-:W-:Y:S01]  /*28b30*/  IMAD.SHL.U32 R29, R40, 0x2, RZ ;  /* 0x00000002281d7824 */ /* 0x004fe200078e00ff */
[----:B------:R-:W-:-:S02]  /*28b40*/  F2FP.F16.F32.PACK_AB R28, R102, R100 ;  /* 0x00000064661c723e */ /* 0x000fc400000000ff */
[----:B------:R-:W-:Y:S01]  /*28b50*/  STL.64 [R1+0xf60], R82 ;  /* 0x000f605201007387 */ /* 0x000fe20000100a00 */
[----:B------:R-:W-:Y:S02]  /*28b60*/  F2FP.F16.F32.PACK_AB R30, R110, R108 ;  /* 0x0000006c6e1e723e */ /* 0x000fe400000000ff */
[----:B-1----:R-:W-:Y:S01]  /*28b70*/  IADD3 R158, P1, P2, R0, R158, R29 ;  /* 0x0000009e009e7210 */ /* 0x002fe20007a3e01d */
[----:B------:R-:W-:Y:S01]  /*28b80*/  IMAD.HI R0, R40, 0x2, RZ ;  /* 0x0000000228007827 */ /* 0x000fe200078e02ff */
[----:B------:R-:W-:Y:S02]  /*28b90*/  F2FP.F16.F32.PACK_AB R29, R106, R68 ;  /* 0x000000446a1d723e */ /* 0x000fe400000000ff */
[----:B------:R-:W-:Y:S02]  /*28ba0*/  F2FP.F16.F32.PACK_AB R106, R111, R109 ;  /* 0x0000006d6f6a723e */ /* 0x000fe400000000ff */
[----:B------:R-:W-:Y:S01]  /*28bb0*/  F2FP.F16.F32.PACK_AB R31, R114, R112 ;  /* 0x00000070721f723e */ /* 0x000fe200000000ff */
[----:B------:R-:W0:Y:S01]  /*28bc0*/  LDS.128 R20, [R131] ;  /* 0x0000000083147984 */ /* 0x000e220000000c00 */
[----:B------:R-:W-:-:S02]  /*28bd0*/  IADD3.X R0, PT, PT, R2, R159, R0, P1, P2 ;  /* 0x0000009f02007210 */ /* 0x000fc40000fe4400 */
[----:B------:R-:W-:Y:S01]  /*28be0*/  LEA R2, P1, R43, R158, 0x1 ;  /* 0x0000009e2b027211 */ /* 0x000fe200078208ff */
[----:B------:R-:W1:Y:S01]  /*28bf0*/  LDS.128 R76, [R131+0x800] ;  /* 0x00080000834c7984 */ /* 0x000e620000000c00 */
[----:B------:R-:W-:Y:S06]  /*28c00*/  BAR.SYNC.DEFER_BLOCKING 0x0 ;  /* 0x0000000000007b1d */ /* 0x000fec0000010000 */
[----:B------:R2:W-:Y:S04]  /*28c10*/  STS.128 [R154], R24 ;  /* 0x000000189a007388 */ /* 0x0005e80000000c00 */
[----:B------:R3:W-:Y:S01]  /*28c20*/  STS.128 [R154+0x400], R32 ;  /* 0x000400209a007388 */ /* 0x0007e20000000c00 */
[----:B------:R-:W-:Y:S01]  /*28c30*/  BAR.SYNC.DEFER_BLOCKING 0x0 ;  /* 0x0000000000007b1d */ /* 0x000fe20000010000 */
[----:B0-----:R-:W-:-:S02]  /*28c40*/  PRMT R50, R22, 0x7632, R50 ;  /* 0x0000763216327816 */ /* 0x001fc40000000032 */
[----:B--2---:R-:W-:-:S03]  /*28c50*/  F2FP.F16.F32.PACK_AB R26, R95, R36 ;  /* 0x000000245f1a723e */ /* 0x004fc600000000ff */
[----:B-1----:R-:W-:Y:S01]  /*28c60*/  STL.64 [R1+0xf88], R76 ;  /* 0x000f884c01007387 */ /* 0x002fe20000100a00 */
[----:B------:R-:W-:Y:S02]  /*28c70*/  F2FP.F16.F32.PACK_AB R24, R56, R69 ;  /* 0x000000453818723e */ /* 0x000fe400000000ff */
[----:B------:R-:W-:Y:S01]  /*28c80*/  F2FP.F16.F32.PACK_AB R25, R38, R52 ;  /* 0x000000342619723e */ /* 0x000fe200000000ff */
[----:B---3--:R-:W-:Y:S01]  /*28c90*/  IMAD R33, R152, 0x2, R37 ;  /* 0x0000000298217824 */ /* 0x008fe200078e0225 */
[----:B------:R-:W-:Y:S01]  /*28ca0*/  F2FP.F16.F32.PACK_AB R95, R98, R96 ;  /* 0x00000060625f723e */ /* 0x000fe200000000ff */
[----:B------:R-:W-:Y:S01]  /*28cb0*/  STL.64 [R1+0xf80], R78 ;  /* 0x000f804e01007387 */ /* 0x000fe20000100a00 */
[----:B------:R-:W-:Y:S02]  /*28cc0*/  F2FP.F16.F32.PACK_AB R27, R99, R97 ;  /* 0x00000061631b723e */ /* 0x000fe400000000ff */
[----:B------:R-:W-:-:S05]  /*28cd0*/  LEA R35, R152, R33, 0x1 ;  /* 0x0000002198237211 */ /* 0x000fca00078e08ff */
[C---:B------:R-:W-:Y:S01]  /*28ce0*/  IMAD R47, R152.reuse, 0x2, R35 ;  /* 0x00000002982f7824 */ /* 0x040fe200078e0223 */
[----:B------:R-:W0:Y:S04]  /*28cf0*/  LDS.128 R4, [R131] ;  /* 0x0000000083047984 */ /* 0x000e280000000c00 */
[----:B------:R-:W1:Y:S01]  /*28d00*/  LDS.128 R72, [R131+0x800] ;  /* 0x0008000083487984 */ /* 0x000e620000000c00 */
[C---:B------:R-:W-:Y:S01]  /*28d10*/  LEA R49, R152.reuse, R47, 0x1 ;  /* 0x0000002f98317211 */ /* 0x040fe200078e08ff */
[----:B------:R-:W-:Y:S04]  /*28d20*/  BAR.SYNC.DEFER_BLOCKING 0x0 ;  /* 0x0000000000007b1d */ /* 0x000fe80000010000 */
[----:B------:R-:W-:-:S05]  /*28d30*/  IMAD R51, R152, 0x2, R49 ;  /* 0x0000000298337824 */ /* 0x000fca00078e0231 */
[----:B------:R-:W-:-:S05]  /*28d40*/  LEA R53, R152, R51, 0x1 ;  /* 0x0000003398357211 */ /* 0x000fca00078e08ff */
[----:B------:R-:W-:-:S05]  /*28d50*/  IMAD R55, R152, 0x2, R53 ;  /* 0x0000000298377824 */ /* 0x000fca00078e0235 */
[----:B------:R-:W-:-:S05]  /*28d60*/  LEA R57, R152, R55, 0x1 ;  /* 0x0000003798397211 */ /* 0x000fca00078e08ff */
[C---:B------:R-:W-:Y:S01]  /*28d70*/  IMAD R59, R152.reuse, 0x2, R57 ;  /* 0x00000002983b7824 */ /* 0x040fe200078e0239 */
[----:B------:R-:W-:Y:S04]  /*28d80*/  STS.128 [R154], R92 ;  /* 0x0000005c9a007388 */ /* 0x000fe80000000c00 */
[C---:B------:R-:W-:Y:S01]  /*28d90*/  LEA R61, R152.reuse, R59, 0x1 ;  /* 0x0000003b983d7211 */ /* 0x040fe200078e08ff */
[----:B------:R2:W-:Y:S01]  /*28da0*/  STS.128 [R154+0x400], R24 ;  /* 0x000400189a007388 */ /* 0x0005e20000000c00 */
[----:B------:R-:W-:Y:S03]  /*28db0*/  BAR.SYNC.DEFER_BLOCKING 0x0 ;  /* 0x0000000000007b1d */ /* 0x000fe60000010000 */
[----:B------:R-:W-:-:S05]  /*28dc0*/  IMAD R63, R152, 0x2, R61 ;  /* 0x00000002983f7824 */ /* 0x000fca00078e023d */
[C---:B------:R-:W-:Y:S01]  /*28dd0*/  LEA R101, R152.reuse, R63, 0x1 ;  /* 0x0000003f98657211 */ /* 0x040fe200078e08ff */
[----:B0-----:R0:W-:Y:S04]  /*28de0*/  STL [R1+0x1038], R7 ;  /* 0x0010380701007387 */ /* 0x0011e80000100800 */
[----:B------:R-:W-:Y:S01]  /*28df0*/  IMAD R103, R152, 0x2, R101 ;  /* 0x0000000298677824 */ /* 0x000fe200078e0265 */
[----:B--2---:R-:W-:Y:S01]  /*28e00*/  F2FP.F16.F32.PACK_AB R24, R119, R117 ;  /* 0x000000757718723e */ /* 0x004fe200000000ff */
[----:B-1----:R-:W-:Y:S01]  /*28e10*/  STL.64 [R1+0xfa0], R72 ;  /* 0x000fa04801007387 */ /* 0x002fe20000100a00 */
[----:B------:R-:W-:Y:S02]  /*28e20*/  F2FP.F16.F32.PACK_AB R117, R122, R120 ;  /* 0x000000787a75723e */ /* 0x000fe400000000ff */
[----:B------:R-:W-:Y:S01]  /*28e30*/  F2FP.F16.F32.PACK_AB R25, R123, R121 ;  /* 0x000000797b19723e */ /* 0x000fe200000000ff */
[----:B------:R-:W-:Y:S01]  /*28e40*/  STL.64 [R1+0xf98], R74 ;  /* 0x000f984a01007387 */ /* 0x000fe20000100a00 */
[----:B------:R-:W-:-:S02]  /*28e50*/  F2FP.F16.F32.PACK_AB R26, R127, R125 ;  /* 0x0000007d7f1a723e */ /* 0x000fc400000000ff */
[----:B------:R-:W-:Y:S02]  /*28e60*/  F2FP.F16.F32.PACK_AB R119, R130, R128 ;  /* 0x000000808277723e */ /* 0x000fe400000000ff */
[----:B------:R-:W-:Y:S01]  /*28e70*/  F2FP.F16.F32.PACK_AB R27, R3, R129 ;  /* 0x00000081031b723e */ /* 0x000fe200000000ff */
[----:B------:R-:W1:Y:S01]  /*28e80*/  LDS.128 R92, [R131] ;  /* 0x00000000835c7984 */ /* 0x000e620000000c00 */
[----:B------:R-:W-:Y:S02]  /*28e90*/  LEA.HI.X.SX32 R3, R43, R0, 0x1, P1 ;  /* 0x000000002b037211 */ /* 0x000fe400008f0eff */
[----:B0-----:R-:W-:Y:S01]  /*28ea0*/  PRMT R7, R5, 0x7632, R7 ;  /* 0x0000763205077816 */ /* 0x001fe20000000007 */
[----:B------:R-:W0:Y:S01]  /*28eb0*/  LDS.128 R68, [R131+0x800] ;  /* 0x0008000083447984 */ /* 0x000e220000000c00 */
[----:B------:R-:W-:Y:S06]  /*28ec0*/  BAR.SYNC.DEFER_BLOCKING 0x0 ;  /* 0x0000000000007b1d */ /* 0x000fec0000010000 */
[----:B------:R2:W-:Y:S04]  /*28ed0*/  STS.128 [R154], R28 ;  /* 0x0000001c9a007388 */ /* 0x0005e80000000c00 */
[----:B------:R3:W-:Y:S01]  /*28ee0*/  STS.128 [R154+0x400], R104 ;  /* 0x000400689a007388 */ /* 0x0007e20000000c00 */
[----:B------:R-:W-:Y:S01]  /*28ef0*/  BAR.SYNC.DEFER_BLOCKING 0x0 ;  /* 0x0000000000007b1d */ /* 0x000fe20000010000 */
[----:B--2---:R-:W-:-:S05]  /*28f00*/  LEA R30, P1, R41, R158, 0x1 ;  /* 0x0000009e291e7211 */ /* 0x004fca00078208ff */
[----:B-1----:R-:W-:Y:S01]  /*28f10*/  STL.64 [R1+0x1018], R94 ;  /* 0x0010185e01007387 */ /* 0x002fe20000100a00 */
[----:B------:R-:W-:Y:S02]  /*28f20*/  LEA R28, P2, R45, R158, 0x1 ;  /* 0x0000009e2d1c7211 */ /* 0x000fe400078408ff */
[----:B------:R-:W-:Y:S01]  /*28f30*/  LEA.HI.X.SX32 R31, R41, R0, 0x1, P1 ;  /* 0x00000000291f7211 */ /* 0x000fe200008f0eff */
[----:B0-----:R-:W-:Y:S01]  /*28f40*/  STL.64 [R1+0xfb8], R68 ;  /* 0x000fb84401007387 */ /* 0x001fe20000100a00 */
[----:B------:R-:W-:Y:S02]  /*28f50*/  LEA R38, P1, R39, R158, 0x1 ;  /* 0x0000009e27267211 */ /* 0x000fe400078208ff */
[-C--:B------:R-:W-:Y:S01]  /*28f60*/  LEA.HI.X.SX32 R29, R45, R0.reuse, 0x1, P2 ;  /* 0x000000002d1d7211 */ /* 0x080fe200010f0eff */
[----:B------:R-:W-:Y:S01]  /*28f70*/  STL.64 [R1+0xfa8], R70 ;  /* 0x000fa84601007387 */ /* 0x000fe20000100a00 */
[----:B------:R-:W-:Y:S02]  /*28f80*/  LEA.HI.X.SX32 R39, R39, R0, 0x1, P1 ;  /* 0x0000000027277211 */ /* 0x000fe400008f0eff */
[C---:B---3--:R-:W-:Y:S01]  /*28f90*/  LEA R105, R152.reuse, R103, 0x1 ;  /* 0x0000006798697211 */ /* 0x048fe200078e08ff */
[----:B------:R-:W0:Y:S04]  /*28fa0*/  LDS.128 R96, [R131] ;  /* 0x0000000083607984 */ /* 0x000e280000000c00 */
[C---:B------:R-:W-:Y:S01]  /*28fb0*/  IMAD R107, R152.reuse, 0x2, R105 ;  /* 0x00000002986b7824 */ /* 0x040fe200078e0269 */
[----:B------:R-:W1:Y:S04]  /*28fc0*/  LDS.128 R64, [R131+0x800] ;  /* 0x0008000083407984 */ /* 0x000e680000000c00 */
[----:B------:R-:W-:Y:S01]  /*28fd0*/  LEA R113, R152, R107, 0x1 ;  /* 0x0000006b98717211 */ /* 0x000fe200078e08ff */
[----:B------:R-:W-:Y:S06]  /*28fe0*/  BAR.SYNC.DEFER_BLOCKING 0x0 ;  /* 0x0000000000007b1d */ /* 0x000fec0000010000 */
[----:B------:R-:W-:Y:S04]  /*28ff0*/  STS.128 [R154], R116 ;  /* 0x000000749a007388 */ /* 0x000fe80000000c00 */
[----:B------:R2:W-:Y:S01]  /*29000*/  STS.128 [R154+0x400], R24 ;  /* 0x000400189a007388 */ /* 0x0005e20000000c00 */
[----:B------:R-:W-:Y:S06]  /*29010*/  BAR.SYNC.DEFER_BLOCKING 0x0 ;  /* 0x0000000000007b1d */ /* 0x000fec0000010000 */
[----:B0-----:R-:W-:Y:S01]  /*29020*/  STL.64 [R1+0xff8], R96 ;  /* 0x000ff86001007387 */ /* 0x001fe20000100a00 */
[----:B--2---:R-:W-:-:S03]  /*29030*/  LEA R24, P1, R37, R158, 0x1 ;  /* 0x0000009e25187211 */ /* 0x004fc600078208ff */
[----:B------:R-:W-:Y:S01]  /*29040*/  STL.64 [R1+0xfd8], R98 ;  /* 0x000fd86201007387 */ /* 0x000fe20000100a00 */
[----:B------:R-:W-:Y:S02]  /*29050*/  PRMT R27, R9, 0x7632, R27 ;  /* 0x00007632091b7816 */ /* 0x000fe4000000001b */
[----:B------:R-:W-:Y:S01]  /*29060*/  LEA.HI.X.SX32 R25, R37, R0, 0x1, P1 ;  /* 0x0000000025197211 */ /* 0x000fe200008f0eff */
[C---:B------:R-:W-:Y:S01]  /*29070*/  IMAD R37, R152.reuse, 0x2, R113 ;  /* 0x0000000298257824 */ /* 0x040fe200078e0271 */
[----:B-1----:R-:W-:Y:S04]  /*29080*/  STL.64 [R1+0xfc8], R64 ;  /* 0x000fc84001007387 */ /* 0x002fe80000100a00 */
[C---:B------:R-:W-:Y:S01]  /*29090*/  LEA R115, R152.reuse, R37, 0x1 ;  /* 0x0000002598737211 */ /* 0x040fe200078e08ff */
[----:B------:R-:W-:Y:S04]  /*290a0*/  STL.64 [R1+0xfc0], R66 ;  /* 0x000fc04201007387 */ /* 0x000fe80000100a00 */
[----:B------:R0:W-:Y:S01]  /*290b0*/  STG.E.U16 desc[UR8][R2.64], R8 ;  /* 0x0000000802007986 */ /* 0x0001e2000c101508 */
[----:B------:R-:W-:-:S05]  /*290c0*/  IMAD R123, R152, 0x2, R115 ;  /* 0x00000002987b7824 */ /* 0x000fca00078e0273 */
[----:B------:R-:W-:Y:S02]  /*290d0*/  LEA R125, R152, R123, 0x1 ;  /* 0x0000007b987d7211 */ /* 0x000fe400078e08ff */
[----:B------:R-:W-:-:S03]  /*290e0*/  LEA R34, P2, R123, R158, 0x1 ;  /* 0x0000009e7b227211 */ /* 0x000fc600078408ff */
[----:B------:R-:W-:Y:S01]  /*290f0*/  IMAD R127, R152, 0x2, R125 ;  /* 0x00000002987f7824 */ /* 0x000fe200078e027d */
[----:B0-----:R-:W-:Y:S02]  /*29100*/  PRMT R3, R8, 0x7632, R3 ;  /* 0x0000763208037816 */ /* 0x001fe40000000003 */
[----:B------:R-:W-:Y:S02]  /*29110*/  LEA R2, P1, R33, R158, 0x1 ;  /* 0x0000009e21027211 */ /* 0x000fe400078208ff */
[C---:B------:R-:W-:Y:S01]  /*29120*/  LEA R129, R152.reuse, R127, 0x1 ;  /* 0x0000007f98817211 */ /* 0x040fe200078e08ff */
[----:B------:R0:W-:Y:S04]  /*29130*/  STG.E.U16 desc[UR8][R28.64], R3 ;  /* 0x000000031c007986 */ /* 0x0001e8000c101508 */
[----:B------:R1:W-:Y:S01]  /*29140*/  STG.E.U16 desc[UR8][R30.64], R9 ;  /* 0x000000091e007986 */ /* 0x0003e2000c101508 */
[----:B------:R-:W-:-:S03]  /*29150*/  IMAD R131, R152, 0x2, R129 ;  /* 0x0000000298837824 */ /* 0x000fc600078e0281 */
[----:B------:R2:W-:Y:S02]  /*29160*/  STG.E.U16 desc[UR8][R38.64], R27 ;  /* 0x0000001b26007986 */ /* 0x0005e4000c101508 */
[C---:B------:R-:W-:Y:S02]  /*29170*/  LEA R133, R152.reuse, R131, 0x1 ;  /* 0x0000008398857211 */ /* 0x040fe400078e08ff */
[----:B0-----:R-:W-:Y:S01]  /*29180*/  LEA.HI.X.SX32 R3, R33, R0, 0x1, P1 ;  /* 0x0000000021037211 */ /* 0x001fe200008f0eff */
[----:B------:R-:W-:Y:S01]  /*29190*/  STG.E.U16 desc[UR8][R24.64], R10 ;  /* 0x0000000a18007986 */ /* 0x000fe2000c101508 */
[C---:B------:R-:W-:Y:S01]  /*291a0*/  LEA R26, P1, R35.reuse, R158, 0x1 ;  /* 0x0000009e231a7211 */ /* 0x040fe200078208ff */
[----:B------:R-:W-:Y:S01]  /*291b0*/  IMAD R135, R152, 0x2, R133 ;  /* 0x0000000298877824 */ /* 0x000fe200078e0285 */
[----:B-1----:R-:W-:Y:S02]  /*291c0*/  PRMT R9, R10, 0x7632, R9 ;  /* 0x000076320a097816 */ /* 0x002fe40000000009 */
[----:B--2---:R-:W-:-:S03]  /*291d0*/  LEA.HI.X.SX32 R27, R35, R0, 0x1, P1 ;  /* 0x00000000231b7211 */ /* 0x004fc600008f0eff */
[----:B------:R0:W-:Y:S01]  /*291e0*/  STG.E.U16 desc[UR8][R2.64], R9 ;  /* 0x0000000902007986 */ /* 0x0001e2000c101508 */
[----:B------:R-:W-:Y:S02]  /*291f0*/  LEA R8, P1, R47, R158, 0x1 ;  /* 0x0000009e2f087211 */ /* 0x000fe400078208ff */
[----:B------:R-:W-:Y:S01]  /*29200*/  LEA R39, R152, R135, 0x1 ;  /* 0x0000008798277211 */ /* 0x000fe200078e08ff */
[----:B------:R-:W-:Y:S01]  /*29210*/  STG.E.U16 desc[UR8][R26.64], R11 ;  /* 0x0000000b1a007986 */ /* 0x000fe2000c101508 */
[----:B------:R-:W-:-:S03]  /*29220*/  LEA.HI.X.SX32 R35, R123, R0, 0x1, P2 ;  /* 0x000000007b237211 */ /* 0x000fc600010f0eff */
[----:B------:R-:W-:Y:S01]  /*29230*/  IMAD R41, R152, 0x2, R39 ;  /* 0x0000000298297824 */ /* 0x000fe200078e0227 */
[----:B0-----:R-:W-:Y:S02]  /*29240*/  LEA.HI.X.SX32 R9, R47, R0, 0x1, P1 ;  /* 0x000000002f097211 */ /* 0x001fe400008f0eff */
[----:B------:R-:W-:Y:S02]  /*29250*/  LEA R28, P1, R49, R158, 0x1 ;  /* 0x0000009e311c7211 */ /* 0x000fe400078208ff */
[----:B------:R-:W-:Y:S02]  /*29260*/  PRMT R3, R11, 0x7632, R3 ;  /* 0x000076320b037816 */ /* 0x000fe40000000003 */
[----:B------:R-:W-:Y:S02]  /*29270*/  LEA.HI.X.SX32 R29, R49, R0, 0x1, P1 ;  /* 0x00000000311d7211 */ /* 0x000fe400008f0eff */
[----:B------:R-:W-:Y:S01]  /*29280*/  LEA R24, P1, R51, R158, 0x1 ;  /* 0x0000009e33187211 */ /* 0x000fe200078208ff */
[----:B------:R0:W-:Y:S01]  /*29290*/  STG.E.U16 desc[UR8][R8.64], R3 ;  /* 0x0000000308007986 */ /* 0x0001e2000c101508 */
[----:B------:R-:W-:-:S02]  /*292a0*/  PRMT R2, R12, 0x7632, R2 ;  /* 0x000076320c027816 */ /* 0x000fc40000000002 */
[----:B------:R-:W-:Y:S01]  /*292b0*/  LEA.HI.X.SX32 R25, R51, R0, 0x1, P1 ;  /* 0x0000000033197211 */ /* 0x000fe200008f0eff */
[----:B------:R1:W-:Y:S01]  /*292c0*/  STG.E.U16 desc[UR8][R28.64], R12 ;  /* 0x0000000c1c007986 */ /* 0x0003e2000c101508 */
[C---:B------:R-:W-:Y:S02]  /*292d0*/  LEA R30, P1, R53.reuse, R158, 0x1 ;  /* 0x0000009e351e7211 */ /* 0x040fe400078208ff */
[C---:B------:R-:W-:Y:S01]  /*292e0*/  LEA R43, R152.reuse, R41, 0x1 ;  /* 0x00000029982b7211 */ /* 0x040fe200078e08ff */
[----:B------:R2:W-:Y:S01]  /*292f0*/  STG.E.U16 desc[UR8][R24.64], R2 ;  /* 0x0000000218007986 */ /* 0x0005e2000c101508 */
[----:B------:R-:W-:Y:S02]  /*29300*/  LEA.HI.X.SX32 R31, R53, R0, 0x1, P1 ;  /* 0x00000000351f7211 */ /* 0x000fe400008f0eff */
[----:B------:R-:W-:Y:S01]  /*29310*/  LEA R10, P1, R55, R158, 0x1 ;  /* 0x0000009e370a7211 */ /* 0x000fe200078208ff */
[----:B------:R-:W-:Y:S01]  /*29320*/  IMAD R45, R152, 0x2, R43 ;  /* 0x00000002982d7824 */ /* 0x000fe200078e022b */
[----:B0-----:R-:W-:Y:S01]  /*29330*/  PRMT R8, R13, 0x7632, R8 ;  /* 0x000076320d087816 */ /* 0x001fe20000000008 */
[----:B------:R0:W-:Y:S01]  /*29340*/  STG.E.U16 desc[UR8][R30.64], R13 ;  /* 0x0000000d1e007986 */ /* 0x0001e2000c101508 */
[----:B------:R-:W-:-:S02]  /*29350*/  LEA.HI.X.SX32 R11, R55, R0, 0x1, P1 ;  /* 0x00000000370b7211 */ /* 0x000fc400008f0eff */
[C---:B------:R-:W-:Y:S02]  /*29360*/  LEA R26, P1, R57.reuse, R158, 0x1 ;  /* 0x0000009e391a7211 */ /* 0x040fe400078208ff */
[C---:B------:R-:W-:Y:S01]  /*29370*/  LEA R47, R152.reuse, R45, 0x1 ;  /* 0x0000002d982f7211 */ /* 0x040fe200078e08ff */
[----:B------:R3:W-:Y:S01]  /*29380*/  STG.E.U16 desc[UR8][R10.64], R8 ;  /* 0x000000080a007986 */ /* 0x0007e2000c101508 */
[----:B------:R-:W-:Y:S02]  /*29390*/  LEA.HI.X.SX32 R27, R57, R0, 0x1, P1 ;  /* 0x00000000391b7211 */ /* 0x000fe400008f0eff */
[C---:B-1----:R-:W-:Y:S01]  /*293a0*/  LEA R28, P1, R59.reuse, R158, 0x1 ;  /* 0x0000009e3b1c7211 */ /* 0x042fe200078208ff */
[----:B------:R-:W-:Y:S01]  /*293b0*/  IMAD R3, R152, 0x2, R47 ;  /* 0x0000000298037824 */ /* 0x000fe200078e022f */
[----:B--2---:R-:W-:Y:S01]  /*293c0*/  PRMT R2, R14, 0x7632, R2 ;  /* 0x000076320e027816 */ /* 0x004fe20000000002 */
[----:B------:R1:W-:Y:S01]  /*293d0*/  STG.E.U16 desc[UR8][R26.64], R14 ;  /* 0x0000000e1a007986 */ /* 0x0003e2000c101508 */
[----:B------:R-:W-:-:S02]  /*293e0*/  LEA.HI.X.SX32 R29, R59, R0, 0x1, P1 ;  /* 0x000000003b1d7211 */ /* 0x000fc400008f0eff */
[----:B------:R-:W-:Y:S02]  /*293f0*/  LEA R24, P1, R61, R158, 0x1 ;  /* 0x0000009e3d187211 */ /* 0x000fe400078208ff */
[----:B------:R-:W-:Y:S01]  /*29400*/  PRMT R12, R17, 0x7632, R12 ;  /* 0x00007632110c7816 */ /* 0x000fe2000000000c */
[----:B------:R2:W-:Y:S01]  /*29410*/  STG.E.U16 desc[UR8][R28.64], R2 ;  /* 0x000000021c007986 */ /* 0x0005e2000c101508 */
[----:B------:R-:W-:Y:S02]  /*29420*/  LEA.HI.X.SX32 R25, R61, R0, 0x1, P1 ;  /* 0x000000003d197211 */ /* 0x000fe400008f0eff */
[----:B0-----:R-:W-:Y:S02]  /*29430*/  LEA R30, P1, R63, R158, 0x1 ;  /* 0x0000009e3f1e7211 */ /* 0x001fe400078208ff */
[----:B---3--:R-:W-:Y:S01]  /*29440*/  PRMT R8, R15, 0x7632, R8 ;  /* 0x000076320f087816 */ /* 0x008fe20000000008 */
        /* <DEDUP_REMOVED lines=11> */
[C---:B------:R-:W-:Y:S02]  /*29500*/  LEA R28, P1, R105.reuse, R158, 0x1 ;  /* 0x0000009e691c7211 */ /* 0x040fe400078208ff */
[C---:B------:R-:W-:Y:S01]  /*29510*/  LEA R109, R152.reuse, R9, 0x1 ;  /* 0x00000009986d7211 */ /* 0x040fe200078e08ff */
[----:B------:R2:W-:Y:S01]  /*29520*/  STG.E.U16 desc[UR8][R26.64], R2 ;  /* 0x000000021a007986 */ /* 0x0005e2000c101508 */
[----:B------:R-:W-:Y:S02]  /*29530*/  LEA.HI.X.SX32 R29, R105, R0, 0x1, P1 ;  /* 0x00000000691d7211 */ /* 0x000fe400008f0eff */
[----:B0-----:R-:W-:Y:S01]  /*29540*/  LEA R24, P1, R107, R158, 0x1 ;  /* 0x0000009e6b187211 */ /* 0x001fe200078208ff */
[----:B------:R-:W-:Y:S01]  /*29550*/  IMAD R121, R152, 0x2, R109 ;  /* 0x0000000298797824 */ /* 0x000fe200078e026d */
        /* <DEDUP_REMOVED lines=10> */
[----:B------:R-:W-:Y:S01]  /*29600*/  STG.E.U16 desc[UR8][R30.64], R18 ;  /* 0x000000121e007986 */ /* 0x000fe2000c101508 */
[----:B------:R-:W-:-:S02]  /*29610*/  LEA.HI.X.SX32 R33, R37, R0, 0x1, P1 ;  /* 0x0000000025217211 */ /* 0x000fc400008f0eff */
[C---:B------:R-:W-:Y:S02]  /*29620*/  LEA R16, P1, R115.reuse, R158, 0x1 ;  /* 0x0000009e73107211 */ /* 0x040fe400078208ff */
[C---:B------:R-:W-:Y:S01]  /*29630*/  LEA R119, R152.reuse, R13, 0x1 ;  /* 0x0000000d98777211 */ /* 0x040fe200078e08ff */
[----:B------:R-:W-:Y:S01]  /*29640*/  STG.E.U16 desc[UR8][R32.64], R2 ;  /* 0x0000000220007986 */ /* 0x000fe2000c101508 */
[----:B0-----:R-:W-:Y:S02]  /*29650*/  LEA.HI.X.SX32 R17, R115, R0, 0x1, P1 ;  /* 0x0000000073117211 */ /* 0x001fe400008f0eff */
[C---:B------:R-:W-:Y:S01]  /*29660*/  LEA R36, P1, R125.reuse, R158, 0x1 ;  /* 0x0000009e7d247211 */ /* 0x040fe200078208ff */
[----:B------:R-:W-:Y:S01]  /*29670*/  IMAD R15, R152, 0x2, R119 ;  /* 0x00000002980f7824 */ /* 0x000fe200078e0277 */
[----:B---3--:R-:W-:Y:S01]  /*29680*/  PRMT R24, R20, 0x7632, R24 ;  /* 0x0000763214187816 */ /* 0x008fe20000000018 */
[----:B------:R0:W-:Y:S01]  /*29690*/  STG.E.U16 desc[UR8][R16.64], R19 ;  /* 0x0000001310007986 */ /* 0x0001e2000c101508 */
[----:B------:R-:W-:-:S02]  /*296a0*/  LEA.HI.X.SX32 R37, R125, R0, 0x1, P1 ;  /* 0x000000007d257211 */ /* 0x000fc400008f0eff */
[C---:B------:R-:W-:Y:S01]  /*296b0*/  LEA R48, P1, R127.reuse, R158, 0x1 ;  /* 0x0000009e7f307211 */ /* 0x040fe200078208ff */
[----:B------:R1:W-:Y:S01]  /*296c0*/  STG.E.U16 desc[UR8][R34.64], R8 ;  /* 0x0000000822007986 */ /* 0x0003e2000c101508 */
[C---:B------:R-:W-:Y:S02]  /*296d0*/  LEA R111, R152.reuse, R15, 0x1 ;  /* 0x0000000f986f7211 */ /* 0x040fe400078e08ff */
[----:B------:R-:W-:Y:S01]  /*296e0*/  LEA.HI.X.SX32 R49, R127, R0, 0x1, P1 ;  /* 0x000000007f317211 */ /* 0x000fe200008f0eff */
[----:B------:R-:W-:Y:S01]  /*296f0*/  STG.E.U16 desc[UR8][R36.64], R20 ;  /* 0x0000001424007986 */ /* 0x000fe2000c101508 */
[-C--:B------:R-:W-:Y:S01]  /*29700*/  LEA R52, P1, R129, R158.reuse, 0x1 ;  /* 0x0000009e81347211 */ /* 0x080fe200078208ff */
[----:B------:R-:W-:Y:S01]  /*29710*/  IMAD R117, R152, 0x2, R111 ;  /* 0x0000000298757824 */ /* 0x000fe200078e026f */
[----:B------:R-:W-:Y:S01]  /*29720*/  LEA R122, P2, R47, R158, 0x1 ;  /* 0x0000009e2f7a7211 */ /* 0x000fe200078408ff */
[----:B------:R2:W-:Y:S01]  /*29730*/  STG.E.U16 desc[UR8][R48.64], R24 ;  /* 0x0000001830007986 */ /* 0x0005e2000c101508 */
[----:B------:R-:W-:-:S02]  /*29740*/  LEA.HI.X.SX32 R53, R129, R0, 0x1, P1 ;  /* 0x0000000081357211 */ /* 0x000fc400008f0eff */
[----:B0-----:R-:W-:Y:S02]  /*29750*/  LEA R16, P1, R131, R158, 0x1 ;  /* 0x0000009e83107211 */ /* 0x001fe400078208ff */
[----:B-1----:R-:W-:Y:S01]  /*29760*/  PRMT R8, R21, 0x7632, R8 ;  /* 0x0000763215087816 */ /* 0x002fe20000000008 */
[----:B------:R0:W-:Y:S01]  /*29770*/  STG.E.U16 desc[UR8][R52.64], R21 ;  /* 0x0000001534007986 */ /* 0x0001e2000c101508 */
[----:B------:R-:W-:Y:S02]  /*29780*/  LEA.HI.X.SX32 R17, R131, R0, 0x1, P1 ;  /* 0x0000000083117211 */ /* 0x000fe400008f0eff */
[----:B------:R-:W-:Y:S02]  /*29790*/  LEA R18, P1, R133, R158, 0x1 ;  /* 0x0000009e85127211 */ /* 0x000fe400078208ff */
[----:B------:R-:W-:Y:S01]  /*297a0*/  PRMT R10, R23, 0x7632, R10 ;  /* 0x00007632170a7816 */ /* 0x000fe2000000000a */
[----:B------:R1:W-:Y:S01]  /*297b0*/  STG.E.U16 desc[UR8][R16.64], R8 ;  /* 0x0000000810007986 */ /* 0x0003e2000c101508 */
[----:B------:R-:W-:-:S02]  /*297c0*/  LEA.HI.X.SX32 R19, R133, R0, 0x1, P1 ;  /* 0x0000000085137211 */ /* 0x000fc400008f0eff */
[C---:B------:R-:W-:Y:S02]  /*297d0*/  LEA R100, P1, R135.reuse, R158, 0x1 ;  /* 0x0000009e87647211 */ /* 0x040fe400078208ff */
[----:B------:R-:W-:Y:S01]  /*297e0*/  PRMT R2, R4, 0x7632, R2 ;  /* 0x0000763204027816 */ /* 0x000fe20000000002 */
[----:B------:R3:W-:Y:S01]  /*297f0*/  STG.E.U16 desc[UR8][R18.64], R22 ;  /* 0x0000001612007986 */ /* 0x0007e2000c101508 */
[----:B------:R-:W-:Y:S02]  /*29800*/  LEA.HI.X.SX32 R101, R135, R0, 0x1, P1 ;  /* 0x0000000087657211 */ /* 0x000fe400008f0eff */
[----:B--2---:R-:W-:Y:S02]  /*29810*/  LEA R48, P1, R39, R158, 0x1 ;  /* 0x0000009e27307211 */ /* 0x004fe400078208ff */
[-C--:B------:R-:W-:Y:S01]  /*29820*/  LEA.HI.X.SX32 R123, R47, R0.reuse, 0x1, P2 ;  /* 0x000000002f7b7211 */ /* 0x080fe200010f0eff */
[----:B------:R2:W-:Y:S01]  /*29830*/  STG.E.U16 desc[UR8][R100.64], R50 ;  /* 0x0000003264007986 */ /* 0x0005e2000c101508 */
[----:B------:R-:W-:-:S02]  /*29840*/  LEA.HI.X.SX32 R49, R39, R0, 0x1, P1 ;  /* 0x0000000027317211 */ /* 0x000fc400008f0eff */
[-C--:B------:R-:W-:Y:S02]  /*29850*/  LEA R20, P1, R41, R158.reuse, 0x1 ;  /* 0x0000009e29147211 */ /* 0x080fe400078208ff */
[----:B------:R-:W-:Y:S01]  /*29860*/  LEA R68, P3, R121, R158, 0x1 ;  /* 0x0000009e79447211 */ /* 0x000fe200078608ff */
[----:B------:R-:W-:Y:S01]  /*29870*/  STG.E.U16 desc[UR8][R48.64], R23 ;  /* 0x0000001730007986 */ /* 0x000fe2000c101508 */
[----:B0-----:R-:W-:Y:S02]  /*29880*/  LEA.HI.X.SX32 R21, R41, R0, 0x1, P1 ;  /* 0x0000000029157211 */ /* 0x001fe400008f0eff */
[C---:B-1----:R-:W-:Y:S02]  /*29890*/  LEA R16, P1, R43.reuse, R158, 0x1 ;  /* 0x0000009e2b107211 */ /* 0x042fe400078208ff */
[----:B------:R-:W-:Y:S01]  /*298a0*/  LEA R61, R152, R117, 0x1 ;  /* 0x00000075983d7211 */ /* 0x000fe200078e08ff */
[----:B------:R-:W-:Y:S01]  /*298b0*/  STG.E.U16 desc[UR8][R20.64], R10 ;  /* 0x0000000a14007986 */ /* 0x000fe2000c101508 */
[----:B------:R-:W-:-:S02]  /*298c0*/  LEA.HI.X.SX32 R17, R43, R0, 0x1, P1 ;  /* 0x000000002b117211 */ /* 0x000fc400008f0eff */
[-C--:B---3--:R-:W-:Y:S01]  /*298d0*/  LEA R18, P1, R45, R158.reuse, 0x1 ;  /* 0x0000009e2d127211 */ /* 0x088fe200078208ff */
[----:B------:R-:W-:Y:S01]  /*298e0*/  IMAD R105, R152, 0x2, R61 ;  /* 0x0000000298697824 */ /* 0x000fe200078e023d */
[----:B--2---:R-:W-:Y:S01]  /*298f0*/  LEA R100, P2, R51, R158, 0x1 ;  /* 0x0000009e33647211 */ /* 0x004fe200078408ff */
[----:B------:R-:W-:Y:S01]  /*29900*/  STG.E.U16 desc[UR8][R16.64], R4 ;  /* 0x0000000410007986 */ /* 0x000fe2000c101508 */
[----:B------:R-:W-:Y:S02]  /*29910*/  LEA.HI.X.SX32 R19, R45, R0, 0x1, P1 ;  /* 0x000000002d137211 */ /* 0x000fe400008f0eff */
[----:B------:R-:W-:Y:S02]  /*29920*/  LEA R102, P1, R3, R158, 0x1 ;  /* 0x0000009e03667211 */ /* 0x000fe400078208ff */
[-C--:B------:R-:W-:Y:S01]  /*29930*/  LEA.HI.X.SX32 R69, R121, R0.reuse, 0x1, P3 ;  /* 0x0000000079457211 */ /* 0x080fe200018f0eff */
[----:B------:R0:W-:Y:S01]  /*29940*/  STG.E.U16 desc[UR8][R18.64], R2 ;  /* 0x0000000212007986 */ /* 0x0001e2000c101508 */
[----:B------:R-:W-:-:S02]  /*29950*/  LEA.HI.X.SX32 R103, R3, R0, 0x1, P1 ;  /* 0x0000000003677211 */ /* 0x000fc400008f0eff */
[----:B------:R-:W-:Y:S01]  /*29960*/  LEA R160, P1, R9, R158, 0x1 ;  /* 0x0000009e09a07211 */ /* 0x000fe200078208ff */
[----:B------:R-:W-:Y:S01]  /*29970*/  STL.64 [R1+0xe8], R68 ;  /* 0x0000e84401007387 */ /* 0x000fe20000100a00 */
[-C--:B------:R-:W-:Y:S02]  /*29980*/  LEA.HI.X.SX32 R101, R51, R0.reuse, 0x1, P2 ;  /* 0x0000000033657211 */ /* 0x080fe400010f0eff */
[----:B------:R-:W-:Y:S01]  /*29990*/  LEA.HI.X.SX32 R161, R9, R0, 0x1, P1 ;  /* 0x0000000009a17211 */ /* 0x000fe200008f0eff */
[----:B------:R-:W-:Y:S01]  /*299a0*/  STG.E.U16 desc[UR8][R122.64], R5 ;  /* 0x000000057a007986 */ /* 0x000fe2000c101508 */
[-C--:B------:R-:W-:Y:S02]  /*299b0*/  LEA R94, P3, R119, R158.reuse, 0x1 ;  /* 0x0000009e775e7211 */ /* 0x080fe400078608ff */
[-C--:B------:R-:W-:Y:S02]  /*299c0*/  LEA R162, P2, R109, R158.reuse, 0x1 ;  /* 0x0000009e6da27211 */ /* 0x080fe400078408ff */
[----:B0-----:R-:W-:-:S02]  /*299d0*/  LEA R18, P1, R11, R158, 0x1 ;  /* 0x0000009e0b127211 */ /* 0x001fc400078208ff */
[-C--:B------:R-:W-:Y:S02]  /*299e0*/  LEA.HI.X.SX32 R95, R119, R0.reuse, 0x1, P3 ;  /* 0x00000000775f7211 */ /* 0x080fe400018f0eff */
[-C--:B------:R-:W-:Y:S02]  /*299f0*/  LEA.HI.X.SX32 R163, R109, R0.reuse, 0x1, P2 ;  /* 0x000000006da37211 */ /* 0x080fe400010f0eff */
[----:B------:R-:W-:Y:S01]  /*29a00*/  LEA.HI.X.SX32 R19, R11, R0, 0x1, P1 ;  /* 0x000000000b137211 */ /* 0x000fe200008f0eff */
[----:B------:R-:W-:Y:S01]  /*29a10*/  STL.64 [R1+0x1020], R94 ;  /* 0x0010205e01007387 */ /* 0x000fe20000100a00 */
[C---:B------:R-:W-:Y:S02]  /*29a20*/  LEA R113, R152.reuse, R105, 0x1 ;  /* 0x0000006998717211 */ /* 0x040fe400078e08ff */
[-C--:B------:R-:W-:Y:S01]  /*29a30*/  LEA R16, P2, R13, R158.reuse, 0x1 ;  /* 0x0000009e0d107211 */ /* 0x080fe200078408ff */
[----:B------:R0:W-:Y:S01]  /*29a40*/  STL.64 [R1+0xe0], R18 ;  /* 0x0000e01201007387 */ /* 0x0001e20000100a00 */
[----:B------:R-:W-:Y:S01]  /*29a50*/  LEA R20, P1, R15, R158, 0x1 ;  /* 0x0000009e0f147211 */ /* 0x000fe200078208ff */
[----:B------:R-:W-:Y:S01]  /*29a60*/  IMAD R25, R152, 0x2, R113 ;  /* 0x0000000298197824 */ /* 0x000fe200078e0271 */
[----:B------:R-:W-:-:S02]  /*29a70*/  LEA.HI.X.SX32 R17, R13, R0, 0x1, P2 ;  /* 0x000000000d117211 */ /* 0x000fc400010f0eff */
[----:B------:R-:W-:Y:S02]  /*29a80*/  LEA.HI.X.SX32 R21, R15, R0, 0x1, P1 ;  /* 0x000000000f157211 */ /* 0x000fe400008f0eff */
[C---:B------:R-:W-:Y:S01]  /*29a90*/  LEA R63, R152.reuse, R25, 0x1 ;  /* 0x00000019983f7211 */ /* 0x040fe200078e08ff */
[----:B------:R1:W-:Y:S01]  /*29aa0*/  STL.64 [R1+0xd8], R16 ;  /* 0x0000d81001007387 */ /* 0x0003e20000100a00 */
[-C--:B------:R-:W-:Y:S02]  /*29ab0*/  LEA R96, P1, R61, R158.reuse, 0x1 ;  /* 0x0000009e3d607211 */ /* 0x080fe400078208ff */
[----:B0-----:R-:W-:Y:S01]  /*29ac0*/  LEA R18, P2, R111, R158, 0x1 ;  /* 0x0000009e6f127211 */ /* 0x001fe200078408ff */
[----:B------:R0:W-:Y:S01]  /*29ad0*/  STL.64 [R1+0xc8], R20 ;  /* 0x0000c81401007387 */ /* 0x0001e20000100a00 */
[----:B------:R-:W-:Y:S01]  /*29ae0*/  IMAD R115, R152, 0x2, R63 ;  /* 0x0000000298737824 */ /* 0x000fe200078e023f */
[-C--:B------:R-:W-:Y:S02]  /*29af0*/  LEA.HI.X.SX32 R97, R61, R0.reuse, 0x1, P1 ;  /* 0x000000003d617211 */ /* 0x080fe400008f0eff */
[----:B------:R-:W-:-:S02]  /*29b00*/  LEA.HI.X.SX32 R19, R111, R0, 0x1, P2 ;  /* 0x000000006f137211 */ /* 0x000fc400010f0eff */
[-C--:B------:R-:W-:Y:S02]  /*29b10*/  LEA R60, P1, R25, R158.reuse, 0x1 ;  /* 0x0000009e193c7211 */ /* 0x080fe400078208ff */
[----:B-1----:R-:W-:Y:S01]  /*29b20*/  LEA R16, P3, R117, R158, 0x1 ;  /* 0x0000009e75107211 */ /* 0x002fe200078608ff */
[----:B------:R1:W-:Y:S01]  /*29b30*/  STL.64 [R1+0xc0], R18 ;  /* 0x0000c01201007387 */ /* 0x0003e20000100a00 */
[----:B------:R-:W-:Y:S02]  /*29b40*/  LEA.HI.X.SX32 R61, R25, R0, 0x1, P1 ;  /* 0x00000000193d7211 */ /* 0x000fe400008f0eff */
[----:B0-----:R-:W-:Y:S02]  /*29b50*/  LEA R20, P2, R105, R158, 0x1 ;  /* 0x0000009e69147211 */ /* 0x001fe400078408ff */
[-C--:B------:R-:W-:Y:S02]  /*29b60*/  LEA.HI.X.SX32 R17, R117, R0.reuse, 0x1, P3 ;  /* 0x0000000075117211 */ /* 0x080fe400018f0eff */
[----:B------:R-:W-:-:S02]  /*29b70*/  LEA.HI.X.SX32 R21, R105, R0, 0x1, P2 ;  /* 0x0000000069157211 */ /* 0x000fc400010f0eff */
[-C--:B------:R-:W-:Y:S01]  /*29b80*/  LEA R98, P2, R63, R158.reuse, 0x1 ;  /* 0x0000009e3f627211 */ /* 0x080fe200078408ff */
[----:B------:R-:W-:Y:S01]  /*29b90*/  STL.64 [R1+0xb8], R16 ;  /* 0x0000b81001007387 */ /* 0x000fe20000100a00 */
[C---:B------:R-:W-:Y:S02]  /*29ba0*/  LEA R29, R152.reuse, R115, 0x1 ;  /* 0x00000073981d7211 */ /* 0x040fe400078e08ff */
[----:B-1----:R-:W-:Y:S01]  /*29bb0*/  LEA R18, P3, R113, R158, 0x1 ;  /* 0x0000009e71127211 */ /* 0x002fe200078608ff */
[----:B------:R-:W-:Y:S01]  /*29bc0*/  STL.64 [R1+0x1000], R96 ;  /* 0x0010006001007387 */ /* 0x000fe20000100a00 */
[-C--:B------:R-:W-:Y:S01]  /*29bd0*/  LEA.HI.X.SX32 R99, R63, R0.reuse, 0x1, P2 ;  /* 0x000000003f637211 */ /* 0x080fe200010f0eff */
[----:B------:R-:W-:Y:S01]  /*29be0*/  IMAD R27, R152, 0x2, R29 ;  /* 0x00000002981b7824 */ /* 0x000fe200078e021d */
[----:B------:R-:W-:Y:S02]  /*29bf0*/  LEA.HI.X.SX32 R19, R113, R0, 0x1, P3 ;  /* 0x0000000071137211 */ /* 0x000fe400018f0eff */
[----:B------:R-:W-:-:S02]  /*29c00*/  LEA R22, P3, R115, R158, 0x1 ;  /* 0x0000009e73167211 */ /* 0x000fc400078608ff */
[----:B------:R-:W-:Y:S01]  /*29c10*/  LEA R64, P1, R29, R158, 0x1 ;  /* 0x0000009e1d407211 */ /* 0x000fe200078208ff */
[----:B------:R-:W-:Y:S01]  /*29c20*/  STL.64 [R1+0xa0], R18 ;  /* 0x0000a01201007387 */ /* 0x000fe20000100a00 */
[----:B------:R-:W-:Y:S02]  /*29c30*/  LEA.HI.X.SX32 R23, R115, R0, 0x1, P3 ;  /* 0x0000000073177211 */ /* 0x000fe400018f0eff */
[----:B------:R-:W-:Y:S01]  /*29c40*/  LEA R62, P2, R27, R158, 0x1 ;  /* 0x0000009e1b3e7211 */ /* 0x000fe200078408ff */
[----:B------:R-:W-:Y:S01]  /*29c50*/  STL.64 [R1+0xa8], R20 ;  /* 0x0000a81401007387 */ /* 0x000fe20000100a00 */
[-C--:B------:R-:W-:Y:S02]  /*29c60*/  LEA.HI.X.SX32 R65, R29, R0.reuse, 0x1, P1 ;  /* 0x000000001d417211 */ /* 0x080fe400008f0eff */
[----:B------:R-:W-:Y:S01]  /*29c70*/  LEA.HI.X.SX32 R63, R27, R0, 0x1, P2 ;  /* 0x000000001b3f7211 */ /* 0x000fe200010f0eff */
[----:B------:R-:W-:Y:S01]  /*29c80*/  STL.64 [R1+0xfe0], R98 ;  /* 0x000fe06201007387 */ /* 0x000fe20000100a00 */
[----:B------:R-:W-:-:S03]  /*29c90*/  LEA R107, R152, R27, 0x1 ;  /* 0x0000001b986b7211 */ /* 0x000fc600078e08ff */
[----:B------:R0:W-:Y:S02]  /*29ca0*/  STL.64 [R1+0x98], R60 ;  /* 0x0000983c01007387 */ /* 0x0001e40000100a00 */
[C---:B------:R-:W-:Y:S02]  /*29cb0*/  IMAD R31, R152.reuse, 0x2, R107 ;  /* 0x00000002981f7824 */ /* 0x040fe400078e026b */
[----:B------:R-:W-:Y:S03]  /*29cc0*/  STL.64 [R1+0x88], R22 ;  /* 0x0000881601007387 */ /* 0x000fe60000100a00 */
[C---:B------:R-:W-:Y:S01]  /*29cd0*/  LEA R33, R152.reuse, R31, 0x1 ;  /* 0x0000001f98217211 */ /* 0x040fe200078e08ff */
[----:B------:R-:W2:Y:S04]  /*29ce0*/  LDL.LU.64 R94, [R1+0xd8] ;  /* 0x0000d800015e7983 */ /* 0x000ea80000300a00 */
[----:B------:R1:W-:Y:S01]  /*29cf0*/  STL.64 [R1+0x80], R64 ;  /* 0x0000804001007387 */ /* 0x0003e20000100a00 */
[----:B0-----:R-:W-:Y:S01]  /*29d00*/  LEA R60, P3, R107, R158, 0x1 ;  /* 0x0000009e6b3c7211 */ /* 0x001fe200078608ff */
[----:B------:R-:W-:-:S03]  /*29d10*/  IMAD R59, R152, 0x2, R33 ;  /* 0x00000002983b7824 */ /* 0x000fc600078e0221 */
[----:B------:R-:W-:Y:S02]  /*29d20*/  LEA.HI.X.SX32 R61, R107, R0, 0x1, P3 ;  /* 0x000000006b3d7211 */ /* 0x000fe400018f0eff */
[----:B------:R-:W-:-:S04]  /*29d30*/  LEA R35, R152, R59, 0x1 ;  /* 0x0000003b98237211 */ /* 0x000fc800078e08ff */
[----:B------:R-:W-:-:S05]  /*29d40*/  LEA R37, R152, R35, 0x1 ;  /* 0x0000002398257211 */ /* 0x000fca00078e08ff */
[----:B------:R-:W-:-:S05]  /*29d50*/  IMAD R57, R152, 0x2, R37 ;  /* 0x0000000298397824 */ /* 0x000fca00078e0225 */
[----:B------:R-:W-:-:S04]  /*29d60*/  LEA R39, R152, R57, 0x1 ;  /* 0x0000003998277211 */ /* 0x000fc800078e08ff */
[----:B------:R-:W-:Y:S02]  /*29d70*/  LEA R41, R152, R39, 0x1 ;  /* 0x0000002798297211 */ /* 0x000fe400078e08ff */
[----:B-1----:R-:W-:-:S03]  /*29d80*/  LEA R64, P1, R31, R158, 0x1 ;  /* 0x0000009e1f407211 */ /* 0x002fc600078208ff */
[----:B------:R-:W-:Y:S01]  /*29d90*/  IMAD R55, R152, 0x2, R41 ;  /* 0x0000000298377824 */ /* 0x000fe200078e0229 */
[----:B--2---:R0:W-:Y:S01]  /*29da0*/  STL.64 [R1+0x1028], R94 ;  /* 0x0010285e01007387 */ /* 0x0041e20000100a00 */
[----:B------:R-:W-:-:S03]  /*29db0*/  LEA.HI.X.SX32 R65, R31, R0, 0x1, P1 ;  /* 0x000000001f417211 */ /* 0x000fc600008f0eff */
[C---:B------:R-:W-:Y:S01]  /*29dc0*/  LEA R43, R152.reuse, R55, 0x1 ;  /* 0x00000037982b7211 */ /* 0x040fe200078e08ff */
[----:B------:R-:W-:Y:S03]  /*29dd0*/  STL.64 [R1+0x78], R62 ;  /* 0x0000783e01007387 */ /* 0x000fe60000100a00 */
[C---:B------:R-:W-:Y:S01]  /*29de0*/  LEA R45, R152.reuse, R43, 0x1 ;  /* 0x0000002b982d7211 */ /* 0x040fe200078e08ff */
[----:B0-----:R-:W2:Y:S04]  /*29df0*/  LDL.LU.64 R94, [R1+0xe0] ;  /* 0x0000e000015e7983 */ /* 0x001ea80000300a00 */
[C---:B------:R-:W-:Y:S01]  /*29e00*/  IMAD R53, R152.reuse, 0x2, R45 ;  /* 0x0000000298357824 */ /* 0x040fe200078e022d */
[----:B------:R-:W-:Y:S04]  /*29e10*/  STL.64 [R1+0x70], R60 ;  /* 0x0000703c01007387 */ /* 0x000fe80000100a00 */
[C---:B------:R-:W-:Y:S01]  /*29e20*/  LEA R47, R152.reuse, R53, 0x1 ;  /* 0x00000035982f7211 */ /* 0x040fe200078e08ff */
[----:B------:R-:W-:Y:S03]  /*29e30*/  STG.E.U16 desc[UR8][R102.64], R7 ;  /* 0x0000000766007986 */ /* 0x000fe6000c101508 */
[----:B------:R-:W-:-:S05]  /*29e40*/  LEA R49, R152, R47, 0x1 ;  /* 0x0000002f98317211 */ /* 0x000fca00078e08ff */
[----:B------:R-:W-:-:S05]  /*29e50*/  IMAD R51, R152, 0x2, R49 ;  /* 0x0000000298337824 */ /* 0x000fca00078e0231 */
[----:B------:R-:W-:-:S04]  /*29e60*/  LEA R3, R152, R51, 0x1 ;  /* 0x0000003398037211 */ /* 0x000fc800078e08ff */
        /* <DEDUP_REMOVED lines=9> */
[C---:B------:R-:W-:Y:S01]  /*29f00*/  LEA R25, R152.reuse, R23, 0x1 ;  /* 0x0000001798197211 */ /* 0x040fe200078e08ff */
[----:B--2---:R0:W-:Y:S04]  /*29f10*/  STL.64 [R1+0x1030], R94 ;  /* 0x0010305e01007387 */ /* 0x0041e80000100a00 */
[----:B0-----:R-:W2:Y:S04]  /*29f20*/  LDL.LU.64 R94, [R1+0xe8] ;  /* 0x0000e800015e7983 */ /* 0x001ea80000300a00 */
[----:B------:R-:W3:Y:S04]  /*29f30*/  LDL.LU.64 R96, [R1+0xb8] ;  /* 0x0000b80001607983 */ /* 0x000ee80000300a00 */
[----:B---3--:R0:W-:Y:S04]  /*29f40*/  STL.64 [R1+0x1008], R96 ;  /* 0x0010086001007387 */ /* 0x0081e80000100a00 */
[----:B0-----:R-:W3:Y:S04]  /*29f50*/  LDL.LU.64 R96, [R1+0xc0] ;  /* 0x0000c00001607983 */ /* 0x001ee80000300a00 */
[----:B---3--:R0:W-:Y:S04]  /*29f60*/  STL.64 [R1+0x1010], R96 ;  /* 0x0010106001007387 */ /* 0x0081e80000100a00 */
[----:B0-----:R-:W3:Y:S04]  /*29f70*/  LDL.LU.64 R96, [R1+0xc8] ;  /* 0x0000c80001607983 */ /* 0x001ee80000300a00 */
[----:B------:R-:W4:Y:S04]  /*29f80*/  LDL.LU.64 R98, [R1+0x98] ;  /* 0x0000980001627983 */ /* 0x000f280000300a00 */
[----:B----4-:R0:W-:Y:S04]  /*29f90*/  STL.64 [R1+0xfe8], R98 ;  /* 0x000fe86201007387 */ /* 0x0101e80000100a00 */
[----:B0-----:R-:W4:Y:S01]  /*29fa0*/  LDL.LU.64 R98, [R1+0xa0] ;  /* 0x0000a00001627983 */ /* 0x001f220000300a00 */
[----:B------:R-:W-:Y:S01]  /*29fb0*/  IMAD R27, R152, 0x2, R25 ;  /* 0x00000002981b7824 */ /* 0x000fe200078e0219 */
[----:B------:R-:W-:-:S04]  /*29fc0*/  LEA R66, P2, R33, R158, 0x1 ;  /* 0x0000009e21427211 */ /* 0x000fc800078408ff */
[----:B------:R-:W-:-:S04]  /*29fd0*/  LEA R29, R152, R27, 0x1 ;  /* 0x0000001b981d7211 */ /* 0x000fc800078e08ff */
[C---:B------:R-:W-:Y:S02]  /*29fe0*/  LEA R31, R152.reuse, R29, 0x1 ;  /* 0x0000001d981f7211 */ /* 0x040fe400078e08ff */
[----:B------:R-:W-:Y:S02]  /*29ff0*/  LEA.HI.X.SX32 R67, R33, R0, 0x1, P2 ;  /* 0x0000000021437211 */ /* 0x000fe400010f0eff */
[-C--:B------:R-:W-:Y:S01]  /*2a000*/  LEA R88, P1, R35, R158.reuse, 0x1 ;  /* 0x0000009e23587211 */ /* 0x080fe200078208ff */
[C---:B------:R-:W-:Y:S01]  /*2a010*/  IMAD R33, R152.reuse, 0x2, R31 ;  /* 0x0000000298217824 */ /* 0x040fe200078e021f */
[----:B------:R-:W-:Y:S02]  /*2a020*/  LEA R70, P2, R37, R158, 0x1 ;  /* 0x0000009e25467211 */ /* 0x000fe400078408ff */
[----:B------:R-:W-:Y:S02]  /*2a030*/  LEA.HI.X.SX32 R89, R35, R0, 0x1, P1 ;  /* 0x0000000023597211 */ /* 0x000fe400008f0eff */
[----:B------:R-:W-:-:S02]  /*2a040*/  LEA R35, R152, R33, 0x1 ;  /* 0x0000002198237211 */ /* 0x000fc400078e08ff */
[----:B------:R-:W-:Y:S02]  /*2a050*/  LEA.HI.X.SX32 R71, R37, R0, 0x1, P2 ;  /* 0x0000000025477211 */ /* 0x000fe400010f0eff */
[C---:B------:R-:W-:Y:S02]  /*2a060*/  LEA R74, P1, R39.reuse, R158, 0x1 ;  /* 0x0000009e274a7211 */ /* 0x040fe400078208ff */
[C---:B------:R-:W-:Y:S02]  /*2a070*/  LEA R37, R152.reuse, R35, 0x1 ;  /* 0x0000002398257211 */ /* 0x040fe400078e08ff */
[----:B------:R-:W-:Y:S02]  /*2a080*/  LEA.HI.X.SX32 R75, R39, R0, 0x1, P1 ;  /* 0x00000000274b7211 */ /* 0x000fe400008f0eff */
[-C--:B------:R-:W-:Y:S01]  /*2a090*/  LEA R90, P2, R41, R158.reuse, 0x1 ;  /* 0x0000009e295a7211 */ /* 0x080fe200078408ff */
[----:B------:R-:W-:Y:S01]  /*2a0a0*/  IMAD R39, R152, 0x2, R37 ;  /* 0x0000000298277824 */ /* 0x000fe200078e0225 */
[----:B------:R-:W-:-:S02]  /*2a0b0*/  LEA R68, P3, R59, R158, 0x1 ;  /* 0x0000009e3b447211 */ /* 0x000fc400078608ff */
[----:B------:R-:W-:Y:S02]  /*2a0c0*/  LEA.HI.X.SX32 R91, R41, R0, 0x1, P2 ;  /* 0x00000000295b7211 */ /* 0x000fe400010f0eff */
[----:B------:R-:W-:Y:S02]  /*2a0d0*/  LEA R78, P1, R43, R158, 0x1 ;  /* 0x0000009e2b4e7211 */ /* 0x000fe400078208ff */
[----:B------:R-:W-:Y:S02]  /*2a0e0*/  LEA R41, R152, R39, 0x1 ;  /* 0x0000002798297211 */ /* 0x000fe400078e08ff */
[----:B------:R-:W-:Y:S02]  /*2a0f0*/  LEA.HI.X.SX32 R69, R59, R0, 0x1, P3 ;  /* 0x000000003b457211 */ /* 0x000fe400018f0eff */
[----:B------:R-:W-:Y:S02]  /*2a100*/  LEA R72, P3, R57, R158, 0x1 ;  /* 0x0000009e39487211 */ /* 0x000fe400078608ff */
[----:B------:R-:W-:-:S02]  /*2a110*/  LEA.HI.X.SX32 R79, R43, R0, 0x1, P1 ;  /* 0x000000002b4f7211 */ /* 0x000fc400008f0eff */
[----:B------:R-:W-:Y:S02]  /*2a120*/  LEA R84, P2, R45, R158, 0x1 ;  /* 0x0000009e2d547211 */ /* 0x000fe400078408ff */
[C---:B------:R-:W-:Y:S02]  /*2a130*/  LEA R43, R152.reuse, R41, 0x1 ;  /* 0x00000029982b7211 */ /* 0x040fe400078e08ff */
[----:B------:R-:W-:Y:S02]  /*2a140*/  LEA.HI.X.SX32 R73, R57, R0, 0x1, P3 ;  /* 0x0000000039497211 */ /* 0x000fe400018f0eff */
[----:B------:R-:W-:Y:S02]  /*2a150*/  LEA R76, P3, R55, R158, 0x1 ;  /* 0x0000009e374c7211 */ /* 0x000fe400078608ff */
[----:B------:R-:W-:Y:S01]  /*2a160*/  LEA.HI.X.SX32 R85, R45, R0, 0x1, P2 ;  /* 0x000000002d557211 */ /* 0x000fe200010f0eff */
[----:B------:R-:W-:Y:S01]  /*2a170*/  IMAD R45, R152, 0x2, R43 ;  /* 0x00000002982d7824 */ /* 0x000fe200078e022b */
[----:B------:R-:W-:-:S02]  /*2a180*/  LEA R86, P1, R47, R158, 0x1 ;  /* 0x0000009e2f567211 */ /* 0x000fc400078208ff */
[----:B------:R-:W-:Y:S02]  /*2a190*/  LEA.HI.X.SX32 R77, R55, R0, 0x1, P3 ;  /* 0x00000000374d7211 */ /* 0x000fe400018f0eff */
[-C--:B------:R-:W-:Y:S02]  /*2a1a0*/  LEA R80, P3, R53, R158.reuse, 0x1 ;  /* 0x0000009e35507211 */ /* 0x080fe400078608ff */
[----:B------:R-:W-:Y:S02]  /*2a1b0*/  LEA R82, P2, R49, R158, 0x1 ;  /* 0x0000009e31527211 */ /* 0x000fe400078408ff */
[-C--:B------:R-:W-:Y:S02]  /*2a1c0*/  LEA.HI.X.SX32 R87, R47, R0.reuse, 0x1, P1 ;  /* 0x000000002f577211 */ /* 0x080fe400008f0eff */
[----:B------:R-:W-:Y:S02]  /*2a1d0*/  LEA R47, R152, R45, 0x1 ;  /* 0x0000002d982f7211 */ /* 0x000fe400078e08ff */
[----:B------:R-:W-:-:S02]  /*2a1e0*/  LEA.HI.X.SX32 R81, R53, R0, 0x1, P3 ;  /* 0x0000000035517211 */ /* 0x000fc400018f0eff */
[----:B------:R-:W-:Y:S02]  /*2a1f0*/  LEA.HI.X.SX32 R83, R49, R0, 0x1, P2 ;  /* 0x0000000031537211 */ /* 0x000fe400010f0eff */
[C---:B------:R-:W-:Y:S02]  /*2a200*/  LEA R164, P3, R51.reuse, R158, 0x1 ;  /* 0x0000009e33a47211 */ /* 0x040fe400078608ff */
[----:B------:R-:W-:Y:S02]  /*2a210*/  LEA R49, R152, R47, 0x1 ;  /* 0x0000002f98317211 */ /* 0x000fe400078e08ff */
[----:B------:R-:W-:-:S03]  /*2a220*/  LEA.HI.X.SX32 R165, R51, R0, 0x1, P3 ;  /* 0x0000000033a57211 */ /* 0x000fc600018f0eff */
        /* <DEDUP_REMOVED lines=9> */
[C---:B------:R-:W-:Y:S01]  /*2a2c0*/  IMAD R109, R152.reuse, 0x2, R107 ;  /* 0x00000002986d7824 */ /* 0x040fe200078e026b */
[----:B----4-:R0:W-:Y:S04]  /*2a2d0*/  STL.64 [R1+0xff0], R98 ;  /* 0x000ff06201007387 */ /* 0x0101e80000100a00 */
[----:B0-----:R-:W4:Y:S04]  /*2a2e0*/  LDL.LU.64 R98, [R1+0xa8] ;  /* 0x0000a80001627983 */ /* 0x001f280000300a00 */
[----:B------:R0:W-:Y:S04]  /*2a2f0*/  STL.64 [R1+0xfd0], R64 ;  /* 0x000fd04001007387 */ /* 0x0001e80000100a00 */
[----:B0-----:R-:W5:Y:S04]  /*2a300*/  LDL.LU.64 R64, [R1+0x88] ;  /* 0x0000880001407983 */ /* 0x001f680000300a00 */
[----:B------:R-:W2:Y:S01]  /*2a310*/  LDL.LU R7, [R1+0x1038] ;  /* 0x0010380001077983 */ /* 0x000ea20000300800 */
[----:B------:R-:W-:-:S04]  /*2a320*/  LEA R111, R152, R109, 0x1 ;  /* 0x0000006d986f7211 */ /* 0x000fc800078e08ff */
[----:B------:R-:W-:-:S05]  /*2a330*/  LEA R113, R152, R111, 0x1 ;  /* 0x0000006f98717211 */ /* 0x000fca00078e08ff */
[----:B------:R-:W-:-:S05]  /*2a340*/  IMAD R115, R152, 0x2, R113 ;  /* 0x0000000298737824 */ /* 0x000fca00078e0271 */
[----:B------:R-:W-:-:S04]  /*2a350*/  LEA R117, R152, R115, 0x1 ;  /* 0x0000007398757211 */ /* 0x000fc800078e08ff */
[----:B------:R-:W-:Y:S02]  /*2a360*/  LEA R119, R152, R117, 0x1 ;  /* 0x0000007598777211 */ /* 0x000fe400078e08ff */
[----:B------:R-:W-:-:S03]  /*2a370*/  LEA R2, P1, R3, R158, 0x1 ;  /* 0x0000009e03027211 */ /* 0x000fc600078208ff */
[C---:B------:R-:W-:Y:S01]  /*2a380*/  IMAD R121, R152.reuse, 0x2, R119 ;  /* 0x0000000298797824 */ /* 0x040fe200078e0277 */
[-C--:B------:R-:W-:Y:S02]  /*2a390*/  LEA R4, P2, R5, R158.reuse, 0x1 ;  /* 0x0000009e05047211 */ /* 0x080fe400078408ff */
[----:B------:R-:W-:Y:S02]  /*2a3a0*/  LEA R8, P3, R9, R158, 0x1 ;  /* 0x0000009e09087211 */ /* 0x000fe400078608ff */
[----:B------:R-:W-:Y:S02]  /*2a3b0*/  LEA R123, R152, R121, 0x1 ;  /* 0x00000079987b7211 */ /* 0x000fe400078e08ff */
[-C--:B------:R-:W-:Y:S02]  /*2a3c0*/  LEA.HI.X.SX32 R3, R3, R0.reuse, 0x1, P1 ;  /* 0x0000000003037211 */ /* 0x080fe400008f0eff */
[-C--:B------:R-:W-:Y:S02]  /*2a3d0*/  LEA.HI.X.SX32 R5, R5, R0.reuse, 0x1, P2 ;  /* 0x0000000005057211 */ /* 0x080fe400010f0eff */
[----:B------:R-:W-:-:S02]  /*2a3e0*/  LEA.HI.X.SX32 R9, R9, R0, 0x1, P3 ;  /* 0x0000000009097211 */ /* 0x000fc400018f0eff */
[-C--:B------:R-:W-:Y:S02]  /*2a3f0*/  LEA R10, P1, R11, R158.reuse, 0x1 ;  /* 0x0000009e0b0a7211 */ /* 0x080fe400078208ff */
[-C--:B------:R-:W-:Y:S02]  /*2a400*/  LEA R12, P2, R13, R158.reuse, 0x1 ;  /* 0x0000009e0d0c7211 */ /* 0x080fe400078408ff */
[----:B------:R-:W-:Y:S02]  /*2a410*/  LEA R14, P3, R15, R158, 0x1 ;  /* 0x0000009e0f0e7211 */ /* 0x000fe400078608ff */
[----:B------:R-:W-:Y:S02]  /*2a420*/  LEA R125, R152, R123, 0x1 ;  /* 0x0000007b987d7211 */ /* 0x000fe400078e08ff */
[-C--:B------:R-:W-:Y:S02]  /*2a430*/  LEA.HI.X.SX32 R11, R11, R0.reuse, 0x1, P1 ;  /* 0x000000000b0b7211 */ /* 0x080fe400008f0eff */
[----:B------:R-:W-:-:S02]  /*2a440*/  LEA.HI.X.SX32 R13, R13, R0, 0x1, P2 ;  /* 0x000000000d0d7211 */ /* 0x000fc400010f0eff */
[----:B------:R-:W-:Y:S02]  /*2a450*/  LEA.HI.X.SX32 R15, R15, R0, 0x1, P3 ;  /* 0x000000000f0f7211 */ /* 0x000fe400018f0eff */
[-C--:B------:R-:W-:Y:S02]  /*2a460*/  LEA R16, P1, R17, R158.reuse, 0x1 ;  /* 0x0000009e11107211 */ /* 0x080fe400078208ff */
[-C--:B------:R-:W-:Y:S02]  /*2a470*/  LEA R18, P2, R19, R158.reuse, 0x1 ;  /* 0x0000009e13127211 */ /* 0x080fe400078408ff */
[----:B------:R-:W-:Y:S01]  /*2a480*/  LEA R20, P3, R21, R158, 0x1 ;  /* 0x0000009e15147211 */ /* 0x000fe200078608ff */
[----:B------:R-:W-:Y:S01]  /*2a490*/  IMAD R127, R152, 0x2, R125 ;  /* 0x00000002987f7824 */ /* 0x000fe200078e027d */
[-C--:B------:R-:W-:Y:S02]  /*2a4a0*/  LEA.HI.X.SX32 R17, R17, R0.reuse, 0x1, P1 ;  /* 0x0000000011117211 */ /* 0x080fe400008f0eff */
[----:B------:R-:W-:-:S02]  /*2a4b0*/  LEA.HI.X.SX32 R19, R19, R0, 0x1, P2 ;  /* 0x0000000013137211 */ /* 0x000fc400010f0eff */
[----:B------:R-:W-:Y:S02]  /*2a4c0*/  LEA.HI.X.SX32 R21, R21, R0, 0x1, P3 ;  /* 0x0000000015157211 */ /* 0x000fe400018f0eff */
[-C--:B------:R-:W-:Y:S02]  /*2a4d0*/  LEA R22, P1, R23, R158.reuse, 0x1 ;  /* 0x0000009e17167211 */ /* 0x080fe400078208ff */
[-C--:B------:R-:W-:Y:S02]  /*2a4e0*/  LEA R24, P2, R25, R158.reuse, 0x1 ;  /* 0x0000009e19187211 */ /* 0x080fe400078408ff */
[----:B------:R-:W-:Y:S02]  /*2a4f0*/  LEA R26, P3, R27, R158, 0x1 ;  /* 0x0000009e1b1a7211 */ /* 0x000fe400078608ff */
[----:B------:R-:W-:Y:S02]  /*2a500*/  LEA R129, R152, R127, 0x1 ;  /* 0x0000007f98817211 */ /* 0x000fe400078e08ff */
[----:B------:R-:W-:-:S02]  /*2a510*/  LEA.HI.X.SX32 R23, R23, R0, 0x1, P1 ;  /* 0x0000000017177211 */ /* 0x000fc400008f0eff */
[-C--:B------:R-:W-:Y:S02]  /*2a520*/  LEA.HI.X.SX32 R25, R25, R0.reuse, 0x1, P2 ;  /* 0x0000000019197211 */ /* 0x080fe400010f0eff */
[----:B------:R-:W-:Y:S02]  /*2a530*/  LEA.HI.X.SX32 R27, R27, R0, 0x1, P3 ;  /* 0x000000001b1b7211 */ /* 0x000fe400018f0eff */
[-C--:B------:R-:W-:Y:S02]  /*2a540*/  LEA R28, P1, R29, R158.reuse, 0x1 ;  /* 0x0000009e1d1c7211 */ /* 0x080fe400078208ff */
[-C--:B------:R-:W-:Y:S02]  /*2a550*/  LEA R30, P2, R31, R158.reuse, 0x1 ;  /* 0x0000009e1f1e7211 */ /* 0x080fe400078408ff */
[----:B------:R-:W-:Y:S02]  /*2a560*/  LEA R32, P3, R33, R158, 0x1 ;  /* 0x0000009e21207211 */ /* 0x000fe400078608ff */
[----:B------:R-:W-:-:S02]  /*2a570*/  LEA R131, R152, R129, 0x1 ;  /* 0x0000008198837211 */ /* 0x000fc400078e08ff */
[-C--:B------:R-:W-:Y:S02]  /*2a580*/  LEA.HI.X.SX32 R29, R29, R0.reuse, 0x1, P1 ;  /* 0x000000001d1d7211 */ /* 0x080fe400008f0eff */
[-C--:B------:R-:W-:Y:S02]  /*2a590*/  LEA.HI.X.SX32 R31, R31, R0.reuse, 0x1, P2 ;  /* 0x000000001f1f7211 */ /* 0x080fe400010f0eff */
[----:B------:R-:W-:Y:S01]  /*2a5a0*/  LEA.HI.X.SX32 R33, R33, R0, 0x1, P3 ;  /* 0x0000000021217211 */ /* 0x000fe200018f0eff */
[----:B------:R-:W-:Y:S01]  /*2a5b0*/  IMAD R133, R152, 0x2, R131 ;  /* 0x0000000298857824 */ /* 0x000fe200078e0283 */
[-C--:B------:R-:W-:Y:S02]  /*2a5c0*/  LEA R34, P1, R35, R158.reuse, 0x1 ;  /* 0x0000009e23227211 */ /* 0x080fe400078208ff */
[-C--:B------:R-:W-:Y:S02]  /*2a5d0*/  LEA R36, P2, R37, R158.reuse, 0x1 ;  /* 0x0000009e25247211 */ /* 0x080fe400078408ff */
[----:B------:R-:W-:-:S02]  /*2a5e0*/  LEA R38, P3, R39, R158, 0x1 ;  /* 0x0000009e27267211 */ /* 0x000fc400078608ff */
[-C--:B------:R-:W-:Y:S02]  /*2a5f0*/  LEA.HI.X.SX32 R35, R35, R0.reuse, 0x1, P1 ;  /* 0x0000000023237211 */ /* 0x080fe400008f0eff */
[-C--:B------:R-:W-:Y:S02]  /*2a600*/  LEA.HI.X.SX32 R37, R37, R0.reuse, 0x1, P2 ;  /* 0x0000000025257211 */ /* 0x080fe400010f0eff */
[----:B------:R-:W-:Y:S02]  /*2a610*/  LEA.HI.X.SX32 R39, R39, R0, 0x1, P3 ;  /* 0x0000000027277211 */ /* 0x000fe400018f0eff */
[-C--:B------:R-:W-:Y:S02]  /*2a620*/  LEA R40, P1, R41, R158.reuse, 0x1 ;  /* 0x0000009e29287211 */ /* 0x080fe400078208ff */
[-C--:B------:R-:W-:Y:S02]  /*2a630*/  LEA R42, P2, R43, R158.reuse, 0x1 ;  /* 0x0000009e2b2a7211 */ /* 0x080fe400078408ff */
[----:B------:R-:W-:-:S02]  /*2a640*/  LEA R44, P3, R45, R158, 0x1 ;  /* 0x0000009e2d2c7211 */ /* 0x000fc400078608ff */
[----:B------:R-:W-:Y:S02]  /*2a650*/  LEA R135, R152, R133, 0x1 ;  /* 0x0000008598877211 */ /* 0x000fe400078e08ff */
[-C--:B------:R-:W-:Y:S02]  /*2a660*/  LEA.HI.X.SX32 R41, R41, R0.reuse, 0x1, P1 ;  /* 0x0000000029297211 */ /* 0x080fe400008f0eff */
[-C--:B------:R-:W-:Y:S02]  /*2a670*/  LEA.HI.X.SX32 R43, R43, R0.reuse, 0x1, P2 ;  /* 0x000000002b2b7211 */ /* 0x080fe400010f0eff */
[----:B------:R-:W-:Y:S02]  /*2a680*/  LEA.HI.X.SX32 R45, R45, R0, 0x1, P3 ;  /* 0x000000002d2d7211 */ /* 0x000fe400018f0eff */
[-C--:B------:R-:W-:Y:S02]  /*2a690*/  LEA R46, P1, R47, R158.reuse, 0x1 ;  /* 0x0000009e2f2e7211 */ /* 0x080fe400078208ff */
[----:B------:R-:W-:-:S02]  /*2a6a0*/  LEA R48, P2, R49, R158, 0x1 ;  /* 0x0000009e31307211 */ /* 0x000fc400078408ff */
[----:B------:R-:W-:Y:S02]  /*2a6b0*/  LEA R50, P3, R51, R158, 0x1 ;  /* 0x0000009e33327211 */ /* 0x000fe400078608ff */
[C---:B------:R-:W-:Y:S02]  /*2a6c0*/  LEA R137, R152.reuse, R135, 0x1 ;  /* 0x0000008798897211 */ /* 0x040fe400078e08ff */
[-C--:B------:R-:W-:Y:S02]  /*2a6d0*/  LEA.HI.X.SX32 R47, R47, R0.reuse, 0x1, P1 ;  /* 0x000000002f2f7211 */ /* 0x080fe400008f0eff */
[-C--:B------:R-:W-:Y:S01]  /*2a6e0*/  LEA.HI.X.SX32 R49, R49, R0.reuse, 0x1, P2 ;  /* 0x0000000031317211 */ /* 0x080fe200010f0eff */
[----:B------:R-:W-:Y:S01]  /*2a6f0*/  IMAD R139, R152, 0x2, R137 ;  /* 0x00000002988b7824 */ /* 0x000fe200078e0289 */
[----:B------:R-:W-:Y:S02]  /*2a700*/  LEA.HI.X.SX32 R51, R51, R0, 0x1, P3 ;  /* 0x0000000033337211 */ /* 0x000fe400018f0eff */
[----:B------:R-:W-:-:S02]  /*2a710*/  LEA R52, P1, R53, R158, 0x1 ;  /* 0x0000009e35347211 */ /* 0x000fc400078208ff */
[-C--:B------:R-:W-:Y:S02]  /*2a720*/  LEA R54, P2, R55, R158.reuse, 0x1 ;  /* 0x0000009e37367211 */ /* 0x080fe400078408ff */
[----:B------:R-:W-:Y:S02]  /*2a730*/  LEA R56, P3, R57, R158, 0x1 ;  /* 0x0000009e39387211 */ /* 0x000fe400078608ff */
[-C--:B------:R-:W-:Y:S02]  /*2a740*/  LEA.HI.X.SX32 R53, R53, R0.reuse, 0x1, P1 ;  /* 0x0000000035357211 */ /* 0x080fe400008f0eff */
[-C--:B------:R-:W-:Y:S02]  /*2a750*/  LEA.HI.X.SX32 R55, R55, R0.reuse, 0x1, P2 ;  /* 0x0000000037377211 */ /* 0x080fe400010f0eff */
[----:B------:R-:W-:Y:S02]  /*2a760*/  LEA.HI.X.SX32 R57, R57, R0, 0x1, P3 ;  /* 0x0000000039397211 */ /* 0x000fe400018f0eff */
[----:B------:R-:W-:-:S02]  /*2a770*/  LEA R58, P1, R59, R158, 0x1 ;  /* 0x0000009e3b3a7211 */ /* 0x000fc400078208ff */
[-C--:B------:R-:W-:Y:S02]  /*2a780*/  LEA R60, P2, R61, R158.reuse, 0x1 ;  /* 0x0000009e3d3c7211 */ /* 0x080fe400078408ff */
[----:B------:R-:W-:Y:S02]  /*2a790*/  LEA R62, P3, R63, R158, 0x1 ;  /* 0x0000009e3f3e7211 */ /* 0x000fe400078608ff */
[----:B------:R-:W-:Y:S02]  /*2a7a0*/  LEA R141, R152, R139, 0x1 ;  /* 0x0000008b988d7211 */ /* 0x000fe400078e08ff */
[-C--:B------:R-:W-:Y:S02]  /*2a7b0*/  LEA.HI.X.SX32 R59, R59, R0.reuse, 0x1, P1 ;  /* 0x000000003b3b7211 */ /* 0x080fe400008f0eff */
[-C--:B------:R-:W-:Y:S02]  /*2a7c0*/  LEA.HI.X.SX32 R61, R61, R0.reuse, 0x1, P2 ;  /* 0x000000003d3d7211 */ /* 0x080fe400010f0eff */
[----:B------:R-:W-:-:S02]  /*2a7d0*/  LEA.HI.X.SX32 R63, R63, R0, 0x1, P3 ;  /* 0x000000003f3f7211 */ /* 0x000fc400018f0eff */
[C---:B------:R-:W-:Y:S02]  /*2a7e0*/  LEA R143, R152.reuse, R141, 0x1 ;  /* 0x0000008d988f7211 */ /* 0x040fe400078e08ff */
        /* <DEDUP_REMOVED lines=10> */
[-C--:B------:R-:W-:Y:S02]  /*2a890*/  LEA.HI.X.SX32 R111, R111, R0.reuse, 0x1, P1 ;  /* 0x000000006f6f7211 */ /* 0x080fe400008f0eff */
[----:B------:R-:W-:-:S02]  /*2a8a0*/  LEA.HI.X.SX32 R113, R113, R0, 0x1, P2 ;  /* 0x0000000071717211 */ /* 0x000fc400010f0eff */
[----:B------:R-:W-:Y:S02]  /*2a8b0*/  LEA.HI.X.SX32 R115, R115, R0, 0x1, P3 ;  /* 0x0000000073737211 */ /* 0x000fe400018f0eff */
[C---:B------:R-:W-:Y:S02]  /*2a8c0*/  LEA R147, R152.reuse, R145, 0x1 ;  /* 0x0000009198937211 */ /* 0x040fe400078e08ff */
[-C--:B------:R-:W-:Y:S02]  /*2a8d0*/  LEA R116, P1, R117, R158.reuse, 0x1 ;  /* 0x0000009e75747211 */ /* 0x080fe400078208ff */
[-C--:B------:R-:W-:Y:S02]  /*2a8e0*/  LEA R118, P2, R119, R158.reuse, 0x1 ;  /* 0x0000009e77767211 */ /* 0x080fe400078408ff */
[----:B------:R-:W-:Y:S02]  /*2a8f0*/  LEA R120, P3, R121, R158, 0x1 ;  /* 0x0000009e79787211 */ /* 0x000fe400078608ff */
[----:B------:R-:W-:-:S02]  /*2a900*/  LEA R149, R152, R147, 0x1 ;  /* 0x0000009398957211 */ /* 0x000fc400078e08ff */
[-C--:B------:R-:W-:Y:S02]  /*2a910*/  LEA.HI.X.SX32 R117, R117, R0.reuse, 0x1, P1 ;  /* 0x0000000075757211 */ /* 0x080fe400008f0eff */
[-C--:B------:R-:W-:Y:S02]  /*2a920*/  LEA.HI.X.SX32 R119, R119, R0.reuse, 0x1, P2 ;  /* 0x0000000077777211 */ /* 0x080fe400010f0eff */
[----:B------:R-:W-:Y:S02]  /*2a930*/  LEA.HI.X.SX32 R121, R121, R0, 0x1, P3 ;  /* 0x0000000079797211 */ /* 0x000fe400018f0eff */
[-C--:B------:R-:W-:Y:S02]  /*2a940*/  LEA R122, P1, R123, R158.reuse, 0x1 ;  /* 0x0000009e7b7a7211 */ /* 0x080fe400078208ff */
[-C--:B------:R-:W-:Y:S02]  /*2a950*/  LEA R124, P2, R125, R158.reuse, 0x1 ;  /* 0x0000009e7d7c7211 */ /* 0x080fe400078408ff */
[----:B------:R-:W-:Y:S01]  /*2a960*/  LEA R126, P3, R127, R158, 0x1 ;  /* 0x0000009e7f7e7211 */ /* 0x000fe200078608ff */
[----:B------:R-:W-:Y:S01]  /*2a970*/  IMAD R151, R152, 0x2, R149 ;  /* 0x0000000298977824 */ /* 0x000fe200078e0295 */
        /* <DEDUP_REMOVED lines=19> */
[----:B------:R-:W-:Y:S01]  /*2aab0*/  LEA R144, P3, R145, R158, 0x1 ;  /* 0x0000009e91907211 */ /* 0x000fe200078608ff */
[----:B------:R-:W-:Y:S01]  /*2aac0*/  IMAD R157, R152, 0x2, R155 ;  /* 0x00000002989d7824 */ /* 0x000fe200078e029b */
[-C--:B------:R-:W-:Y:S02]  /*2aad0*/  LEA.HI.X.SX32 R141, R141, R0.reuse, 0x1, P1 ;  /* 0x000000008d8d7211 */ /* 0x080fe400008f0eff */
[-C--:B------:R-:W-:Y:S02]  /*2aae0*/  LEA.HI.X.SX32 R143, R143, R0.reuse, 0x1, P2 ;  /* 0x000000008f8f7211 */ /* 0x080fe400010f0eff */
[----:B------:R-:W-:Y:S02]  /*2aaf0*/  LEA.HI.X.SX32 R145, R145, R0, 0x1, P3 ;  /* 0x0000000091917211 */ /* 0x000fe400018f0eff */
[-C--:B------:R-:W-:Y:S02]  /*2ab00*/  LEA R146, P1, R147, R158.reuse, 0x1 ;  /* 0x0000009e93927211 */ /* 0x080fe400078208ff */
[----:B------:R-:W-:-:S02]  /*2ab10*/  LEA R148, P2, R149, R158, 0x1 ;  /* 0x0000009e95947211 */ /* 0x000fc400078408ff */
[----:B------:R-:W-:Y:S02]  /*2ab20*/  LEA R150, P3, R151, R158, 0x1 ;  /* 0x0000009e97967211 */ /* 0x000fe400078608ff */
[----:B------:R-:W-:Y:S02]  /*2ab30*/  LEA R159, R152, R157, 0x1 ;  /* 0x0000009d989f7211 */ /* 0x000fe400078e08ff */
[-C--:B------:R-:W-:Y:S02]  /*2ab40*/  LEA.HI.X.SX32 R147, R147, R0.reuse, 0x1, P1 ;  /* 0x0000000093937211 */ /* 0x080fe400008f0eff */
[-C--:B------:R-:W-:Y:S02]  /*2ab50*/  LEA.HI.X.SX32 R149, R149, R0.reuse, 0x1, P2 ;  /* 0x0000000095957211 */ /* 0x080fe400010f0eff */
[----:B------:R-:W-:Y:S02]  /*2ab60*/  LEA.HI.X.SX32 R151, R151, R0, 0x1, P3 ;  /* 0x0000000097977211 */ /* 0x000fe400018f0eff */
[----:B------:R-:W-:-:S02]  /*2ab70*/  LEA R152, P1, R153, R158, 0x1 ;  /* 0x0000009e99987211 */ /* 0x000fc400078208ff */
[-C--:B------:R-:W-:Y:S02]  /*2ab80*/  LEA R154, P2, R155, R158.reuse, 0x1 ;  /* 0x0000009e9b9a7211 */ /* 0x080fe400078408ff */
[-C--:B------:R-:W-:Y:S02]  /*2ab90*/  LEA R156, P3, R157, R158.reuse, 0x1 ;  /* 0x0000009e9d9c7211 */ /* 0x080fe400078608ff */
[----:B------:R-:W-:Y:S02]  /*2aba0*/  LEA R158, P4, R159, R158, 0x1 ;  /* 0x0000009e9f9e7211 */ /* 0x000fe400078808ff */
[-C--:B------:R-:W-:Y:S02]  /*2abb0*/  LEA.HI.X.SX32 R153, R153, R0.reuse, 0x1, P1 ;  /* 0x0000000099997211 */ /* 0x080fe400008f0eff */
[-C--:B------:R-:W-:Y:S02]  /*2abc0*/  LEA.HI.X.SX32 R155, R155, R0.reuse, 0x1, P2 ;  /* 0x000000009b9b7211 */ /* 0x080fe400010f0eff */
[----:B------:R-:W-:-:S02]  /*2abd0*/  LEA.HI.X.SX32 R157, R157, R0, 0x1, P3 ;  /* 0x000000009d9d7211 */ /* 0x000fc400018f0eff */
[----:B------:R-:W-:Y:S01]  /*2abe0*/  LEA.HI.X.SX32 R159, R159, R0, 0x1, P4 ;  /* 0x000000009f9f7211 */ /* 0x000fe200020f0eff */
[----:B------:R-:W-:Y:S01]  /*2abf0*/  STG.E.U16 desc[UR8][R100.64], R6 ;  /* 0x0000000664007986 */ /* 0x000fe2000c101508 */
[----:B------:R-:W-:-:S05]  /*2ac00*/  PRMT R0, R6, 0x7632, R0 ;  /* 0x0000763206007816 */ /* 0x000fca0000000000 */
[----:B------:R0:W-:Y:S04]  /*2ac10*/  STG.E.U16 desc[UR8][R160.64], R0 ;  /* 0x00000000a0007986 */ /* 0x0001e8000c101508 */
[----:B0-----:R-:W3:Y:S01]  /*2ac20*/  LDL.LU R161, [R1+0x100] ;  /* 0x0001000001a17983 */ /* 0x001ee20000300800 */
[----:B--2---:R-:W-:-:S03]  /*2ac30*/  PRMT R6, R7, 0x7632, R6 ;  /* 0x0000763207067816 */ /* 0x004fc60000000006 */
[----:B------:R0:W-:Y:S04]  /*2ac40*/  STG.E.U16 desc[UR8][R162.64], R7 ;  /* 0x00000007a2007986 */ /* 0x0001e8000c101508 */
[----:B------:R1:W-:Y:S04]  /*2ac50*/  STG.E.U16 desc[UR8][R94.64], R6 ;  /* 0x000000065e007986 */ /* 0x0003e8000c101508 */
[----:B0-----:R-:W2:Y:S04]  /*2ac60*/  LDL.LU.64 R162, [R1+0x70] ;  /* 0x0000700001a27983 */ /* 0x001ea80000300a00 */
[----:B-1----:R-:W2:Y:S01]  /*2ac70*/  LDL.LU.64 R94, [R1+0x1030] ;  /* 0x00103000015e7983 */ /* 0x002ea20000300a00 */
[----:B------:R-:W-:-:S03]  /*2ac80*/  PRMT R0, R92, 0x7632, R0 ;  /* 0x000076325c007816 */ /* 0x000fc60000000000 */
[----:B---3--:R-:W0:Y:S04]  /*2ac90*/  LDS.128 R100, [R161] ;  /* 0x00000000a1647984 */ /* 0x008e280000000c00 */
[----:B--2---:R1:W-:Y:S04]  /*2aca0*/  STG.E.U16 desc[UR8][R94.64], R92 ;  /* 0x0000005c5e007986 */ /* 0x0043e8000c101508 */
[----:B-1----:R-:W2:Y:S01]  /*2acb0*/  LDL.LU.64 R94, [R1+0x1028] ;  /* 0x00102800015e7983 */ /* 0x002ea20000300a00 */
[----:B------:R-:W-:-:S03]  /*2acc0*/  PRMT R6, R93, 0x7632, R6 ;  /* 0x000076325d067816 */ /* 0x000fc60000000006 */
[----:B--2---:R1:W-:Y:S04]  /*2acd0*/  STG.E.U16 desc[UR8][R94.64], R0 ;  /* 0x000000005e007986 */ /* 0x0043e8000c101508 */
[----:B-1----:R-:W2:Y:S04]  /*2ace0*/  LDL.LU.64 R94, [R1+0x1020] ;  /* 0x00102000015e7983 */ /* 0x002ea80000300a00 */
[----:B--2---:R1:W-:Y:S04]  /*2acf0*/  STG.E.U16 desc[UR8][R94.64], R93 ;  /* 0x0000005d5e007986 */ /* 0x0043e8000c101508 */
[----:B------:R2:W-:Y:S04]  /*2ad00*/  STG.E.U16 desc[UR8][R96.64], R6 ;  /* 0x0000000660007986 */ /* 0x0005e8000c101508 */
[----:B-1----:R-:W3:Y:S04]  /*2ad10*/  LDL.LU.64 R94, [R1+0x1018] ;  /* 0x00101800015e7983 */ /* 0x002ee80000300a00 */
[----:B--2---:R-:W3:Y:S04]  /*2ad20*/  LDL.LU.64 R96, [R1+0x1010] ;  /* 0x0010100001607983 */ /* 0x004ee80000300a00 */
[----:B---3--:R1:W-:Y:S04]  /*2ad30*/  STG.E.U16 desc[UR8][R96.64], R94 ;  /* 0x0000005e60007986 */ /* 0x0083e8000c101508 */
[----:B-1----:R-:W2:Y:S01]  /*2ad40*/  LDL.LU.64 R96, [R1+0x1008] ;  /* 0x0010080001607983 */ /* 0x002ea20000300a00 */
[----:B------:R-:W-:-:S05]  /*2ad50*/  PRMT R0, R94, 0x7632, R0 ;  /* 0x000076325e007816 */ /* 0x000fca0000000000 */
[----:B--2---:R1:W-:Y:S04]  /*2ad60*/  STG.E.U16 desc[UR8][R96.64], R0 ;  /* 0x0000000060007986 */ /* 0x0043e8000c101508 */
[----:B-1----:R-:W2:Y:S01]  /*2ad70*/  LDL.LU.64 R96, [R1+0x1000] ;  /* 0x0010000001607983 */ /* 0x002ea20000300a00 */
[----:B------:R-:W-:-:S03]  /*2ad80*/  PRMT R6, R95, 0x7632, R6 ;  /* 0x000076325f067816 */ /* 0x000fc60000000006 */
[----:B--2---:R1:W-:Y:S04]  /*2ad90*/  STG.E.U16 desc[UR8][R96.64], R95 ;  /* 0x0000005f60007986 */ /* 0x0043e8000c101508 */
[----:B----4-:R2:W-:Y:S04]  /*2ada0*/  STG.E.U16 desc[UR8][R98.64], R6 ;  /* 0x0000000662007986 */ /* 0x0105e8000c101508 */
[----:B-1----:R-:W3:Y:S04]  /*2adb0*/  LDL.LU.64 R96, [R1+0xff8] ;  /* 0x000ff80001607983 */ /* 0x002ee80000300a00 */
[----:B------:R-:W4:Y:S04]  /*2adc0*/  LDL.LU.64 R94, [R1+0x78] ;  /* 0x00007800015e7983 */ /* 0x000f280000300a00 */
        /* <DEDUP_REMOVED lines=8> */
[----:B-----5:R2:W-:Y:S04]  /*2ae50*/  STG.E.U16 desc[UR8][R64.64], R6 ;  /* 0x0000000640007986 */ /* 0x0205e8000c101508 */
[----:B-1----:R-:W3:Y:S04]  /*2ae60*/  LDL.LU.64 R98, [R1+0xfd8] ;  /* 0x000fd80001627983 */ /* 0x002ee80000300a00 */
[----:B------:R-:W5:Y:S04]  /*2ae70*/  LDL.LU.64 R96, [R1+0x80] ;  /* 0x0000800001607983 */ /* 0x000f680000300a00 */
[----:B--2---:R-:W2:Y:S01]  /*2ae80*/  LDL.LU.64 R64, [R1+0xfd0] ;  /* 0x000fd00001407983 */ /* 0x004ea20000300a00 */
[----:B---3--:R-:W-:-:S02]  /*2ae90*/  PRMT R0, R98, 0x7632, R0 ;  /* 0x0000763262007816 */ /* 0x008fc40000000000 */
[----:B------:R-:W-:Y:S01]  /*2aea0*/  PRMT R6, R99, 0x7632, R6 ;  /* 0x0000763263067816 */ /* 0x000fe20000000006 */
[----:B-----5:R-:W-:Y:S04]  /*2aeb0*/  STG.E.U16 desc[UR8][R96.64], R98 ;  /* 0x0000006260007986 */ /* 0x020fe8000c101508 */
[----:B----4-:R0:W-:Y:S04]  /*2aec0*/  STG.E.U16 desc[UR8][R94.64], R0 ;  /* 0x000000005e007986 */ /* 0x0101e8000c101508 */
[----:B------:R-:W-:Y:S04]  /*2aed0*/  STG.E.U16 desc[UR8][R162.64], R99 ;  /* 0x00000063a2007986 */ /* 0x000fe8000c101508 */
[----:B--2---:R1:W-:Y:S01]  /*2aee0*/  STG.E.U16 desc[UR8][R64.64], R6 ;  /* 0x0000000640007986 */ /* 0x0043e2000c101508 */
[----:B0-----:R-:W-:-:S03]  /*2aef0*/  PRMT R0, R100, 0x7632, R0 ;  /* 0x0000763264007816 */ /* 0x001fc60000000000 */
[----:B------:R0:W-:Y:S04]  /*2af00*/  STG.E.U16 desc[UR8][R66.64], R100 ;  /* 0x0000006442007986 */ /* 0x0001e8000c101508 */
[----:B------:R2:W-:Y:S04]  /*2af10*/  STG.E.U16 desc[UR8][R68.64], R0 ;  /* 0x0000000044007986 */ /* 0x0005e8000c101508 */
[----:B-1----:R-:W3:Y:S04]  /*2af20*/  LDL.LU.64 R64, [R1+0xfc8] ;  /* 0x000fc80001407983 */ /* 0x002ee80000300a00 */
[----:B0-----:R-:W4:Y:S04]  /*2af30*/  LDL.LU.64 R66, [R1+0xfc0] ;  /* 0x000fc00001427983 */ /* 0x001f280000300a00 */
[----:B--2---:R-:W2:Y:S04]  /*2af40*/  LDL.LU.64 R68, [R1+0xfb8] ;  /* 0x000fb80001447983 */ /* 0x004ea80000300a00 */
[----:B------:R0:W-:Y:S01]  /*2af50*/  STG.E.U16 desc[UR8][R88.64], R101 ;  /* 0x0000006558007986 */ /* 0x0001e2000c101508 */
[----:B------:R-:W-:-:S03]  /*2af60*/  PRMT R6, R101, 0x7632, R6 ;  /* 0x0000763265067816 */ /* 0x000fc60000000006 */
[----:B0-----:R-:W5:Y:S01]  /*2af70*/  LDL.LU.64 R88, [R1+0xfb0] ;  /* 0x000fb00001587983 */ /* 0x001f620000300a00 */
[----:B------:R-:W-:-:S03]  /*2af80*/  PRMT R0, R102, 0x7632, R0 ;  /* 0x0000763266007816 */ /* 0x000fc60000000000 */
[----:B------:R0:W-:Y:S04]  /*2af90*/  STG.E.U16 desc[UR8][R70.64], R6 ;  /* 0x0000000646007986 */ /* 0x0001e8000c101508 */
[----:B------:R1:W-:Y:S04]  /*2afa0*/  STG.E.U16 desc[UR8][R72.64], R102 ;  /* 0x0000006648007986 */ /* 0x0003e8000c101508 */
[----:B------:R1:W-:Y:S04]  /*2afb0*/  STG.E.U16 desc[UR8][R74.64], R0 ;  /* 0x000000004a007986 */ /* 0x0003e8000c101508 */
[----:B0-----:R-:W2:Y:S04]  /*2afc0*/  LDL.LU.64 R70, [R1+0xfa8] ;  /* 0x000fa80001467983 */ /* 0x001ea80000300a00 */
[----:B-1----:R-:W2:Y:S04]  /*2afd0*/  LDL.LU.64 R72, [R1+0xfa0] ;  /* 0x000fa00001487983 */ /* 0x002ea80000300a00 */
[----:B------:R-:W2:Y:S04]  /*2afe0*/  LDL.LU.64 R74, [R1+0xf98] ;  /* 0x000f9800014a7983 */ /* 0x000ea80000300a00 */
[----:B------:R0:W-:Y:S04]  /*2aff0*/  STG.E.U16 desc[UR8][R90.64], R103 ;  /* 0x000000675a007986 */ /* 0x0001e8000c101508 */
[----:B0-----:R-:W2:Y:S01]  /*2b000*/  LDL.LU.64 R90, [R1+0xf90] ;  /* 0x000f9000015a7983 */ /* 0x001ea20000300a00 */
[----:B------:R-:W-:-:S05]  /*2b010*/  PRMT R0, R103, 0x7632, R0 ;  /* 0x0000763267007816 */ /* 0x000fca0000000000 */
[----:B------:R0:W-:Y:S04]  /*2b020*/  STG.E.U16 desc[UR8][R76.64], R0 ;  /* 0x000000004c007986 */ /* 0x0001e8000c101508 */
[----:B0-----:R-:W3:Y:S01]  /*2b030*/  LDL.LU.64 R76, [R1+0xf88] ;  /* 0x000f8800014c7983 */ /* 0x001ee20000300a00 */
[----:B-----5:R-:W-:-:S03]  /*2b040*/  PRMT R6, R88, 0x7632, R6 ;  /* 0x0000763258067816 */ /* 0x020fc60000000006 */
[----:B------:R0:W-:Y:S01]  /*2b050*/  STG.E.U16 desc[UR8][R78.64], R88 ;  /* 0x000000584e007986 */ /* 0x0001e2000c101508 */
[----:B------:R-:W-:-:S03]  /*2b060*/  PRMT R7, R89, 0x7632, R7 ;  /* 0x0000763259077816 */ /* 0x000fc60000000007 */
[----:B------:R1:W-:Y:S04]  /*2b070*/  STG.E.U16 desc[UR8][R84.64], R6 ;  /* 0x0000000654007986 */ /* 0x0003e8000c101508 */
[----:B------:R5:W-:Y:S04]  /*2b080*/  STG.E.U16 desc[UR8][R80.64], R89 ;  /* 0x0000005950007986 */ /* 0x000be8000c101508 */
[----:B0-----:R-:W4:Y:S04]  /*2b090*/  LDL.LU.64 R78, [R1+0xf80] ;  /* 0x000f8000014e7983 */ /* 0x001f280000300a00 */
[----:B-1----:R-:W4:Y:S04]  /*2b0a0*/  LDL.LU.64 R84, [R1+0xf78] ;  /* 0x000f780001547983 */ /* 0x002f280000300a00 */
[----:B-----5:R-:W5:Y:S04]  /*2b0b0*/  LDL.LU.64 R80, [R1+0xf70] ;  /* 0x000f700001507983 */ /* 0x020f680000300a00 */
[----:B------:R0:W-:Y:S04]  /*2b0c0*/  STG.E.U16 desc[UR8][R86.64], R7 ;  /* 0x0000000756007986 */ /* 0x0001e8000c101508 */
[----:B0-----:R-:W5:Y:S04]  /*2b0d0*/  LDL.LU.64 R86, [R1+0xf68] ;  /* 0x000f680001567983 */ /* 0x001f680000300a00 */
[----:B--2---:R0:W-:Y:S04]  /*2b0e0*/  STG.E.U16 desc[UR8][R82.64], R90 ;  /* 0x0000005a52007986 */ /* 0x0041e8000c101508 */
[----:B0-----:R-:W2:Y:S01]  /*2b0f0*/  LDL.LU.64 R82, [R1+0xf60] ;  /* 0x000f600001527983 */ /* 0x001ea20000300a00 */
[----:B------:R-:W-:-:S02]  /*2b100*/  PRMT R92, R90, 0x7632, R92 ;  /* 0x000076325a5c7816 */ /* 0x000fc4000000005c */
[----:B------:R-:W-:Y:S01]  /*2b110*/  PRMT R93, R91, 0x7632, R93 ;  /* 0x000076325b5d7816 */ /* 0x000fe2000000005d */
[----:B------:R-:W2:Y:S04]  /*2b120*/  LDL.LU R160, [R1+0x104] ;  /* 0x0001040001a07983 */ /* 0x000ea80000300800 */
[----:B------:R-:W-:Y:S04]  /*2b130*/  STG.E.U16 desc[UR8][R164.64], R92 ;  /* 0x0000005ca4007986 */ /* 0x000fe8000c101508 */
[----:B------:R-:W-:Y:S04]  /*2b140*/  STG.E.U16 desc[UR8][R2.64], R91 ;  /* 0x0000005b02007986 */ /* 0x000fe8000c101508 */
[----:B------:R-:W-:Y:S04]  /*2b150*/  STG.E.U16 desc[UR8][R4.64], R93 ;  /* 0x0000005d04007986 */ /* 0x000fe8000c101508 */
[----:B------:R0:W1:Y:S04]  /*2b160*/  LDS.128 R4, [R161+0x800] ;  /* 0x00080000a1047984 */ /* 0x0000680000000c00 */
[----:B0-----:R-:W2:Y:S01]  /*2b170*/  LDL.LU R161, [R1+0xfc] ;  /* 0x0000fc0001a17983 */ /* 0x001ea20000300800 */
[----:B---3--:R-:W-:Y:S01]  /*2b180*/  PRMT R2, R65, 0x7632, R2 ;  /* 0x0000763241027816 */ /* 0x008fe20000000002 */
[----:B------:R-:W0:Y:S01]  /*2b190*/  S2R R162, SR_TID.X ;  /* 0x0000000000a27919 */ /* 0x000e220000002100 */
[----:B----4-:R-:W-:Y:S01]  /*2b1a0*/  PRMT R0, R84, 0x7632, R0 ;  /* 0x0000763254007816 */ /* 0x010fe20000000000 */
[----:B------:R5:W-:Y:S01]  /*2b1b0*/  STG.E.U16 desc[UR8][R8.64], R84 ;  /* 0x0000005408007986 */ /* 0x000be2000c101508 */
[----:B------:R-:W-:-:S03]  /*2b1c0*/  PRMT R3, R85, 0x7632, R3 ;  /* 0x0000763255037816 */ /* 0x000fc60000000003 */
[----:B------:R3:W-:Y:S04]  /*2b1d0*/  STG.E.U16 desc[UR8][R10.64], R0 ;  /* 0x000000000a007986 */ /* 0x0007e8000c101508 */
[----:B------:R4:W-:Y:S04]  /*2b1e0*/  STG.E.U16 desc[UR8][R12.64], R85 ;  /* 0x000000550c007986 */ /* 0x0009e8000c101508 */
[----:B------:R0:W-:Y:S01]  /*2b1f0*/  STG.E.U16 desc[UR8][R14.64], R3 ;  /* 0x000000030e007986 */ /* 0x0001e2000c101508 */
[----:B-----5:R-:W-:Y:S02]  /*2b200*/  PRMT R9, R86, 0x7632, R9 ;  /* 0x0000763256097816 */ /* 0x020fe40000000009 */
[----:B---3--:R-:W-:Y:S01]  /*2b210*/  PRMT R11, R87, 0x7632, R11 ;  /* 0x00007632570b7816 */ /* 0x008fe2000000000b */
[----:B------:R2:W-:Y:S01]  /*2b220*/  STG.E.U16 desc[UR8][R16.64], R86 ;  /* 0x0000005610007986 */ /* 0x0005e2000c101508 */
[----:B----4-:R-:W-:-:S02]  /*2b230*/  PRMT R13, R80, 0x7632, R13 ;  /* 0x00007632500d7816 */ /* 0x010fc4000000000d */
[----:B0-----:R-:W-:Y:S01]  /*2b240*/  PRMT R15, R81, 0x7632, R15 ;  /* 0x00007632510f7816 */ /* 0x001fe2000000000f */
[----:B------:R0:W-:Y:S04]  /*2b250*/  STG.E.U16 desc[UR8][R18.64], R9 ;  /* 0x0000000912007986 */ /* 0x0001e8000c101508 */
[----:B------:R3:W-:Y:S04]  /*2b260*/  STG.E.U16 desc[UR8][R20.64], R87 ;  /* 0x0000005714007986 */ /* 0x0007e8000c101508 */
[----:B------:R4:W-:Y:S01]  /*2b270*/  STG.E.U16 desc[UR8][R22.64], R11 ;  /* 0x0000000b16007986 */ /* 0x0009e2000c101508 */
[----:B--2---:R-:W-:-:S03]  /*2b280*/  PRMT R17, R82, 0x7632, R17 ;  /* 0x0000763252117816 */ /* 0x004fc60000000011 */
[----:B------:R2:W-:Y:S01]  /*2b290*/  STG.E.U16 desc[UR8][R24.64], R80 ;  /* 0x0000005018007986 */ /* 0x0005e2000c101508 */
[----:B0-----:R-:W-:-:S03]  /*2b2a0*/  PRMT R19, R83, 0x7632, R19 ;  /* 0x0000763253137816 */ /* 0x001fc60000000013 */
[----:B------:R0:W-:Y:S01]  /*2b2b0*/  STG.E.U16 desc[UR8][R26.64], R13 ;  /* 0x0000000d1a007986 */ /* 0x0001e2000c101508 */
[----:B---3--:R-:W-:-:S03]  /*2b2c0*/  PRMT R21, R76, 0x7632, R21 ;  /* 0x000076324c157816 */ /* 0x008fc60000000015 */
[----:B------:R3:W-:Y:S01]  /*2b2d0*/  STG.E.U16 desc[UR8][R28.64], R81 ;  /* 0x000000511c007986 */ /* 0x0007e2000c101508 */
[----:B----4-:R-:W-:Y:S01]  /*2b2e0*/  PRMT R23, R77, 0x7632, R23 ;  /* 0x000076324d177816 */ /* 0x010fe20000000017 */
[----:B------:R-:W4:Y:S02]  /*2b2f0*/  LDC.64 R10, c[0x0][0x3a0] ;  /* 0x0000e800ff0a7b82 */ /* 0x000f240000000a00 */
[----:B------:R5:W-:Y:S04]  /*2b300*/  STG.E.U16 desc[UR8][R30.64], R15 ;  /* 0x0000000f1e007986 */ /* 0x000be8000c101508 */
[----:B------:R-:W-:Y:S01]  /*2b310*/  STG.E.U16 desc[UR8][R32.64], R82 ;  /* 0x0000005220007986 */ /* 0x000fe2000c101508 */
[----:B--2---:R-:W-:-:S03]  /*2b320*/  PRMT R25, R78, 0x7632, R25 ;  /* 0x000076324e197816 */ /* 0x004fc60000000019 */
[----:B------:R-:W-:Y:S04]  /*2b330*/  STG.E.U16 desc[UR8][R34.64], R17 ;  /* 0x0000001122007986 */ /* 0x000fe8000c101508 */
[----:B------:R-:W-:Y:S01]  /*2b340*/  STG.E.U16 desc[UR8][R36.64], R83 ;  /* 0x0000005324007986 */ /* 0x000fe2000c101508 */
[----:B0-----:R-:W-:-:S03]  /*2b350*/  PRMT R27, R79, 0x7632, R27 ;  /* 0x000076324f1b7816 */ /* 0x001fc6000000001b */
[----:B------:R-:W-:Y:S04]  /*2b360*/  STG.E.U16 desc[UR8][R38.64], R19 ;  /* 0x0000001326007986 */ /* 0x000fe8000c101508 */
[----:B------:R-:W-:Y:S01]  /*2b370*/  STG.E.U16 desc[UR8][R40.64], R76 ;  /* 0x0000004c28007986 */ /* 0x000fe2000c101508 */
[----:B---3--:R-:W-:-:S03]  /*2b380*/  PRMT R29, R72, 0x7632, R29 ;  /* 0x00007632481d7816 */ /* 0x008fc6000000001d */
[----:B------:R-:W-:Y:S04]  /*2b390*/  STG.E.U16 desc[UR8][R42.64], R21 ;  /* 0x000000152a007986 */ /* 0x000fe8000c101508 */
[----:B------:R-:W-:Y:S01]  /*2b3a0*/  STG.E.U16 desc[UR8][R44.64], R77 ;  /* 0x0000004d2c007986 */ /* 0x000fe2000c101508 */
[----:B-----5:R-:W-:-:S03]  /*2b3b0*/  PRMT R31, R73, 0x7632, R31 ;  /* 0x00007632491f7816 */ /* 0x020fc6000000001f */
[----:B------:R-:W-:Y:S04]  /*2b3c0*/  STG.E.U16 desc[UR8][R46.64], R23 ;  /* 0x000000172e007986 */ /* 0x000fe8000c101508 */
[----:B------:R-:W-:Y:S04]  /*2b3d0*/  STG.E.U16 desc[UR8][R48.64], R78 ;  /* 0x0000004e30007986 */ /* 0x000fe8000c101508 */
[----:B------:R-:W-:Y:S04]  /*2b3e0*/  STG.E.U16 desc[UR8][R50.64], R25 ;  /* 0x0000001932007986 */ /* 0x000fe8000c101508 */
[----:B------:R0:W-:Y:S04]  /*2b3f0*/  STG.E.U16 desc[UR8][R52.64], R79 ;  /* 0x0000004f34007986 */ /* 0x0001e8000c101508 */
[----:B------:R2:W-:Y:S04]  /*2b400*/  STG.E.U16 desc[UR8][R54.64], R27 ;  /* 0x0000001b36007986 */ /* 0x0005e8000c101508 */
[----:B------:R3:W-:Y:S01]  /*2b410*/  STG.E.U16 desc[UR8][R56.64], R72 ;  /* 0x0000004838007986 */ /* 0x0007e2000c101508 */
[----:B0-----:R-:W-:-:S03]  /*2b420*/  PRMT R53, R74, 0x7632, R53 ;  /* 0x000076324a357816 */ /* 0x001fc60000000035 */
[----:B------:R0:W-:Y:S01]  /*2b430*/  STG.E.U16 desc[UR8][R58.64], R29 ;  /* 0x0000001d3a007986 */ /* 0x0001e2000c101508 */
[----:B--2---:R-:W-:-:S03]  /*2b440*/  PRMT R55, R75, 0x7632, R55 ;  /* 0x000076324b377816 */ /* 0x004fc60000000037 */
[----:B------:R2:W-:Y:S01]  /*2b450*/  STG.E.U16 desc[UR8][R60.64], R73 ;  /* 0x000000493c007986 */ /* 0x0005e2000c101508 */
[----:B---3--:R-:W-:-:S03]  /*2b460*/  PRMT R57, R68, 0x7632, R57 ;  /* 0x0000763244397816 */ /* 0x008fc60000000039 */
[----:B------:R3:W-:Y:S04]  /*2b470*/  STG.E.U16 desc[UR8][R62.64], R31 ;  /* 0x0000001f3e007986 */ /* 0x0007e8000c101508 */
[----:B------:R-:W-:Y:S01]  /*2b480*/  STG.E.U16 desc[UR8][R104.64], R74 ;  /* 0x0000004a68007986 */ /* 0x000fe2000c101508 */
[----:B0-----:R-:W-:-:S03]  /*2b490*/  PRMT R59, R69, 0x7632, R59 ;  /* 0x00007632453b7816 */ /* 0x001fc6000000003b */
[----:B------:R-:W-:Y:S01]  /*2b4a0*/  STG.E.U16 desc[UR8][R106.64], R53 ;  /* 0x000000356a007986 */ /* 0x000fe2000c101508 */
[----:B--2---:R-:W-:-:S03]  /*2b4b0*/  PRMT R61, R70, 0x7632, R61 ;  /* 0x00007632463d7816 */ /* 0x004fc6000000003d */
[----:B------:R-:W-:Y:S01]  /*2b4c0*/  STG.E.U16 desc[UR8][R108.64], R75 ;  /* 0x0000004b6c007986 */ /* 0x000fe2000c101508 */
[----:B---3--:R-:W-:-:S03]  /*2b4d0*/  PRMT R63, R71, 0x7632, R63 ;  /* 0x00007632473f7816 */ /* 0x008fc6000000003f */
[----:B------:R-:W-:Y:S04]  /*2b4e0*/  STG.E.U16 desc[UR8][R110.64], R55 ;  /* 0x000000376e007986 */ /* 0x000fe8000c101508 */
[----:B------:R-:W-:Y:S01]  /*2b4f0*/  STG.E.U16 desc[UR8][R112.64], R68 ;  /* 0x0000004470007986 */ /* 0x000fe2000c101508 */
[----:B------:R-:W-:-:S03]  /*2b500*/  PRMT R0, R64, 0x7632, R0 ;  /* 0x0000763240007816 */ /* 0x000fc60000000000 */
[----:B------:R-:W-:Y:S04]  /*2b510*/  STG.E.U16 desc[UR8][R114.64], R57 ;  /* 0x0000003972007986 */ /* 0x000fe8000c101508 */
[----:B------:R0:W-:Y:S04]  /*2b520*/  STG.E.U16 desc[UR8][R116.64], R69 ;  /* 0x0000004574007986 */ /* 0x0001e8000c101508 */
[----:B------:R-:W-:Y:S04]  /*2b530*/  STG.E.U16 desc[UR8][R118.64], R59 ;  /* 0x0000003b76007986 */ /* 0x000fe8000c101508 */
[----:B------:R-:W-:Y:S04]  /*2b540*/  STG.E.U16 desc[UR8][R120.64], R70 ;  /* 0x0000004678007986 */ /* 0x000fe8000c101508 */
[----:B------:R-:W-:Y:S01]  /*2b550*/  STG.E.U16 desc[UR8][R122.64], R61 ;  /* 0x0000003d7a007986 */ /* 0x000fe2000c101508 */
[----:B0-----:R-:W-:-:S03]  /*2b560*/  PRMT R69, R66, 0x7632, R69 ;  /* 0x0000763242457816 */ /* 0x001fc60000000045 */
[----:B------:R0:W-:Y:S04]  /*2b570*/  STG.E.U16 desc[UR8][R124.64], R71 ;  /* 0x000000477c007986 */ /* 0x0001e8000c101508 */
[----:B------:R-:W-:Y:S04]  /*2b580*/  STG.E.U16 desc[UR8][R126.64], R63 ;  /* 0x0000003f7e007986 */ /* 0x000fe8000c101508 */
[----:B------:R-:W-:Y:S01]  /*2b590*/  STG.E.U16 desc[UR8][R128.64], R64 ;  /* 0x0000004080007986 */ /* 0x000fe2000c101508 */
[----:B-1----:R-:W-:-:S03]  /*2b5a0*/  PRMT R73, R4, 0x7632, R73 ;  /* 0x0000763204497816 */ /* 0x002fc60000000049 */
[----:B------:R1:W-:Y:S01]  /*2b5b0*/  STG.E.U16 desc[UR8][R130.64], R0 ;  /* 0x0000000082007986 */ /* 0x0003e2000c101508 */
[----:B0-----:R-:W-:-:S03]  /*2b5c0*/  PRMT R71, R67, 0x7632, R71 ;  /* 0x0000763243477816 */ /* 0x001fc60000000047 */
[----:B------:R-:W-:Y:S01]  /*2b5d0*/  STG.E.U16 desc[UR8][R132.64], R65 ;  /* 0x0000004184007986 */ /* 0x000fe2000c101508 */
[----:B------:R-:W-:-:S03]  /*2b5e0*/  PRMT R75, R5, 0x7632, R75 ;  /* 0x00007632054b7816 */ /* 0x000fc6000000004b */
[----:B------:R-:W-:Y:S04]  /*2b5f0*/  STG.E.U16 desc[UR8][R134.64], R2 ;  /* 0x0000000286007986 */ /* 0x000fe8000c101508 */
[----:B------:R-:W-:Y:S01]  /*2b600*/  STG.E.U16 desc[UR8][R136.64], R66 ;  /* 0x0000004288007986 */ /* 0x000fe2000c101508 */
[----:B------:R-:W-:-:S03]  /*2b610*/  PRMT R77, R6, 0x7632, R77 ;  /* 0x00007632064d7816 */ /* 0x000fc6000000004d */
[----:B------:R-:W-:Y:S04]  /*2b620*/  STG.E.U16 desc[UR8][R138.64], R69 ;  /* 0x000000458a007986 */ /* 0x000fe8000c101508 */
[----:B------:R-:W-:Y:S01]  /*2b630*/  STG.E.U16 desc[UR8][R140.64], R67 ;  /* 0x000000438c007986 */ /* 0x000fe2000c101508 */
[----:B------:R-:W-:-:S03]  /*2b640*/  PRMT R79, R7, 0x7632, R79 ;  /* 0x00007632074f7816 */ /* 0x000fc6000000004f */
[----:B------:R-:W-:Y:S04]  /*2b650*/  STG.E.U16 desc[UR8][R142.64], R71 ;  /* 0x000000478e007986 */ /* 0x000fe8000c101508 */
[----:B------:R-:W-:Y:S04]  /*2b660*/  STG.E.U16 desc[UR8][R144.64], R4 ;  /* 0x0000000490007986 */ /* 0x000fe8000c101508 */
[----:B------:R-:W-:Y:S01]  /*2b670*/  STG.E.U16 desc[UR8][R146.64], R73 ;  /* 0x0000004992007986 */ /* 0x000fe2000c101508 */
[----:B------:R-:W0:Y:S03]  /*2b680*/  S2R R3, SR_TID.X ;  /* 0x0000000000037919 */ /* 0x000e260000002100 */
[----:B------:R-:W-:Y:S04]  /*2b690*/  STG.E.U16 desc[UR8][R148.64], R5 ;  /* 0x0000000594007986 */ /* 0x000fe8000c101508 */
[----:B------:R-:W-:Y:S04]  /*2b6a0*/  STG.E.U16 desc[UR8][R150.64], R75 ;  /* 0x0000004b96007986 */ /* 0x000fe8000c101508 */
[----:B------:R-:W-:Y:S04]  /*2b6b0*/  STG.E.U16 desc[UR8][R152.64], R6 ;  /* 0x0000000698007986 */ /* 0x000fe8000c101508 */
[----:B------:R-:W-:Y:S04]  /*2b6c0*/  STG.E.U16 desc[UR8][R154.64], R77 ;  /* 0x0000004d9a007986 */ /* 0x000fe8000c101508 */
[----:B------:R-:W-:Y:S04]  /*2b6d0*/  STG.E.U16 desc[UR8][R156.64], R7 ;  /* 0x000000079c007986 */ /* 0x000fe8000c101508 */
[----:B------:R-:W-:Y:S01]  /*2b6e0*/  STG.E.U16 desc[UR8][R158.64], R79 ;  /* 0x0000004f9e007986 */ /* 0x000fe2000c101508 */
[----:B------:R-:W-:Y:S01]  /*2b6f0*/  BAR.SYNC.DEFER_BLOCKING 0x0 ;  /* 0x0000000000007b1d */ /* 0x000fe20000010000 */
[----:B0-----:R-:W-:-:S04]  /*2b700*/  SHF.R.U32.HI R163, RZ, 0x2, R3 ;  /* 0x00000002ffa37819 */ /* 0x001fc80000011603 */
[----:B------:R-:W-:-:S04]  /*2b710*/  LOP3.LUT R163, R163, 0x18, RZ, 0xc0, !PT ;  /* 0x00000018a3a37812 */ /* 0x000fc800078ec0ff */
[----:B------:R-:W-:Y:S01]  /*2b720*/  LOP3.LUT R163, R163, 0x1f, R3, 0xf8, !PT ;  /* 0x0000001fa3a37812 */ /* 0x000fe200078ef803 */
[----:B------:R0:W-:Y:S03]  /*2b730*/  STSM.16.M88 [R160], R161 ;  /* 0x000000a1a0007844 */ /* 0x0001e60000000000 */
[----:B-1----:R-:W-:Y:S02]  /*2b740*/  SHF.L.U32 R0, R163, 0x4, RZ ;  /* 0x00000004a3007819 */ /* 0x002fe400000006ff */
[----:B------:R-:W1:Y:S01]  /*2b750*/  S2R R163, SR_CTAID.Y ;  /* 0x0000000000a37919 */ /* 0x000e620000002600 */
[----:B0-----:R-:W0:Y:S01]  /*2b760*/  S2R R161, SR_CTAID.X ;  /* 0x0000000000a17919 */ /* 0x001e220000002500 */
[----:B------:R-:W-:Y:S02]  /*2b770*/  LOP3.LUT R8, R0, 0xf0, RZ, 0xc0, !PT ;  /* 0x000000f000087812 */ /* 0x000fe400078ec0ff */
[----:B------:R-:W1:Y:S08]  /*2b780*/  LDC R0, c[0x0][0x3ec] ;  /* 0x0000fb00ff007b82 */ /* 0x000e700000000800 */
[----:B------:R-:W-:Y:S01]  /*2b790*/  BAR.SYNC.DEFER_BLOCKING 0x0 ;  /* 0x0000000000007b1d */ /* 0x000fe20000010000 */
[----:B------:R-:W-:-:S05]  /*2b7a0*/  LOP3.LUT R160, R162, 0x7f, RZ, 0xc0, !PT ;  /* 0x0000007fa2a07812 */ /* 0x000fca00078ec0ff */
[----:B------:R-:W2:Y:S01]  /*2b7b0*/  LDSM.16.M88 R5, [R8+UR4] ;  /* 0x000000040805783b */ /* 0x000ea20008000000 */
[----:B0-----:R-:W-:Y:S02]  /*2b7c0*/  IMAD.SHL.U32 R161, R161, 0x40, RZ ;  /* 0x00000040a1a17824 */ /* 0x001fe400078e00ff */
[----:B-1----:R-:W-:-:S03]  /*2b7d0*/  IMAD R0, R163, R0, RZ ;  /* 0x00000000a3007224 */ /* 0x002fc600078e02ff */
[----:B------:R-:W-:Y:S02]  /*2b7e0*/  LOP3.LUT R161, R161, 0x3f, R162, 0xf8, !PT ;  /* 0x0000003fa1a17812 */ /* 0x000fe400078ef8a2 */
[----:B------:R-:W-:Y:S02]  /*2b7f0*/  ISETP.GE.U32.AND P1, PT, R160, 0x40, PT ;  /* 0x00000040a000780c */ /* 0x000fe40003f26070 */
[C---:B------:R-:W-:Y:S02]  /*2b800*/  SHF.L.U32 R2, R161.reuse, 0x2, RZ ;  /* 0x00000002a1027819 */ /* 0x040fe400000006ff */
[----:B------:R-:W-:Y:S01]  /*2b810*/  SHF.L.U32 R3, R0, 0x2, RZ ;  /* 0x0000000200037819 */ /* 0x000fe200000006ff */
[----:B------:R-:W-:-:S03]  /*2b820*/  IMAD.HI R4, R161, 0x4, RZ ;  /* 0x00000004a1047827 */ /* 0x000fc600078e02ff */
[----:B----4-:R-:W-:Y:S01]  /*2b830*/  IADD3 R2, P2, P3, R2, R10, R3 ;  /* 0x0000000a02027210 */ /* 0x010fe20007b5e003 */
[----:B------:R-:W-:-:S05]  /*2b840*/  IMAD.HI R0, R0, 0x4, RZ ;  /* 0x0000000400007827 */ /* 0x000fca00078e02ff */
[----:B------:R-:W-:-:S05]  /*2b850*/  IADD3.X R3, PT, PT, R4, R11, R0, P2, P3 ;  /* 0x0000000b04037210 */ /* 0x000fca00017e6400 */
[----:B--2---:R0:W-:Y:S01]  /*2b860*/  @!P1 STG.E desc[UR8][R2.64], R5 ;  /* 0x0000000502009986 */ /* 0x0041e2000c101908 */
[----:B------:R-:W-:Y:S06]  /*2b870*/  BAR.SYNC.DEFER_BLOCKING 0x0 ;  /* 0x0000000000007b1d */ /* 0x000fec0000010000 */
[----:B------:R-:W-:Y:S05]  /*2b880*/  @P0 BRA `(.L_x_20) ;  /* 0x0000000000a00947 */ /* 0x000fea0003800000 */
[----:B0-----:R-:W0:Y:S01]  /*2b890*/  S2R R3, SR_CgaCtaId ;  /* 0x0000000000037919 */ /* 0x001e220000008800 */
[----:B------:R-:W-:Y:S01]  /*2b8a0*/  NOP ;  /* 0x0000000000007918 */ /* 0x000fe20000000000 */
[----:B------:R-:W-:Y:S01]  /*2b8b0*/  MOV R0, 0x50 ;  /* 0x0000005000007802 */ /* 0x000fe20000000f00 */
[----:B------:R-:W-:-:S03]  /*2b8c0*/  HFMA2 R7, -RZ, RZ, 0, 5.9604644775390625e-08 ;  /* 0x00000001ff077431 */ /* 0x000fc600000001ff */
[----:B0-----:R-:W-:Y:S01]  /*2b8d0*/  LEA R9, R3, R0, 0x18 ;  /* 0x0000000003097211 */ /* 0x001fe200078ec0ff */
[----:B------:R-:W-:Y:S01]  /*2b8e0*/  IMAD.U32 R0, RZ, RZ, UR5 ;  /* 0x00000005ff007e24 */ /* 0x000fe2000f8e00ff */
[----:B------:R-:W-:-:S03]  /*2b8f0*/  MOV R3, 0xffff ;  /* 0x0000ffff00037802 */ /* 0x000fc60000000f00 */
[----:B------:R-:W0:Y:S01]  /*2b900*/  LDS R5, [R9] ;  /* 0x0000000009057984 */ /* 0x000e220000000800 */
[----:B------:R-:W-:-:S04]  /*2b910*/  LOP3.LUT R0, R0, 0xffff, RZ, 0xc0, !PT ;  /* 0x0000ffff00007812 */ /* 0x000fc800078ec0ff */
[----:B------:R-:W-:-:S05]  /*2b920*/  SHF.R.U32.HI R0, RZ, 0x5, R0 ;  /* 0x00000005ff007819 */ /* 0x000fca0000011600 */
[----:B------:R-:W-:Y:S01]  /*2b930*/  VIADD R2, R0, 0x10 ;  /* 0x0000001000027836 */ /* 0x000fe20000000000 */
[----:B------:R-:W-:-:S04]  /*2b940*/  SHF.L.U32 R0, R3, R0, RZ ;  /* 0x0000000003007219 */ /* 0x000fc800000006ff */
[----:B------:R-:W-:-:S04]  /*2b950*/  SHF.L.U32 R3, R7, R2, RZ ;  /* 0x0000000207037219 */ /* 0x000fc800000006ff */
[----:B------:R-:W-:-:S04]  /*2b960*/  LOP3.LUT R0, R3, R0, RZ, 0xfc, !PT ;  /* 0x0000000003007212 */ /* 0x000fc800078efcff */
[C---:B------:R-:W-:Y:S02]  /*2b970*/  LOP3.LUT R2, R0.reuse, 0xffff, RZ, 0xc0, !PT ;  /* 0x0000ffff00027812 */ /* 0x040fe400078ec0ff */
[----:B0-----:R-:W-:-:S04]  /*2b980*/  LOP3.LUT R3, R0, 0xffff, R5, 0x80, !PT ;  /* 0x0000ffff00037812 */ /* 0x001fc800078e8005 */
[----:B------:R-:W-:-:S13]  /*2b990*/  ISETP.NE.AND P0, PT, R3, R2, PT ;  /* 0x000000020300720c */ /* 0x000fda0003f05270 */
[----:B------:R-:W-:Y:S05]  /*2b9a0*/  @P0 BRA `(.L_x_21) ;  /* 0x0000000000500947 */ /* 0x000fea0003800000 */
[----:B------:R-:W-:Y:S02]  /*2b9b0*/  SHF.R.U32.HI R5, RZ, 0x10, R5 ;  /* 0x00000010ff057819 */ /* 0x000fe40000011605 */
[----:B------:R-:W-:-:S04]  /*2b9c0*/  SHF.R.U32.HI R2, RZ, 0x10, R0 ;  /* 0x00000010ff027819 */ /* 0x000fc80000011600 */
[----:B------:R-:W-:-:S04]  /*2b9d0*/  LOP3.LUT R5, R5, R2, RZ, 0xc0, !PT ;  /* 0x0000000205057212 */ /* 0x000fc800078ec0ff */
[----:B------:R-:W-:-:S13]  /*2b9e0*/  ISETP.NE.AND P0, PT, R5, R2, PT ;  /* 0x000000020500720c */ /* 0x000fda0003f05270 */
[----:B------:R-:W-:Y:S05]  /*2b9f0*/  @P0 BRA `(.L_x_22) ;  /* 0x0000000000300947 */ /* 0x000fea0003800000 */
[----:B------:R-:W-:Y:S01]  /*2ba00*/  R2UR UR4, R0 ;  /* 0x00000000000472ca */ /* 0x000fe200000e0000 */
[----:B------:R-:W0:Y:S01]  /*2ba10*/  S2R R3, SR_LANEID ;  /* 0x0000000000037919 */ /* 0x000e220000000000 */
[----:B------:R-:W-:-:S06]  /*2ba20*/  VOTE.ANY R2, PT, PT ;  /* 0x0000000000027806 */ /* 0x000fcc00038e0100 */
[----:B------:R-:W0:Y:S05]  /*2ba30*/  FLO.U32 R2, R2 ;  /* 0x0000000200027300 */ /* 0x000e2a00000e0000 */
[----:B------:R-:W-:-:S06]  /*2ba40*/  ULOP3.LUT UR4, URZ, UR4, URZ, 0x33, !UPT ;  /* 0x00000004ff047292 */ /* 0x000fcc000f8e33ff */
[----:B------:R-:W-:-:S04]  /*2ba50*/  MOV R4, UR4 ;  /* 0x0000000400047c02 */ /* 0x000fc80008000f00 */
[----:B------:R-:W1:Y:S02]  /*2ba60*/  REDUX UR5, R4 ;  /* 0x00000000040573c4 */ /* 0x000e640000000000 */
[----:B------:R2:W-:Y:S01]  /*2ba70*/  UTCATOMSWS.AND URZ, UR4 ;  /* 0x0000000400ff79e3 */ /* 0x0005e20008000000 */
[----:B0-----:R-:W-:Y:S02]  /*2ba80*/  ISETP.EQ.U32.AND P0, PT, R2, R3, PT ;  /* 0x000000030200720c */ /* 0x001fe40003f02070 */
[----:B-1----:R-:W-:-:S11]  /*2ba90*/  MOV R0, UR5 ;  /* 0x0000000500007c02 */ /* 0x002fd60008000f00 */
[----:B------:R2:W-:Y:S01]  /*2baa0*/  @P0 ATOMS.AND RZ, [R9], R0 ;  /* 0x0000000009ff038c */ /* 0x0005e20002800000 */
[----:B------:R-:W-:Y:S05]  /*2bab0*/  BRA `(.L_x_20) ;  /* 0x0000000000147947 */ /* 0x000fea0003800000 */
.L_x_22:
[----:B------:R-:W-:-:S07]  /*2bac0*/  MOV R2, 0x2bae0 ;  /* 0x0002bae000027802 */ /* 0x000fce0000000f00 */
[----:B------:R-:W-:Y:S05]  /*2bad0*/  CALL.REL.NOINC `($__internal_0_$__cuda_sm10x_tcgen05_guardrail_trap_col_being_dealloced_not_returned_by_alloc) ;  /* 0x0000000000447944 */ /* 0x000fea0003c00000 */
[----:B------:R-:W-:Y:S05]  /*2bae0*/  BRA `(.L_x_20) ;  /* 0x0000000000087947 */ /* 0x000fea0003800000 */
.L_x_21:
[----:B------:R-:W-:-:S07]  /*2baf0*/  MOV R2, 0x2bb10 ;  /* 0x0002bb1000027802 */ /* 0x000fce0000000f00 */
[----:B------:R-:W-:Y:S05]  /*2bb00*/  CALL.REL.NOINC `($__internal_2_$__cuda_sm10x_tcgen05_guardrail_trap_unallocated_columns_being_dealloced) ;  /* 0x0000000000507944 */ /* 0x000fea0003c00000 */
.L_x_20:
[----:B------:R-:W-:Y:S01]  /*2bb10*/  NOP ;  /* 0x0000000000007918 */ /* 0x000fe20000000000 */
[----:B--2---:R-:W-:Y:S05]  /*2bb20*/  EXIT ;  /* 0x000000000000794d */ /* 0x004fea0003800000 */
.L_x_8:
[----:B------:R-:W1:Y:S02]  /*2bb30*/  SYNCS.PHASECHK.TRANS64.TRYWAIT P4, [UR4+0x10000], RZ ;  /* 0x010000ffff0075a7 */ /* 0x000e640008081104 */
[----:B-1----:R-:W-:Y:S05]  /*2bb40*/  @!P4 BRA `(.L_x_8) ;  /* 0xfffffffc00f8c947 */ /* 0x002fea000383ffff */
[----:B------:R-:W-:Y:S05]  /*2bb50*/  BRA `(.L_x_7) ;  /* 0xfffffdf8006c7947 */ /* 0x000fea000383ffff */
.L_x_14:
[----:B------:R-:W1:Y:S02]  /*2bb60*/  SYNCS.PHASECHK.TRANS64.TRYWAIT P4, [UR4+0x38010], RZ ;  /* 0x038010ffff0075a7 */ /* 0x000e640008081104 */
[----:B-1----:R-:W-:Y:S05]  /*2bb70*/  @!P4 BRA `(.L_x_14) ;  /* 0xfffffffc00f8c947 */ /* 0x002fea000383ffff */
[----:B------:R-:W-:Y:S05]  /*2bb80*/  BRA `(.L_x_23) ;  /* 0xffffff3400cc7947 */ /* 0x000fea000383ffff */
.L_x_15:
[----:B------:R-:W2:Y:S02]  /*2bb90*/  SYNCS.PHASECHK.TRANS64.TRYWAIT P3, [UR6], R123 ;  /* 0x0000007bff0075a7 */ /* 0x000ea40008061106 */
[----:B--2---:R-:W-:Y:S05]  /*2bba0*/  @!P3 BRA `(.L_x_15) ;  /* 0xfffffffc00f8b947 */ /* 0x004fea000383ffff */
[----:B------:R-:W-:Y:S05]  /*2bbb0*/  BRA `(.L_x_24) ;  /* 0xffffff5800bc7947 */ /* 0x000fea000383ffff */
.L_x_19:
[----:B------:R-:W1:Y:S02]  /*2bbc0*/  SYNCS.PHASECHK.TRANS64.TRYWAIT P2, [UR6], R141 ;  /* 0x0000008dff0075a7 */ /* 0x000e640008041106 */
[----:B-1----:R-:W-:Y:S05]  /*2bbd0*/  @!P2 BRA `(.L_x_19) ;  /* 0xfffffffc00f8a947 */ /* 0x002fea000383ffff */
[----:B------:R-:W-:Y:S05]  /*2bbe0*/  BRA `(.L_x_18) ;  /* 0xffffffac00ac7947 */ /* 0x000fea000383ffff */
        .weak           $__internal_0_$__cuda_sm10x_tcgen05_guardrail_trap_col_being_dealloced_not_returned_by_alloc
        .type           $__internal_0_$__cuda_sm10x_tcgen05_guardrail_trap_col_being_dealloced_not_returned_by_alloc,@function
        .size           $__internal_0_$__cuda_sm10x_tcgen05_guardrail_trap_col_being_dealloced_not_returned_by_alloc,($__internal_1_$__cuda_sm10x_tcgen05_guardrail_trap_phase_invalid_during_alloc - $__internal_0_$__cuda_sm10x_tcgen05_guardrail_trap_col_being_dealloced_not_returned_by_alloc)
$__internal_0_$__cuda_sm10x_tcgen05_guardrail_trap_col_being_dealloced_not_returned_by_alloc:
[----:B------:R-:W-:Y:S05]  /*2bbf0*/  BPT.TRAP 0x1 ;  /* 0x000000040000795c */ /* 0x000fea0000300000 */
[----:B------:R-:W-:-:S04]  /*2bc00*/  IMAD.MOV.U32 R3, RZ, RZ, 0x0 ;  /* 0x00000000ff037424 */ /* 0x000fc800078e00ff */
[----:B------:R-:W-:Y:S05]  /*2bc10*/  RET.REL.NODEC R2 `(attn_fwd) ;  /* 0xfffffd4002f87950 */ /* 0x000fea0003c3ffff */
        .weak           $__internal_1_$__cuda_sm10x_tcgen05_guardrail_trap_phase_invalid_during_alloc
        .type           $__internal_1_$__cuda_sm10x_tcgen05_guardrail_trap_phase_invalid_during_alloc,@function
        .size           $__internal_1_$__cuda_sm10x_tcgen05_guardrail_trap_phase_invalid_during_alloc,($__internal_2_$__cuda_sm10x_tcgen05_guardrail_trap_unallocated_columns_being_dealloced - $__internal_1_$__cuda_sm10x_tcgen05_guardrail_trap_phase_invalid_during_alloc)
$__internal_1_$__cuda_sm10x_tcgen05_guardrail_trap_phase_invalid_during_alloc:
[----:B------:R-:W-:Y:S05]  /*2bc20*/  BPT.TRAP 0x1 ;  /* 0x000000040000795c */ /* 0x000fea0000300000 */
[----:B------:R-:W-:-:S04]  /*2bc30*/  MOV R3, 0x0 ;  /* 0x0000000000037802 */ /* 0x000fc80000000f00 */
[----:B------:R-:W-:Y:S05]  /*2bc40*/  RET.REL.NODEC R2 `(attn_fwd) ;  /* 0xfffffd4002ec7950 */ /* 0x000fea0003c3ffff */
        .weak           $__internal_2_$__cuda_sm10x_tcgen05_guardrail_trap_unallocated_columns_being_dealloced
        .type           $__internal_2_$__cuda_sm10x_tcgen05_guardrail_trap_unallocated_columns_being_dealloced,@function
        .size           $__internal_2_$__cuda_sm10x_tcgen05_guardrail_trap_unallocated_columns_being_dealloced,(.L_x_28 - $__internal_2_$__cuda_sm10x_tcgen05_guardrail_trap_unallocated_columns_being_dealloced)
$__internal_2_$__cuda_sm10x_tcgen05_guardrail_trap_unallocated_columns_being_dealloced:
[----:B------:R-:W-:Y:S05]  /*2bc50*/  BPT.TRAP 0x1 ;  /* 0x000000040000795c */ /* 0x000fea0000300000 */
[----:B------:R-:W-:-:S04]  /*2bc60*/  HFMA2 R3, -RZ, RZ, 0, 0 ;  /* 0x00000000ff037431 */ /* 0x000fc800000001ff */
[----:B------:R-:W-:Y:S05]  /*2bc70*/  RET.REL.NODEC R2 `(attn_fwd) ;  /* 0xfffffd4002e07950 */ /* 0x000fea0003c3ffff */
.L_x_25:
[----:B------:R-:W-:-:S00]  /*2bc80*/  BRA `(.L_x_25) ;  /* 0xfffffffc00fc7947 */ /* 0x000fc0000383ffff */
[----:B------:R-:W-:-:S00]  /*2bc90*/  NOP ;  /* 0x0000000000007918 */ /* 0x000fc00000000000 */
        /* <DEDUP_REMOVED lines=14> */
.L_x_28:


//--------------------- .nv.global.init           --------------------------
	.section	.nv.global.init,"aw",@progbits
.nv.global.init:
	.type		_$_str,@object
	.size		_$_str,(.L_3 - _$_str)
_$_str:
        /*0000*/ 	.byte	0x5f, 0x5f, 0x43, 0x55, 0x44, 0x41, 0x5f, 0x46, 0x54, 0x5a, 0x00
.L_3:


//--------------------- .nv.shared.attn_fwd       --------------------------
	.section	.nv.shared.attn_fwd,"aw",@nobits
	.sectionflags	@""
	.align	16
	.zero		1024


//--------------------- .nv.shared.reserved.0     --------------------------
	.section	.nv.shared.reserved.0,"aw",@nobits
	.align	8
	.weak		__nv_reservedSMEM_offset_0_alias
	.size		__nv_reservedSMEM_offset_0_alias, 0, 64
	.other		__nv_reservedSMEM_offset_0_alias,@"STO_CUDA_RESERVED_SHARED STV_DEFAULT"
__nv_reservedSMEM_offset_0_alias:
	.zero		0
.nv.shared.reserved.0:
	.zero		64
	.weak		__nv_reservedSMEM_allocation_phase
	.type		__nv_reservedSMEM_allocation_phase,@object
	.size		__nv_reservedSMEM_allocation_phase,(.L_0 - __nv_reservedSMEM_allocation_phase)
__nv_reservedSMEM_allocation_phase:
	.zero		1
.L_0:
	.zero		7
	.weak		__nv_reservedSMEM_devtool_atexit_pc
	.type		__nv_reservedSMEM_devtool_atexit_pc,@object
	.size		__nv_reservedSMEM_devtool_atexit_pc,(__nv_reservedSMEM_allocation_mask - __nv_reservedSMEM_devtool_atexit_pc)
__nv_reservedSMEM_devtool_atexit_pc:
	.zero		8
	.weak		__nv_reservedSMEM_allocation_mask
	.type		__nv_reservedSMEM_allocation_mask,@object
	.size		__nv_reservedSMEM_allocation_mask,(.L_2 - __nv_reservedSMEM_allocation_mask)
__nv_reservedSMEM_allocation_mask:
	.zero		4
.L_2:


//--------------------- .nv.constant0.attn_fwd    --------------------------
	.section	.nv.constant0.attn_fwd,"a",@progbits
	.sectionflags	@""
	.align	4
.nv.constant0.attn_fwd:
	.zero		1032


//--------------------- SYMBOLS --------------------------

	.type		.nv.reservedSmem.offset0,@object
	.size		.nv.reservedSmem.offset0,0x4
	.type		.nv.reservedSmem.cap,@object
	.size		.nv.reservedSmem.cap,0x4
